# CuTe-DSL kernel — source=fa4 family=fa4_fwd_sm100
# config = {"dtype": "Float16", "causal": false, "use_2cta": true, "q_stage": 2, "head_dim": 96}


// ===== COMPILED SASS (sm_100a) =====

	.target	sm_100a

	.elftype	@"ET_EXEC"


//--------------------- .note.nv.tkinfo           --------------------------
	.section	.note.nv.tkinfo,"",@"SHT_NOTE"
	.sectionflags	@"SHF_NOTE_NV_TKINFO"
	.tkinfo
        /*0018*/ 	.word	0x00000081
        /*0030*/ 	.string	""
        /*0030*/ 	.string	"ptxas"
        /*0030*/ 	.string	"Cuda compilation tools, release 12.9, V12.9.83"
        /*0030*/ 	.string	"Build system must define TOOLS_VERSION_EXTENDED"
        /*0030*/ 	.string	"-O 3 -arch sm_100a "



//--------------------- .note.nv.cuver            --------------------------
	.section	.note.nv.cuver,"",@"SHT_NOTE"
	.sectionflags	@"SHF_NOTE_NV_CUVER"
        /*0018*/ 	.short	0x0001
        /*001a*/ 	.short	0x0064
        /*001c*/ 	.short	0x0001
        /*001e*/ 	.short	0x0000
        /*0020*/ 	.short	0x0001
        /*0022*/ 	.short	0x0000


//--------------------- .nv.info                  --------------------------
	.section	.nv.info,"",@"SHT_CUDA_INFO"
	.align	4


	//----- nvinfo : EIATTR_REGCOUNT
	.align		4
        /*0000*/ 	.byte	0x04, 0x2f
        /*0002*/ 	.short	(.L_6 - .L_5)
	.align		4
.L_5:
        /*0004*/ 	.word	index@(kernel_cutlass_kernel_flash_attncuteflash_fwd_sm100FlashAttentionForwardSm100_object_at__tensor0000o9611101213_tensor0000o9611101213_tensor0000o9610111213_tensor0000o9611101213_tensorptrf_0)
        /*0008*/ 	.word	0x00000080


	//----- nvinfo : EIATTR_FRAME_SIZE
	.align		4
.L_6:
        /*000c*/ 	.byte	0x04, 0x11
        /*000e*/ 	.short	(.L_8 - .L_7)
	.align		4
.L_7:
        /*0010*/ 	.word	index@($__internal_2_$__cuda_sm10x_tcgen05_guardrail_trap_unallocated_columns_being_dealloced)
        /*0014*/ 	.word	0x00000000


	//----- nvinfo : EIATTR_FRAME_SIZE
	.align		4
.L_8:
        /*0018*/ 	.byte	0x04, 0x11
        /*001a*/ 	.short	(.L_10 - .L_9)
	.align		4
.L_9:
        /*001c*/ 	.word	index@($__internal_1_$__cuda_sm10x_tcgen05_guardrail_trap_phase_invalid_during_alloc)
        /*0020*/ 	.word	0x00000000


	//----- nvinfo : EIATTR_FRAME_SIZE
	.align		4
.L_10:
        /*0024*/ 	.byte	0x04, 0x11
        /*0026*/ 	.short	(.L_12 - .L_11)
	.align		4
.L_11:
        /*0028*/ 	.word	index@($__internal_0_$__cuda_sm10x_tcgen05_guardrail_trap_col_being_dealloced_not_returned_by_alloc)
        /*002c*/ 	.word	0x00000000


	//----- nvinfo : EIATTR_FRAME_SIZE
	.align		4
.L_12:
        /*0030*/ 	.byte	0x04, 0x11
        /*0032*/ 	.short	(.L_14 - .L_13)
	.align		4
.L_13:
        /*0034*/ 	.word	index@(kernel_cutlass_kernel_flash_attncuteflash_fwd_sm100FlashAttentionForwardSm100_object_at__tensor0000o9611101213_tensor0000o9611101213_tensor0000o9610111213_tensor0000o9611101213_tensorptrf_0)
        /*0038*/ 	.word	0x00000000


	//----- nvinfo : EIATTR_MIN_STACK_SIZE
	.align		4
.L_14:
        /*003c*/ 	.byte	0x04, 0x12
        /*003e*/ 	.short	(.L_16 - .L_15)
	.align		4
.L_15:
        /*0040*/ 	.word	index@(kernel_cutlass_kernel_flash_attncuteflash_fwd_sm100FlashAttentionForwardSm100_object_at__tensor0000o9611101213_tensor0000o9611101213_tensor0000o9610111213_tensor0000o9611101213_tensorptrf_0)
        /*0044*/ 	.word	0x00000000
.L_16:


//--------------------- .nv.info.kernel_cutlass_kernel_flash_attncuteflash_fwd_sm100FlashAttentionForwardSm100_object_at__tensor0000o9611101213_tensor0000o9611101213_tensor0000o9610111213_tensor0000o9611101213_tensorptrf_0 --------------------------
	.section	.nv.info.kernel_cutlass_kernel_flash_attncuteflash_fwd_sm100FlashAttentionForwardSm100_object_at__tensor0000o9611101213_tensor0000o9611101213_tensor0000o9610111213_tensor0000o9611101213_tensorptrf_0,"",@"SHT_CUDA_INFO"
	.sectionflags	@""
	.align	4


	//----- nvinfo : EIATTR_CUDA_API_VERSION
	.align		4
        /*0000*/ 	.byte	0x04, 0x37
        /*0002*/ 	.short	(.L_18 - .L_17)
.L_17:
        /*0004*/ 	.word	0x00000081


	//----- nvinfo : EIATTR_KPARAM_INFO
	.align		4
.L_18:
        /*0008*/ 	.byte	0x04, 0x17
        /*000a*/ 	.short	(.L_20 - .L_19)
.L_19:
        /*000c*/ 	.word	0x00000000
        /*0010*/ 	.short	0x000f
        /*0012*/ 	.short	0x02a8
        /*0014*/ 	.byte	0x00, 0xf0, 0x11, 0x00


	//----- nvinfo : EIATTR_KPARAM_INFO
	.align		4
.L_20:
        /*0018*/ 	.byte	0x04, 0x17
        /*001a*/ 	.short	(.L_22 - .L_21)
.L_21:
        /*001c*/ 	.word	0x00000000
        /*0020*/ 	.short	0x000e
        /*0022*/ 	.short	0x02a4
        /*0024*/ 	.byte	0x00, 0xf0, 0x11, 0x00


	//----- nvinfo : EIATTR_KPARAM_INFO
	.align		4
.L_22:
        /*0028*/ 	.byte	0x04, 0x17
        /*002a*/ 	.short	(.L_24 - .L_23)
.L_23:
        /*002c*/ 	.word	0x00000000
        /*0030*/ 	.short	0x000d
        /*0032*/ 	.short	0x0298
        /*0034*/ 	.byte	0x00, 0xf0, 0x31, 0x00


	//----- nvinfo : EIATTR_KPARAM_INFO
	.align		4
.L_24:
        /*0038*/ 	.byte	0x04, 0x17
        /*003a*/ 	.short	(.L_26 - .L_25)
.L_25:
        /*003c*/ 	.word	0x00000000
        /*0040*/ 	.short	0x000c
        /*0042*/ 	.short	0x028c
        /*0044*/ 	.byte	0x00, 0xf0, 0x31, 0x00


	//----- nvinfo : EIATTR_KPARAM_INFO
	.align		4
.L_26:
        /*0048*/ 	.byte	0x04, 0x17
        /*004a*/ 	.short	(.L_28 - .L_27)
.L_27:
        /*004c*/ 	.word	0x00000000
        /*0050*/ 	.short	0x000b
        /*0052*/ 	.short	0x0287
        /*0054*/ 	.byte	0x00, 0xf0, 0x0d, 0x00


	//----- nvinfo : EIATTR_KPARAM_INFO
	.align		4
.L_28:
        /*0058*/ 	.byte	0x04, 0x17
        /*005a*/ 	.short	(.L_30 - .L_29)
.L_29:
        /*005c*/ 	.word	0x00000000
        /*0060*/ 	.short	0x000a
        /*0062*/ 	.short	0x0284
        /*0064*/ 	.byte	0x00, 0xf0, 0x0d, 0x00


	//----- nvinfo : EIATTR_KPARAM_INFO
	.align		4
.L_30:
        /*0068*/ 	.byte	0x04, 0x17
        /*006a*/ 	.short	(.L_32 - .L_31)
.L_31:
        /*006c*/ 	.word	0x00000000
        /*0070*/ 	.short	0x0009
        /*0072*/ 	.short	0x0280
        /*0074*/ 	.byte	0x00, 0xf0, 0x11, 0x00


	//----- nvinfo : EIATTR_KPARAM_INFO
	.align		4
.L_32:
        /*0078*/ 	.byte	0x04, 0x17
        /*007a*/ 	.short	(.L_34 - .L_33)
.L_33:
        /*007c*/ 	.word	0x00000000
        /*0080*/ 	.short	0x0008
        /*0082*/ 	.short	0x0200
        /*0084*/ 	.byte	0x00, 0xf0, 0x01, 0x02


	//----- nvinfo : EIATTR_KPARAM_INFO
	.align		4
.L_34:
        /*0088*/ 	.byte	0x04, 0x17
        /*008a*/ 	.short	(.L_36 - .L_35)
.L_35:
        /*008c*/ 	.word	0x00000000
        /*0090*/ 	.short	0x0007
        /*0092*/ 	.short	0x0180
        /*0094*/ 	.byte	0x00, 0xf0, 0x01, 0x02


	//----- nvinfo : EIATTR_KPARAM_INFO
	.align		4
.L_36:
        /*0098*/ 	.byte	0x04, 0x17
        /*009a*/ 	.short	(.L_38 - .L_37)
.L_37:
        /*009c*/ 	.word	0x00000000
        /*00a0*/ 	.short	0x0006
        /*00a2*/ 	.short	0x0100
        /*00a4*/ 	.byte	0x00, 0xf0, 0x01, 0x02


	//----- nvinfo : EIATTR_KPARAM_INFO
	.align		4
.L_38:
        /*00a8*/ 	.byte	0x04, 0x17
        /*00aa*/ 	.short	(.L_40 - .L_39)
.L_39:
        /*00ac*/ 	.word	0x00000000
        /*00b0*/ 	.short	0x0005
        /*00b2*/ 	.short	0x0080
        /*00b4*/ 	.byte	0x00, 0xf0, 0x01, 0x02


	//----- nvinfo : EIATTR_KPARAM_INFO
	.align		4
.L_40:
        /*00b8*/ 	.byte	0x04, 0x17
        /*00ba*/ 	.short	(.L_42 - .L_41)
.L_41:
        /*00bc*/ 	.word	0x00000000
        /*00c0*/ 	.short	0x0004
        /*00c2*/ 	.short	0x0030
        /*00c4*/ 	.byte	0x00, 0xf0, 0xa1, 0x00


	//----- nvinfo : EIATTR_KPARAM_INFO
	.align		4
.L_42:
        /*00c8*/ 	.byte	0x04, 0x17
        /*00ca*/ 	.short	(.L_44 - .L_43)
.L_43:
        /*00cc*/ 	.word	0x00000000
        /*00d0*/ 	.short	0x0003
        /*00d2*/ 	.short	0x0024
        /*00d4*/ 	.byte	0x00, 0xf0, 0x31, 0x00


	//----- nvinfo : EIATTR_KPARAM_INFO
	.align		4
.L_44:
        /*00d8*/ 	.byte	0x04, 0x17
        /*00da*/ 	.short	(.L_46 - .L_45)
.L_45:
        /*00dc*/ 	.word	0x00000000
        /*00e0*/ 	.short	0x0002
        /*00e2*/ 	.short	0x0018
        /*00e4*/ 	.byte	0x00, 0xf0, 0x31, 0x00


	//----- nvinfo : EIATTR_KPARAM_INFO
	.align		4
.L_46:
        /*00e8*/ 	.byte	0x04, 0x17
        /*00ea*/ 	.short	(.L_48 - .L_47)
.L_47:
        /*00ec*/ 	.word	0x00000000
        /*00f0*/ 	.short	0x0001
        /*00f2*/ 	.short	0x000c
        /*00f4*/ 	.byte	0x00, 0xf0, 0x31, 0x00


	//----- nvinfo : EIATTR_KPARAM_INFO
	.align		4
.L_48:
        /*00f8*/ 	.byte	0x04, 0x17
        /*00fa*/ 	.short	(.L_50 - .L_49)
.L_49:
        /*00fc*/ 	.word	0x00000000
        /*0100*/ 	.short	0x0000
        /*0102*/ 	.short	0x0000
        /*0104*/ 	.byte	0x00, 0xf0, 0x31, 0x00


	//----- nvinfo : EIATTR_AT_ENTRY_FRAGMENTS
	.align		4
.L_50:
        /*0108*/ 	.byte	0x04, 0x4f
        /*010a*/ 	.short	(.L_52 - .L_51)


	//   ....[0]....
.L_51:
        /*010c*/ 	.word	0x00000004


	//   ....[1]....
        /*0110*/ 	.word	0x00000005


	//----- nvinfo : EIATTR_RESERVED_SMEM_USED
	.align		4
.L_52:
        /*0114*/ 	.byte	0x01, 0x41
	.zero		2


	//----- nvinfo : EIATTR_SPARSE_MMA_MASK
	.align		4
        /*0118*/ 	.byte	0x03, 0x50
        /*011a*/ 	.short	0x0000


	//----- nvinfo : EIATTR_TCGEN05_2CTA_USED
	.align		4
        /*011c*/ 	.byte	0x01, 0x52
	.zero		2


	//----- nvinfo : EIATTR_MAXREG_COUNT
	.align		4
        /*0120*/ 	.byte	0x03, 0x1b
        /*0122*/ 	.short	0x0080


	//----- nvinfo : EIATTR_NUM_BARRIERS
	.align		4
        /*0124*/ 	.byte	0x02, 0x4c
        /*0126*/ 	.byte	0x10
	.zero		1


	//----- nvinfo : EIATTR_INT_WARP_WIDE_INSTR_OFFSETS
	.align		4
        /*0128*/ 	.byte	0x04, 0x31
        /*012a*/ 	.short	(.L_54 - .L_53)


	//   ....[0]....
.L_53:
        /*012c*/ 	.word	0x00005460


	//   ....[1]....
        /*0130*/ 	.word	0x00005490


	//----- nvinfo : EIATTR_COOP_GROUP_MASK_REGIDS
	.align		4
.L_54:
        /*0134*/ 	.byte	0x04, 0x29
        /*0136*/ 	.short	(.L_56 - .L_55)


	//   ....[0]....
.L_55:
        /*0138*/ 	.word	0xffffffff


	//   ....[1]....
        /*013c*/ 	.word	0xffffffff


	//   ....[2]....
        /*0140*/ 	.word	0xffffffff


	//   ....[3]....
        /*0144*/ 	.word	0xffffffff


	//   ....[4]....
        /*0148*/ 	.word	0xffffffff


	//   ....[5]....
        /*014c*/ 	.word	0xffffffff


	//   ....[6]....
        /*0150*/ 	.word	0xffffffff


	//   ....[7]....
        /*0154*/ 	.word	0xffffffff


	//   ....[8]....
        /*0158*/ 	.word	0xffffffff


	//----- nvinfo : EIATTR_COOP_GROUP_INSTR_OFFSETS
	.align		4
.L_56:
        /*015c*/ 	.byte	0x04, 0x28
        /*015e*/ 	.short	(.L_58 - .L_57)


	//   ....[0]....
.L_57:
        /*0160*/ 	.word	0x00000990


	//   ....[1]....
        /*0164*/ 	.word	0x00002850


	//   ....[2]....
        /*0168*/ 	.word	0x00002eb0


	//   ....[3]....
        /*016c*/ 	.word	0x000052d0


	//   ....[4]....
        /*0170*/ 	.word	0x00005550


	//   ....[5]....
        /*0174*/ 	.word	0x00008810


	//   ....[6]....
        /*0178*/ 	.word	0x0000a3d0


	//   ....[7]....
        /*017c*/ 	.word	0x0000b2d0


	//   ....[8]....
        /*0180*/ 	.word	0x0000b760


	//----- nvinfo : EIATTR_REG_RECONFIG
	.align		4
.L_58:
        /*0184*/ 	.byte	0x01, 0x54
	.zero		2


	//----- nvinfo : EIATTR_VRC_CTA_INIT_COUNT
	.align		4
        /*0188*/ 	.byte	0x02, 0x4a
        /*018a*/ 	.byte	0x80
	.zero		1


	//----- nvinfo : EIATTR_MBARRIER_INSTR_OFFSETS
	.align		4
        /*018c*/ 	.byte	0x04, 0x39
        /*018e*/ 	.short	(.L_60 - .L_59)


	//   ....[0]....
.L_59:
        /*0190*/ 	.word	0x00000360
        /*0194*/ 	.word	0x000000ff
        /*0198*/ 	.word	0x00000180
        /*019c*/ 	.short	0x0100
        /*019e*/ 	.byte	0x06
	.zero		1


	//   ....[1]....
        /*01a0*/ 	.word	0x00000420
        /*01a4*/ 	.word	0x000000ff
        /*01a8*/ 	.word	0x00000000
        /*01ac*/ 	.short	0x0100
        /*01ae*/ 	.byte	0x04
	.zero		1


	//   ....[2]....
        /*01b0*/ 	.word	0x00000430
        /*01b4*/ 	.word	0x000000ff
        /*01b8*/ 	.word	0x00000008
        /*01bc*/ 	.short	0x0100
        /*01be*/ 	.byte	0x04
	.zero		1


	//   ....[3]....
        /*01c0*/ 	.word	0x00000440
        /*01c4*/ 	.word	0x000000ff
        /*01c8*/ 	.word	0x00000010
        /*01cc*/ 	.short	0x0100
        /*01ce*/ 	.byte	0x04
	.zero		1


	//   ....[4]....
        /*01d0*/ 	.word	0x00000450
        /*01d4*/ 	.word	0x000000ff
        /*01d8*/ 	.word	0x00000018
        /*01dc*/ 	.short	0x0100
        /*01de*/ 	.byte	0x04
	.zero		1


	//   ....[5]....
        /*01e0*/ 	.word	0x00000530
        /*01e4*/ 	.word	0x000000ff
        /*01e8*/ 	.word	0x00000020
        /*01ec*/ 	.short	0x0100
        /*01ee*/ 	.byte	0x04
	.zero		1


	//   ....[6]....
        /*01f0*/ 	.word	0x00000540
        /*01f4*/ 	.word	0x000000ff
        /*01f8*/ 	.word	0x00000028
        /*01fc*/ 	.short	0x0100
        /*01fe*/ 	.byte	0x04
	.zero		1


	//   ....[7]....
        /*0200*/ 	.word	0x00000550
        /*0204*/ 	.word	0x000000ff
        /*0208*/ 	.word	0x00000030
        /*020c*/ 	.short	0x0100
        /*020e*/ 	.byte	0x04
	.zero		1


	//   ....[8]....
        /*0210*/ 	.word	0x00000560
        /*0214*/ 	.word	0x000000ff
        /*0218*/ 	.word	0x00000038
        /*021c*/ 	.short	0x0100
        /*021e*/ 	.byte	0x04
	.zero		1


	//   ....[9]....
        /*0220*/ 	.word	0x00000570
        /*0224*/ 	.word	0x000000ff
        /*0228*/ 	.word	0x00000040
        /*022c*/ 	.short	0x0100
        /*022e*/ 	.byte	0x04
	.zero		1


	//   ....[10]....
        /*0230*/ 	.word	0x00000580
        /*0234*/ 	.word	0x000000ff
        /*0238*/ 	.word	0x00000048
        /*023c*/ 	.short	0x0100
        /*023e*/ 	.byte	0x04
	.zero		1


	//   ....[11]....
        /*0240*/ 	.word	0x00000590
        /*0244*/ 	.word	0x000000ff
        /*0248*/ 	.word	0x00000050
        /*024c*/ 	.short	0x0100
        /*024e*/ 	.byte	0x04
	.zero		1


	//   ....[12]....
        /*0250*/ 	.word	0x000005a0
        /*0254*/ 	.word	0x000000ff
        /*0258*/ 	.word	0x00000058
        /*025c*/ 	.short	0x0100
        /*025e*/ 	.byte	0x04
	.zero		1


	//   ....[13]....
        /*0260*/ 	.word	0x000005b0
        /*0264*/ 	.word	0x000000ff
        /*0268*/ 	.word	0x00000060
        /*026c*/ 	.short	0x0100
        /*026e*/ 	.byte	0x04
	.zero		1


	//   ....[14]....
        /*0270*/ 	.word	0x000005c0
        /*0274*/ 	.word	0x000000ff
        /*0278*/ 	.word	0x00000068
        /*027c*/ 	.short	0x0100
        /*027e*/ 	.byte	0x04
	.zero		1


	//   ....[15]....
        /*0280*/ 	.word	0x000005d0
        /*0284*/ 	.word	0x000000ff
        /*0288*/ 	.word	0x00000070
        /*028c*/ 	.short	0x0100
        /*028e*/ 	.byte	0x04
	.zero		1


	//   ....[16]....
        /*0290*/ 	.word	0x000005e0
        /*0294*/ 	.word	0x000000ff
        /*0298*/ 	.word	0x00000078
        /*029c*/ 	.short	0x0100
        /*029e*/ 	.byte	0x04
	.zero		1


	//   ....[17]....
        /*02a0*/ 	.word	0x000005f0
        /*02a4*/ 	.word	0x000000ff
        /*02a8*/ 	.word	0x00000080
        /*02ac*/ 	.short	0x0100
        /*02ae*/ 	.byte	0x04
	.zero		1


	//   ....[18]....
        /*02b0*/ 	.word	0x00000600
        /*02b4*/ 	.word	0x000000ff
        /*02b8*/ 	.word	0x00000088
        /*02bc*/ 	.short	0x0100
        /*02be*/ 	.byte	0x04
	.zero		1


	//   ....[19]....
        /*02c0*/ 	.word	0x00000610
        /*02c4*/ 	.word	0x000000ff
        /*02c8*/ 	.word	0x00000090
        /*02cc*/ 	.short	0x0100
        /*02ce*/ 	.byte	0x04
	.zero		1


	//   ....[20]....
        /*02d0*/ 	.word	0x00000620
        /*02d4*/ 	.word	0x000000ff
        /*02d8*/ 	.word	0x00000098
        /*02dc*/ 	.short	0x0100
        /*02de*/ 	.byte	0x04
	.zero		1


	//   ....[21]....
        /*02e0*/ 	.word	0x00000630
        /*02e4*/ 	.word	0x000000ff
        /*02e8*/ 	.word	0x000000a0
        /*02ec*/ 	.short	0x0100
        /*02ee*/ 	.byte	0x04
	.zero		1


	//   ....[22]....
        /*02f0*/ 	.word	0x00000640
        /*02f4*/ 	.word	0x000000ff
        /*02f8*/ 	.word	0x000000a8
        /*02fc*/ 	.short	0x0100
        /*02fe*/ 	.byte	0x04
	.zero		1


	//   ....[23]....
        /*0300*/ 	.word	0x00000650
        /*0304*/ 	.word	0x000000ff
        /*0308*/ 	.word	0x000000b0
        /*030c*/ 	.short	0x0100
        /*030e*/ 	.byte	0x04
	.zero		1


	//   ....[24]....
        /*0310*/ 	.word	0x00000660
        /*0314*/ 	.word	0x000000ff
        /*0318*/ 	.word	0x000000b8
        /*031c*/ 	.short	0x0100
        /*031e*/ 	.byte	0x04
	.zero		1


	//   ....[25]....
        /*0320*/ 	.word	0x00000670
        /*0324*/ 	.word	0x000000ff
        /*0328*/ 	.word	0x000000c0
        /*032c*/ 	.short	0x0100
        /*032e*/ 	.byte	0x04
	.zero		1


	//   ....[26]....
        /*0330*/ 	.word	0x00000680
        /*0334*/ 	.word	0x000000ff
        /*0338*/ 	.word	0x000000c8
        /*033c*/ 	.short	0x0100
        /*033e*/ 	.byte	0x04
	.zero		1


	//   ....[27]....
        /*0340*/ 	.word	0x00000690
        /*0344*/ 	.word	0x000000ff
        /*0348*/ 	.word	0x000000d0
        /*034c*/ 	.short	0x0100
        /*034e*/ 	.byte	0x04
	.zero		1


	//   ....[28]....
        /*0350*/ 	.word	0x000006a0
        /*0354*/ 	.word	0x000000ff
        /*0358*/ 	.word	0x000000d8
        /*035c*/ 	.short	0x0100
        /*035e*/ 	.byte	0x04
	.zero		1


	//   ....[29]....
        /*0360*/ 	.word	0x00000840
        /*0364*/ 	.word	0x000000ff
        /*0368*/ 	.word	0x000000e0
        /*036c*/ 	.short	0x0100
        /*036e*/ 	.byte	0x04
	.zero		1


	//   ....[30]....
        /*0370*/ 	.word	0x00000850
        /*0374*/ 	.word	0x000000ff
        /*0378*/ 	.word	0x000000e8
        /*037c*/ 	.short	0x0100
        /*037e*/ 	.byte	0x04
	.zero		1


	//   ....[31]....
        /*0380*/ 	.word	0x00000860
        /*0384*/ 	.word	0x000000ff
        /*0388*/ 	.word	0x000000f0
        /*038c*/ 	.short	0x0100
        /*038e*/ 	.byte	0x04
	.zero		1


	//   ....[32]....
        /*0390*/ 	.word	0x00000870
        /*0394*/ 	.word	0x000000ff
        /*0398*/ 	.word	0x000000f8
        /*039c*/ 	.short	0x0100
        /*039e*/ 	.byte	0x04
	.zero		1


	//   ....[33]....
        /*03a0*/ 	.word	0x00000880
        /*03a4*/ 	.word	0x000000ff
        /*03a8*/ 	.word	0x00000100
        /*03ac*/ 	.short	0x0100
        /*03ae*/ 	.byte	0x04
	.zero		1


	//   ....[34]....
        /*03b0*/ 	.word	0x00000890
        /*03b4*/ 	.word	0x000000ff
        /*03b8*/ 	.word	0x00000108
        /*03bc*/ 	.short	0x0100
        /*03be*/ 	.byte	0x04
	.zero		1


	//   ....[35]....
        /*03c0*/ 	.word	0x000008a0
        /*03c4*/ 	.word	0x000000ff
        /*03c8*/ 	.word	0x00000110
        /*03cc*/ 	.short	0x0100
        /*03ce*/ 	.byte	0x04
	.zero		1


	//   ....[36]....
        /*03d0*/ 	.word	0x000008b0
        /*03d4*/ 	.word	0x000000ff
        /*03d8*/ 	.word	0x00000118
        /*03dc*/ 	.short	0x0100
        /*03de*/ 	.byte	0x04
	.zero		1


	//   ....[37]....
        /*03e0*/ 	.word	0x000008c0
        /*03e4*/ 	.word	0x000000ff
        /*03e8*/ 	.word	0x00000120
        /*03ec*/ 	.short	0x0100
        /*03ee*/ 	.byte	0x04
	.zero		1


	//   ....[38]....
        /*03f0*/ 	.word	0x000008d0
        /*03f4*/ 	.word	0x000000ff
        /*03f8*/ 	.word	0x00000128
        /*03fc*/ 	.short	0x0100
        /*03fe*/ 	.byte	0x04
	.zero		1


	//   ....[39]....
        /*0400*/ 	.word	0x000008e0
        /*0404*/ 	.word	0x000000ff
        /*0408*/ 	.word	0x00000130
        /*040c*/ 	.short	0x0100
        /*040e*/ 	.byte	0x04
	.zero		1


	//   ....[40]....
        /*0410*/ 	.word	0x000008f0
        /*0414*/ 	.word	0x000000ff
        /*0418*/ 	.word	0x00000138
        /*041c*/ 	.short	0x0100
        /*041e*/ 	.byte	0x04
	.zero		1


	//   ....[41]....
        /*0420*/ 	.word	0x00000900
        /*0424*/ 	.word	0x000000ff
        /*0428*/ 	.word	0x00000140
        /*042c*/ 	.short	0x0100
        /*042e*/ 	.byte	0x04
	.zero		1


	//   ....[42]....
        /*0430*/ 	.word	0x00000910
        /*0434*/ 	.word	0x000000ff
        /*0438*/ 	.word	0x00000148
        /*043c*/ 	.short	0x0100
        /*043e*/ 	.byte	0x04
	.zero		1


	//   ....[43]....
        /*0440*/ 	.word	0x00000920
        /*0444*/ 	.word	0x000000ff
        /*0448*/ 	.word	0x00000150
        /*044c*/ 	.short	0x0100
        /*044e*/ 	.byte	0x04
	.zero		1


	//   ....[44]....
        /*0450*/ 	.word	0x00000930
        /*0454*/ 	.word	0x000000ff
        /*0458*/ 	.word	0x00000158
        /*045c*/ 	.short	0x0100
        /*045e*/ 	.byte	0x04
	.zero		1


	//   ....[45]....
        /*0460*/ 	.word	0x00000fc0
        /*0464*/ 	.word	0x000000ff
        /*0468*/ 	.word	0x00000070
        /*046c*/ 	.short	0x010a
        /*046e*/ 	.byte	0x04
	.zero		1


	//   ....[46]....
        /*0470*/ 	.word	0x00001330
        /*0474*/ 	.word	0x000000ff
        /*0478*/ 	.word	0x00000010
        /*047c*/ 	.short	0x010a
        /*047e*/ 	.byte	0x07
	.zero		1


	//   ....[47]....
        /*0480*/ 	.word	0x000015e0
        /*0484*/ 	.word	0x000000ff
        /*0488*/ 	.word	0x00000018
        /*048c*/ 	.short	0x010a
        /*048e*/ 	.byte	0x07
	.zero		1


	//   ....[48]....
        /*0490*/ 	.word	0x00001920
        /*0494*/ 	.word	0x000000ff
        /*0498*/ 	.word	0x00000070
        /*049c*/ 	.short	0x010a
        /*049e*/ 	.byte	0x04
	.zero		1


	//   ....[49]....
        /*04a0*/ 	.word	0x00001d00
        /*04a4*/ 	.word	0x000000ff
        /*04a8*/ 	.word	0x00000070
        /*04ac*/ 	.short	0x010a
        /*04ae*/ 	.byte	0x04
	.zero		1


	//   ....[50]....
        /*04b0*/ 	.word	0x00001f30
        /*04b4*/ 	.word	0x000000ff
        /*04b8*/ 	.word	0x00000070
        /*04bc*/ 	.short	0x010a
        /*04be*/ 	.byte	0x05
	.zero		1


	//   ....[51]....
        /*04c0*/ 	.word	0x00002640
        /*04c4*/ 	.word	0x000000ff
        /*04c8*/ 	.word	0x00000070
        /*04cc*/ 	.short	0x010a
        /*04ce*/ 	.byte	0x05
	.zero		1


	//   ....[52]....
        /*04d0*/ 	.word	0x000026c0
        /*04d4*/ 	.word	0x000000ff
        /*04d8*/ 	.word	0x00000018
        /*04dc*/ 	.short	0x010a
        /*04de*/ 	.byte	0x04
	.zero		1


	//   ....[53]....
        /*04e0*/ 	.word	0x00002740
        /*04e4*/ 	.word	0x000000ff
        /*04e8*/ 	.word	0x00000018
        /*04ec*/ 	.short	0x010a
        /*04ee*/ 	.byte	0x04
	.zero		1


	//   ....[54]....
        /*04f0*/ 	.word	0x00002820
        /*04f4*/ 	.word	0x000000ff
        /*04f8*/ 	.word	0x00000180
        /*04fc*/ 	.short	0x0100
        /*04fe*/ 	.byte	0x06
	.zero		1


	//   ....[55]....
        /*0500*/ 	.word	0x00002af0
        /*0504*/ 	.word	0x0000000a
        /*0508*/ 	.word	0x00000000
        /*050c*/ 	.short	0x010a
        /*050e*/ 	.byte	0xff
	.zero		1


	//   ....[56]....
        /*0510*/ 	.word	0x00002b10
        /*0514*/ 	.word	0x0000000a
        /*0518*/ 	.word	0x00000000
        /*051c*/ 	.short	0x010a
        /*051e*/ 	.byte	0xff
	.zero		1


	//   ....[57]....
        /*0520*/ 	.word	0x00002d10
        /*0524*/ 	.word	0x00000009
        /*0528*/ 	.word	0x00000000
        /*052c*/ 	.short	0x010a
        /*052e*/ 	.byte	0xff
	.zero		1


	//   ....[58]....
        /*0530*/ 	.word	0x00002d30
        /*0534*/ 	.word	0x00000009
        /*0538*/ 	.word	0x00000000
        /*053c*/ 	.short	0x010a
        /*053e*/ 	.byte	0xff
	.zero		1


	//   ....[59]....
        /*0540*/ 	.word	0x00002e30
        /*0544*/ 	.word	0x00000004
        /*0548*/ 	.word	0x00000000
        /*054c*/ 	.short	0x0101
        /*054e*/ 	.byte	0xff
	.zero		1


	//   ....[60]....
        /*0550*/ 	.word	0x000034c0
        /*0554*/ 	.word	0x000000ff
        /*0558*/ 	.word	0x00000000
        /*055c*/ 	.short	0x010a
        /*055e*/ 	.byte	0x04
	.zero		1


	//   ....[61]....
        /*0560*/ 	.word	0x00003510
        /*0564*/ 	.word	0x000000ff
        /*0568*/ 	.word	0x00000020
        /*056c*/ 	.short	0x010a
        /*056e*/ 	.byte	0x17
	.zero		1


	//   ....[62]....
        /*0570*/ 	.word	0x00003830
        /*0574*/ 	.word	0x000000ff
        /*0578*/ 	.word	0x00000008
        /*057c*/ 	.short	0x010a
        /*057e*/ 	.byte	0x04
	.zero		1


	//   ....[63]....
        /*0580*/ 	.word	0x00003b80
        /*0584*/ 	.word	0x000000ff
        /*0588*/ 	.word	0x00000000
        /*058c*/ 	.short	0x010a
        /*058e*/ 	.byte	0x2a
	.zero		1


	//   ....[64]....
        /*0590*/ 	.word	0x00003c00
        /*0594*/ 	.word	0x000000ff
        /*0598*/ 	.word	0x000000d0
        /*059c*/ 	.short	0x010a
        /*059e*/ 	.byte	0x04
	.zero		1


	//   ....[65]....
        /*05a0*/ 	.word	0x00003ee0
        /*05a4*/ 	.word	0x000000ff
        /*05a8*/ 	.word	0x000000e0
        /*05ac*/ 	.short	0x010a
        /*05ae*/ 	.byte	0x04
	.zero		1


	//   ....[66]....
        /*05b0*/ 	.word	0x00004090
        /*05b4*/ 	.word	0x000000ff
        /*05b8*/ 	.word	0x00000000
        /*05bc*/ 	.short	0x010a
        /*05be*/ 	.byte	0x26
	.zero		1


	//   ....[67]....
        /*05c0*/ 	.word	0x000043e0
        /*05c4*/ 	.word	0x000000ff
        /*05c8*/ 	.word	0x000000d8
        /*05cc*/ 	.short	0x010a
        /*05ce*/ 	.byte	0x04
	.zero		1


	//   ....[68]....
        /*05d0*/ 	.word	0x000045e0
        /*05d4*/ 	.word	0x000000ff
        /*05d8*/ 	.word	0x000000e8
        /*05dc*/ 	.short	0x010a
        /*05de*/ 	.byte	0x04
	.zero		1


	//   ....[69]....
        /*05e0*/ 	.word	0x00004900
        /*05e4*/ 	.word	0x000000ff
        /*05e8*/ 	.word	0x00000020
        /*05ec*/ 	.short	0x010a
        /*05ee*/ 	.byte	0x0f
	.zero		1


	//   ....[70]....
        /*05f0*/ 	.word	0x00004980
        /*05f4*/ 	.word	0x000000ff
        /*05f8*/ 	.word	0x000000d0
        /*05fc*/ 	.short	0x010a
        /*05fe*/ 	.byte	0x04
	.zero		1


	//   ....[71]....
        /*0600*/ 	.word	0x00004c50
        /*0604*/ 	.word	0x000000ff
        /*0608*/ 	.word	0x000000e0
        /*060c*/ 	.short	0x010a
        /*060e*/ 	.byte	0x04
	.zero		1


	//   ....[72]....
        /*0610*/ 	.word	0x00004db0
        /*0614*/ 	.word	0x000000ff
        /*0618*/ 	.word	0x000000d8
        /*061c*/ 	.short	0x010a
        /*061e*/ 	.byte	0x04
	.zero		1


	//   ....[73]....
        /*0620*/ 	.word	0x00004fa0
        /*0624*/ 	.word	0x000000ff
        /*0628*/ 	.word	0x000000e8
        /*062c*/ 	.short	0x010a
        /*062e*/ 	.byte	0x04
	.zero		1


	//   ....[74]....
        /*0630*/ 	.word	0x000052a0
        /*0634*/ 	.word	0x00000012
        /*0638*/ 	.word	0x00000000
        /*063c*/ 	.short	0x0101
        /*063e*/ 	.byte	0xff
	.zero		1


	//   ....[75]....
        /*0640*/ 	.word	0x000052b0
        /*0644*/ 	.word	0x000000ff
        /*0648*/ 	.word	0x00000180
        /*064c*/ 	.short	0x010a
        /*064e*/ 	.byte	0x04
	.zero		1


	//   ....[76]....
        /*0650*/ 	.word	0x000055c0
        /*0654*/ 	.word	0x000000ff
        /*0658*/ 	.word	0x00000180
        /*065c*/ 	.short	0x0100
        /*065e*/ 	.byte	0x04
	.zero		1


	//   ....[77]....
        /*0660*/ 	.word	0x00005a10
        /*0664*/ 	.word	0x000000ff
        /*0668*/ 	.word	0x00000140
        /*066c*/ 	.short	0x010a
        /*066e*/ 	.byte	0x06
	.zero		1


	//   ....[78]....
        /*0670*/ 	.word	0x00005ad0
        /*0674*/ 	.word	0x000000ff
        /*0678*/ 	.word	0x00000148
        /*067c*/ 	.short	0x010a
        /*067e*/ 	.byte	0x06
	.zero		1


	//   ....[79]....
        /*0680*/ 	.word	0x00005cc0
        /*0684*/ 	.word	0x000000ff
        /*0688*/ 	.word	0x00000150
        /*068c*/ 	.short	0x0101
        /*068e*/ 	.byte	0x06
	.zero		1


	//   ....[80]....
        /*0690*/ 	.word	0x00005cf0
        /*0694*/ 	.word	0x000000ff
        /*0698*/ 	.word	0x00000158
        /*069c*/ 	.short	0x0101
        /*069e*/ 	.byte	0x06
	.zero		1


	//   ....[81]....
        /*06a0*/ 	.word	0x000062f0
        /*06a4*/ 	.word	0x000000ff
        /*06a8*/ 	.word	0x00000130
        /*06ac*/ 	.short	0x010a
        /*06ae*/ 	.byte	0x04
	.zero		1


	//   ....[82]....
        /*06b0*/ 	.word	0x00006310
        /*06b4*/ 	.word	0x000000ff
        /*06b8*/ 	.word	0x000000c0
        /*06bc*/ 	.short	0x010a
        /*06be*/ 	.byte	0x04
	.zero		1


	//   ....[83]....
        /*06c0*/ 	.word	0x000083e0
        /*06c4*/ 	.word	0x000000ff
        /*06c8*/ 	.word	0x00000000
        /*06cc*/ 	.short	0x0101
        /*06ce*/ 	.byte	0x11
	.zero		1


	//   ....[84]....
        /*06d0*/ 	.word	0x00008830
        /*06d4*/ 	.word	0x000000ff
        /*06d8*/ 	.word	0x00000000
        /*06dc*/ 	.short	0x0101
        /*06de*/ 	.byte	0x10
	.zero		1


	//   ....[85]....
        /*06e0*/ 	.word	0x00008870
        /*06e4*/ 	.word	0x000000ff
        /*06e8*/ 	.word	0x00000000
        /*06ec*/ 	.short	0x010a
        /*06ee*/ 	.byte	0x07
	.zero		1


	//   ....[86]....
        /*06f0*/ 	.word	0x00008930
        /*06f4*/ 	.word	0x000000ff
        /*06f8*/ 	.word	0x000000c0
        /*06fc*/ 	.short	0x010a
        /*06fe*/ 	.byte	0x07
	.zero		1


	//   ....[87]....
        /*0700*/ 	.word	0x0000a0c0
        /*0704*/ 	.word	0x000000ff
        /*0708*/ 	.word	0x00000000
        /*070c*/ 	.short	0x0101
        /*070e*/ 	.byte	0x11
	.zero		1


	//   ....[88]....
        /*0710*/ 	.word	0x0000a3f0
        /*0714*/ 	.word	0x000000ff
        /*0718*/ 	.word	0x00000000
        /*071c*/ 	.short	0x0101
        /*071e*/ 	.byte	0x10
	.zero		1


	//   ....[89]....
        /*0720*/ 	.word	0x0000a400
        /*0724*/ 	.word	0x000000ff
        /*0728*/ 	.word	0x00000130
        /*072c*/ 	.short	0x010a
        /*072e*/ 	.byte	0x07
	.zero		1


	//   ....[90]....
        /*0730*/ 	.word	0x0000a9c0
        /*0734*/ 	.word	0x000000ff
        /*0738*/ 	.word	0x00000130
        /*073c*/ 	.short	0x010a
        /*073e*/ 	.byte	0x0c
	.zero		1


	//   ....[91]....
        /*0740*/ 	.word	0x0000aac0
        /*0744*/ 	.word	0x000000ff
        /*0748*/ 	.word	0x00000180
        /*074c*/ 	.short	0x0100
        /*074e*/ 	.byte	0x06
	.zero		1


	//   ....[92]....
        /*0750*/ 	.word	0x0000abd0
        /*0754*/ 	.word	0x000000ff
        /*0758*/ 	.word	0x00000180
        /*075c*/ 	.short	0x0100
        /*075e*/ 	.byte	0x06
	.zero		1


	//   ....[93]....
        /*0760*/ 	.word	0x0000ae40
        /*0764*/ 	.word	0x000000ff
        /*0768*/ 	.word	0x00000000
        /*076c*/ 	.short	0x0101
        /*076e*/ 	.byte	0x0d
	.zero		1


	//   ....[94]....
        /*0770*/ 	.word	0x0000ae90
        /*0774*/ 	.word	0x000000ff
        /*0778*/ 	.word	0x00000000
        /*077c*/ 	.short	0x0101
        /*077e*/ 	.byte	0x0c
	.zero		1


	//   ....[95]....
        /*0780*/ 	.word	0x0000b240
        /*0784*/ 	.word	0x000000ff
        /*0788*/ 	.word	0x00000130
        /*078c*/ 	.short	0x0101
        /*078e*/ 	.byte	0x07
	.zero		1


	//   ....[96]....
        /*0790*/ 	.word	0x0000b6f0
        /*0794*/ 	.word	0x000000ff
        /*0798*/ 	.word	0x00000000
        /*079c*/ 	.short	0x0101
        /*079e*/ 	.byte	0x0d
	.zero		1


	//   ....[97]....
        /*07a0*/ 	.word	0x0000b720
        /*07a4*/ 	.word	0x000000ff
        /*07a8*/ 	.word	0x00000138
        /*07ac*/ 	.short	0x0101
        /*07ae*/ 	.byte	0x07
	.zero		1


	//   ....[98]....
        /*07b0*/ 	.word	0x0000bb80
        /*07b4*/ 	.word	0x000000ff
        /*07b8*/ 	.word	0x00000000
        /*07bc*/ 	.short	0x0101
        /*07be*/ 	.byte	0x0c
	.zero		1


	//   ....[99]....
        /*07c0*/ 	.word	0x0000bb90
        /*07c4*/ 	.word	0x000000ff
        /*07c8*/ 	.word	0x00000130
        /*07cc*/ 	.short	0x0101
        /*07ce*/ 	.byte	0x07
	.zero		1


	//   ....[100]....
        /*07d0*/ 	.word	0x0000bbc0
        /*07d4*/ 	.word	0x000000ff
        /*07d8*/ 	.word	0x00000138
        /*07dc*/ 	.short	0x0101
        /*07de*/ 	.byte	0x07
	.zero		1


	//   ....[101]....
        /*07e0*/ 	.word	0x0000bc40
        /*07e4*/ 	.word	0x000000ff
        /*07e8*/ 	.word	0x00000130
        /*07ec*/ 	.short	0x0101
        /*07ee*/ 	.byte	0x07
	.zero		1


	//   ....[102]....
        /*07f0*/ 	.word	0x0000bc50
        /*07f4*/ 	.word	0x000000ff
        /*07f8*/ 	.word	0x00000100
        /*07fc*/ 	.short	0x010a
        /*07fe*/ 	.byte	0x07
	.zero		1


	//   ....[103]....
        /*0800*/ 	.word	0x0000bc70
        /*0804*/ 	.word	0x000000ff
        /*0808*/ 	.word	0x00000150
        /*080c*/ 	.short	0x010a
        /*080e*/ 	.byte	0x07
	.zero		1


	//   ....[104]....
        /*0810*/ 	.word	0x0000c450
        /*0814*/ 	.word	0x000000ff
        /*0818*/ 	.word	0x00000000
        /*081c*/ 	.short	0x0101
        /*081e*/ 	.byte	0x0d
	.zero		1


	//   ....[105]....
        /*0820*/ 	.word	0x0000c460
        /*0824*/ 	.word	0x000000ff
        /*0828*/ 	.word	0x00000140
        /*082c*/ 	.short	0x0101
        /*082e*/ 	.byte	0x07
	.zero		1


	//   ....[106]....
        /*0830*/ 	.word	0x0000c4a0
        /*0834*/ 	.word	0x000000ff
        /*0838*/ 	.word	0x00000138
        /*083c*/ 	.short	0x0101
        /*083e*/ 	.byte	0x07
	.zero		1


	//   ....[107]....
        /*0840*/ 	.word	0x0000c4b0
        /*0844*/ 	.word	0x000000ff
        /*0848*/ 	.word	0x00000108
        /*084c*/ 	.short	0x010a
        /*084e*/ 	.byte	0x07
	.zero		1


	//   ....[108]....
        /*0850*/ 	.word	0x0000c4d0
        /*0854*/ 	.word	0x000000ff
        /*0858*/ 	.word	0x00000158
        /*085c*/ 	.short	0x010a
        /*085e*/ 	.byte	0x07
	.zero		1


	//   ....[109]....
        /*0860*/ 	.word	0x0000cf40
        /*0864*/ 	.word	0x000000ff
        /*0868*/ 	.word	0x00000000
        /*086c*/ 	.short	0x0101
        /*086e*/ 	.byte	0x0c
	.zero		1


	//   ....[110]....
        /*0870*/ 	.word	0x0000cfc0
        /*0874*/ 	.word	0x000000ff
        /*0878*/ 	.word	0x00000148
        /*087c*/ 	.short	0x0101
        /*087e*/ 	.byte	0x07
	.zero		1


	//   ....[111]....
        /*0880*/ 	.word	0x0000d190
        /*0884*/ 	.word	0x000000ff
        /*0888*/ 	.word	0x00000158
        /*088c*/ 	.short	0x010a
        /*088e*/ 	.byte	0x07
	.zero		1


	//   ....[112]....
        /*0890*/ 	.word	0x0000d270
        /*0894*/ 	.word	0x000000ff
        /*0898*/ 	.word	0x00000180
        /*089c*/ 	.short	0x0100
        /*089e*/ 	.byte	0x06
	.zero		1


	//   ....[113]....
        /*08a0*/ 	.word	0x0000d360
        /*08a4*/ 	.word	0x000000ff
        /*08a8*/ 	.word	0x00000180
        /*08ac*/ 	.short	0x0100
        /*08ae*/ 	.byte	0x06
	.zero		1


	//   ....[114]....
        /*08b0*/ 	.word	0x0000d3c0
        /*08b4*/ 	.word	0x00000004
        /*08b8*/ 	.word	0x00000070
        /*08bc*/ 	.short	0x010a
        /*08be*/ 	.byte	0xff
	.zero		1


	//   ....[115]....
        /*08c0*/ 	.word	0x0000d440
        /*08c4*/ 	.word	0x00000004
        /*08c8*/ 	.word	0x00000010
        /*08cc*/ 	.short	0x010a
        /*08ce*/ 	.byte	0xff
	.zero		1


	//   ....[116]....
        /*08d0*/ 	.word	0x0000d4c0
        /*08d4*/ 	.word	0x00000004
        /*08d8*/ 	.word	0x00000018
        /*08dc*/ 	.short	0x010a
        /*08de*/ 	.byte	0xff
	.zero		1


	//   ....[117]....
        /*08e0*/ 	.word	0x0000d530
        /*08e4*/ 	.word	0x00000004
        /*08e8*/ 	.word	0x00000070
        /*08ec*/ 	.short	0x010a
        /*08ee*/ 	.byte	0xff
	.zero		1


	//   ....[118]....
        /*08f0*/ 	.word	0x0000d5a0
        /*08f4*/ 	.word	0x00000004
        /*08f8*/ 	.word	0x00000070
        /*08fc*/ 	.short	0x010a
        /*08fe*/ 	.byte	0xff
	.zero		1


	//   ....[119]....
        /*0900*/ 	.word	0x0000d620
        /*0904*/ 	.word	0x00000004
        /*0908*/ 	.word	0x00000070
        /*090c*/ 	.short	0x010a
        /*090e*/ 	.byte	0xff
	.zero		1


	//   ....[120]....
        /*0910*/ 	.word	0x0000d690
        /*0914*/ 	.word	0x00000004
        /*0918*/ 	.word	0x00000070
        /*091c*/ 	.short	0x010a
        /*091e*/ 	.byte	0xff
	.zero		1


	//   ....[121]....
        /*0920*/ 	.word	0x0000d700
        /*0924*/ 	.word	0x00000004
        /*0928*/ 	.word	0x00000018
        /*092c*/ 	.short	0x010a
        /*092e*/ 	.byte	0xff
	.zero		1


	//   ....[122]....
        /*0930*/ 	.word	0x0000d770
        /*0934*/ 	.word	0x00000004
        /*0938*/ 	.word	0x00000018
        /*093c*/ 	.short	0x010a
        /*093e*/ 	.byte	0xff
	.zero		1


	//   ....[123]....
        /*0940*/ 	.word	0x0000d7d0
        /*0944*/ 	.word	0x0000000a
        /*0948*/ 	.word	0x00000000
        /*094c*/ 	.short	0x010a
        /*094e*/ 	.byte	0xff
	.zero		1


	//   ....[124]....
        /*0950*/ 	.word	0x0000d830
        /*0954*/ 	.word	0x00000009
        /*0958*/ 	.word	0x00000000
        /*095c*/ 	.short	0x010a
        /*095e*/ 	.byte	0xff
	.zero		1


	//   ....[125]....
        /*0960*/ 	.word	0x0000d8b0
        /*0964*/ 	.word	0x00000004
        /*0968*/ 	.word	0x00000000
        /*096c*/ 	.short	0x010a
        /*096e*/ 	.byte	0xff
	.zero		1


	//   ....[126]....
        /*0970*/ 	.word	0x0000d930
        /*0974*/ 	.word	0x00000004
        /*0978*/ 	.word	0x00000020
        /*097c*/ 	.short	0x010a
        /*097e*/ 	.byte	0xff
	.zero		1


	//   ....[127]....
        /*0980*/ 	.word	0x0000d9b0
        /*0984*/ 	.word	0x00000004
        /*0988*/ 	.word	0x00000008
        /*098c*/ 	.short	0x010a
        /*098e*/ 	.byte	0xff
	.zero		1


	//   ....[128]....
        /*0990*/ 	.word	0x0000da30
        /*0994*/ 	.word	0x0000000f
        /*0998*/ 	.word	0x00000000
        /*099c*/ 	.short	0x010a
        /*099e*/ 	.byte	0xff
	.zero		1


	//   ....[129]....
        /*09a0*/ 	.word	0x0000dab0
        /*09a4*/ 	.word	0x00000011
        /*09a8*/ 	.word	0x000000d0
        /*09ac*/ 	.short	0x010a
        /*09ae*/ 	.byte	0xff
	.zero		1


	//   ....[130]....
        /*09b0*/ 	.word	0x0000db30
        /*09b4*/ 	.word	0x00000011
        /*09b8*/ 	.word	0x000000e0
        /*09bc*/ 	.short	0x010a
        /*09be*/ 	.byte	0xff
	.zero		1


	//   ....[131]....
        /*09c0*/ 	.word	0x0000dbb0
        /*09c4*/ 	.word	0x0000000f
        /*09c8*/ 	.word	0x00000000
        /*09cc*/ 	.short	0x010a
        /*09ce*/ 	.byte	0xff
	.zero		1


	//   ....[132]....
        /*09d0*/ 	.word	0x0000dc30
        /*09d4*/ 	.word	0x00000011
        /*09d8*/ 	.word	0x000000d8
        /*09dc*/ 	.short	0x010a
        /*09de*/ 	.byte	0xff
	.zero		1


	//   ....[133]....
        /*09e0*/ 	.word	0x0000dcb0
        /*09e4*/ 	.word	0x0000000f
        /*09e8*/ 	.word	0x000000e8
        /*09ec*/ 	.short	0x010a
        /*09ee*/ 	.byte	0xff
	.zero		1


	//   ....[134]....
        /*09f0*/ 	.word	0x0000dd30
        /*09f4*/ 	.word	0x00000004
        /*09f8*/ 	.word	0x00000020
        /*09fc*/ 	.short	0x010a
        /*09fe*/ 	.byte	0xff
	.zero		1


	//   ....[135]....
        /*0a00*/ 	.word	0x0000ddb0
        /*0a04*/ 	.word	0x00000007
        /*0a08*/ 	.word	0x000000d0
        /*0a0c*/ 	.short	0x010a
        /*0a0e*/ 	.byte	0xff
	.zero		1


	//   ....[136]....
        /*0a10*/ 	.word	0x0000de30
        /*0a14*/ 	.word	0x00000007
        /*0a18*/ 	.word	0x000000e0
        /*0a1c*/ 	.short	0x010a
        /*0a1e*/ 	.byte	0xff
	.zero		1


	//   ....[137]....
        /*0a20*/ 	.word	0x0000deb0
        /*0a24*/ 	.word	0x00000007
        /*0a28*/ 	.word	0x000000d8
        /*0a2c*/ 	.short	0x010a
        /*0a2e*/ 	.byte	0xff
	.zero		1


	//   ....[138]....
        /*0a30*/ 	.word	0x0000df30
        /*0a34*/ 	.word	0x00000004
        /*0a38*/ 	.word	0x000000e8
        /*0a3c*/ 	.short	0x010a
        /*0a3e*/ 	.byte	0xff
	.zero		1


	//   ....[139]....
        /*0a40*/ 	.word	0x0000df90
        /*0a44*/ 	.word	0x00000004
        /*0a48*/ 	.word	0x00000180
        /*0a4c*/ 	.short	0x010a
        /*0a4e*/ 	.byte	0xff
	.zero		1


	//   ....[140]....
        /*0a50*/ 	.word	0x0000e010
        /*0a54*/ 	.word	0x00000004
        /*0a58*/ 	.word	0x00000140
        /*0a5c*/ 	.short	0x010a
        /*0a5e*/ 	.byte	0xff
	.zero		1


	//   ....[141]....
        /*0a60*/ 	.word	0x0000e090
        /*0a64*/ 	.word	0x00000004
        /*0a68*/ 	.word	0x00000148
        /*0a6c*/ 	.short	0x010a
        /*0a6e*/ 	.byte	0xff
	.zero		1


	//   ....[142]....
        /*0a70*/ 	.word	0x0000e100
        /*0a74*/ 	.word	0x000000ff
        /*0a78*/ 	.word	0x00000000
        /*0a7c*/ 	.short	0x010a
        /*0a7e*/ 	.byte	0x07
	.zero		1


	//   ....[143]....
        /*0a80*/ 	.word	0x0000e190
        /*0a84*/ 	.word	0x00000004
        /*0a88*/ 	.word	0x00000000
        /*0a8c*/ 	.short	0x010a
        /*0a8e*/ 	.byte	0xff
	.zero		1


	//   ....[144]....
        /*0a90*/ 	.word	0x0000e200
        /*0a94*/ 	.word	0x000000ff
        /*0a98*/ 	.word	0x00000000
        /*0a9c*/ 	.short	0x010a
        /*0a9e*/ 	.byte	0x07
	.zero		1


	//   ....[145]....
        /*0aa0*/ 	.word	0x0000e290
        /*0aa4*/ 	.word	0x00000004
        /*0aa8*/ 	.word	0x00000000
        /*0aac*/ 	.short	0x010a
        /*0aae*/ 	.byte	0xff
	.zero		1


	//   ....[146]....
        /*0ab0*/ 	.word	0x0000e310
        /*0ab4*/ 	.word	0x000000ff
        /*0ab8*/ 	.word	0x00000000
        /*0abc*/ 	.short	0x010a
        /*0abe*/ 	.byte	0x06
	.zero		1


	//   ....[147]....
        /*0ac0*/ 	.word	0x0000e3a0
        /*0ac4*/ 	.word	0x00000004
        /*0ac8*/ 	.word	0x00000000
        /*0acc*/ 	.short	0x010a
        /*0ace*/ 	.byte	0xff
	.zero		1


	//   ....[148]....
        /*0ad0*/ 	.word	0x0000e420
        /*0ad4*/ 	.word	0x00000005
        /*0ad8*/ 	.word	0x00000100
        /*0adc*/ 	.short	0x010a
        /*0ade*/ 	.byte	0xff
	.zero		1


	//   ....[149]....
        /*0ae0*/ 	.word	0x0000e4a0
        /*0ae4*/ 	.word	0x00000004
        /*0ae8*/ 	.word	0x00000150
        /*0aec*/ 	.short	0x010a
        /*0aee*/ 	.byte	0xff
	.zero		1


	//   ....[150]....
        /*0af0*/ 	.word	0x0000e520
        /*0af4*/ 	.word	0x00000005
        /*0af8*/ 	.word	0x00000108
        /*0afc*/ 	.short	0x010a
        /*0afe*/ 	.byte	0xff
	.zero		1


	//   ....[151]....
        /*0b00*/ 	.word	0x0000e5a0
        /*0b04*/ 	.word	0x00000004
        /*0b08*/ 	.word	0x00000158
        /*0b0c*/ 	.short	0x010a
        /*0b0e*/ 	.byte	0xff
	.zero		1


	//   ....[152]....
        /*0b10*/ 	.word	0x0000e620
        /*0b14*/ 	.word	0x00000002
        /*0b18*/ 	.word	0x00000158
        /*0b1c*/ 	.short	0x010a
        /*0b1e*/ 	.byte	0xff
	.zero		1


	//----- nvinfo : EIATTR_NUM_MBARRIERS
	.align		4
.L_60:
        /*0b20*/ 	.byte	0x03, 0x38
        /*0b22*/ 	.short	0x0033


	//----- nvinfo : EIATTR_EXIT_INSTR_OFFSETS
	.align		4
        /*0b24*/ 	.byte	0x04, 0x1c
        /*0b26*/ 	.short	(.L_62 - .L_61)


	//   ....[0]....
.L_61:
        /*0b28*/ 	.word	0x0000d390


	//----- nvinfo : EIATTR_REQNTID
	.align		4
.L_62:
        /*0b2c*/ 	.byte	0x04, 0x10
        /*0b2e*/ 	.short	(.L_64 - .L_63)
.L_63:
        /*0b30*/ 	.word	0x00000200
        /*0b34*/ 	.word	0x00000001
        /*0b38*/ 	.word	0x00000001


	//----- nvinfo : EIATTR_CRS_STACK_SIZE
	.align		4
.L_64:
        /*0b3c*/ 	.byte	0x04, 0x1e
        /*0b3e*/ 	.short	(.L_66 - .L_65)
.L_65:
        /*0b40*/ 	.word	0x00000000


	//----- nvinfo : EIATTR_CBANK_PARAM_SIZE
	.align		4
.L_66:
        /*0b44*/ 	.byte	0x03, 0x19
        /*0b46*/ 	.short	0x02ac


	//----- nvinfo : EIATTR_PARAM_CBANK
	.align		4
        /*0b48*/ 	.byte	0x04, 0x0a
        /*0b4a*/ 	.short	(.L_68 - .L_67)
	.align		4
.L_67:
        /*0b4c*/ 	.word	index@(.nv.constant0.kernel_cutlass_kernel_flash_attncuteflash_fwd_sm100FlashAttentionForwardSm100_object_at__tensor0000o9611101213_tensor0000o9611101213_tensor0000o9610111213_tensor0000o9611101213_tensorptrf_0)
        /*0b50*/ 	.short	0x0380
        /*0b52*/ 	.short	0x02ac


	//----- nvinfo : EIATTR_SW_WAR
	.align		4
.L_68:
        /*0b54*/ 	.byte	0x04, 0x36
        /*0b56*/ 	.short	(.L_70 - .L_69)
.L_69:
        /*0b58*/ 	.word	0x00000008
.L_70:


//--------------------- .nv.compat                --------------------------
	.section	.nv.compat,"",@"SHT_CUDA_COMPAT_INFO"
	.align	4
        /*0000*/ 	.byte	0x02, 0x02, 0x02, 0x00, 0x02, 0x05, 0x05, 0x00, 0x02, 0x03, 0x01, 0x00, 0x02, 0x06, 0x01, 0x00


//--------------------- .nv.callgraph             --------------------------
	.section	.nv.callgraph,"",@"SHT_CUDA_CALLGRAPH"
	.align	4
	.sectionentsize	8
	.align		4
        /*0000*/ 	.word	0x00000000
	.align		4
        /*0004*/ 	.word	0xffffffff
	.align		4
        /*0008*/ 	.word	0x00000000
	.align		4
        /*000c*/ 	.word	0xfffffffe
	.align		4
        /*0010*/ 	.word	0x00000000
	.align		4
        /*0014*/ 	.word	0xfffffffd
	.align		4
        /*0018*/ 	.word	0x00000000
	.align		4
        /*001c*/ 	.word	0xfffffffc


//--------------------- .text.kernel_cutlass_kernel_flash_attncuteflash_fwd_sm100FlashAttentionForwardSm100_object_at__tensor0000o9611101213_tensor0000o9611101213_tensor0000o9610111213_tensor0000o9611101213_tensorptrf_0 --------------------------
	.section	.text.kernel_cutlass_kernel_flash_attncuteflash_fwd_sm100FlashAttentionForwardSm100_object_at__tensor0000o9611101213_tensor0000o9611101213_tensor0000o9610111213_tensor0000o9611101213_tensorptrf_0,"ax",@progbits
	.align	128
        .global         kernel_cutlass_kernel_flash_attncuteflash_fwd_sm100FlashAttentionForwardSm100_object_at__tensor0000o9611101213_tensor0000o9611101213_tensor0000o9610111213_tensor0000o9611101213_tensorptrf_0
        .type           kernel_cutlass_kernel_flash_attncuteflash_fwd_sm100FlashAttentionForwardSm100_object_at__tensor0000o9611101213_tensor0000o9611101213_tensor0000o9610111213_tensor0000o9611101213_tensorptrf_0,@function
        .size           kernel_cutlass_kernel_flash_attncuteflash_fwd_sm100FlashAttentionForwardSm100_object_at__tensor0000o9611101213_tensor0000o9611101213_tensor0000o9610111213_tensor0000o9611101213_tensorptrf_0,(.L_x_180 - kernel_cutlass_kernel_flash_attncuteflash_fwd_sm100FlashAttentionForwardSm100_object_at__tensor0000o9611101213_tensor0000o9611101213_tensor0000o9610111213_tensor0000o9611101213_tensorptrf_0)
        .other          kernel_cutlass_kernel_flash_attncuteflash_fwd_sm100FlashAttentionForwardSm100_object_at__tensor0000o9611101213_tensor0000o9611101213_tensor0000o9610111213_tensor0000o9611101213_tensorptrf_0,@"STO_CUDA_ENTRY STV_DEFAULT"
kernel_cutlass_kernel_flash_attncuteflash_fwd_sm100FlashAttentionForwardSm100_object_at__tensor0000o9611101213_tensor0000o9611101213_tensor0000o9610111213_tensor0000o9611101213_tensorptrf_0:
.text.kernel_cutlass_kernel_flash_attncuteflash_fwd_sm100FlashAttentionForwardSm100_object_at__tensor0000o9611101213_tensor0000o9611101213_tensor0000o9610111213_tensor0000o9611101213_tensorptrf_0:
[----:B------:R-:W1:Y:S01]  /*0000*/  LDC R1, c[0x0][0x37c] ;  /* 0x0000df00ff017b82 */ /* 0x000e620000000800 */
[----:B------:R-:W2:Y:S07]  /*0010*/  S2R R0, SR_TID.X ;  /* 0x0000000000007919 */ /* 0x000eae0000002100 */
[----:B------:R-:W3:Y:S01]  /*0020*/  S2UR UR16, SR_CgaCtaId ;  /* 0x00000000001079c3 */ /* 0x000ee20000008800 */
[----:B------:R-:W4:Y:S01]  /*0030*/  LDCU UR7, c[0x0][0x36c] ;  /* 0x00006d80ff0777ac */ /* 0x000f220008000800 */
[----:B------:R-:W-:-:S06]  /*0040*/  UMOV UR9, 0x1 ;  /* 0x0000000100097882 */ /* 0x000fcc0000000000 */
[----:B------:R-:W5:Y:S01]  /*0050*/  S2UR UR17, SR_CTAID.X ;  /* 0x00000000001179c3 */ /* 0x000f620000002500 */
[----:B----4-:R-:W-:Y:S02]  /*0060*/  UISETP.EQ.U32.AND UP4, UPT, UR7, 0x1, UPT ;  /* 0x000000010700788c */ /* 0x010fe4000bf82070 */
[----:B---3--:R-:W-:-:S04]  /*0070*/  ULEA.HI UR5, UR16, UR16, URZ, 0x1 ;  /* 0x0000001010057291 */ /* 0x008fc8000f8f08ff */
[----:B------:R-:W-:Y:S02]  /*0080*/  ULOP3.LUT UR4, UR5, 0xfffffffe, URZ, 0xc0, !UPT ;  /* 0xfffffffe05047892 */ /* 0x000fe4000f8ec0ff */
[----:B------:R-:W-:Y:S01]  /*0090*/  USHF.R.U32.HI UR5, URZ, 0x1, UR5 ;  /* 0x00000001ff057899 */ /* 0x000fe20008011605 */
[----:B--2---:R-:W-:Y:S01]  /*00a0*/  SHF.R.U32.HI R0, RZ, 0x5, R0 ;  /* 0x00000005ff007819 */ /* 0x004fe20000011600 */
[----:B------:R-:W-:Y:S02]  /*00b0*/  UISETP.NE.AND UP0, UPT, UR16, UR4, UPT ;  /* 0x000000041000728c */ /* 0x000fe4000bf05270 */
[----:B-----5:R-:W-:Y:S01]  /*00c0*/  ULOP3.LUT UR6, UR17, 0x1, URZ, 0xc0, !UPT ;  /* 0x0000000111067892 */ /* 0x020fe2000f8ec0ff */
[----:B------:R-:W-:Y:S01]  /*00d0*/  R2UR UR10, R0 ;  /* 0x00000000000a72ca */ /* 0x000fe200000e0000 */
[----:B------:R-:W-:-:S04]  /*00e0*/  UISETP.LT.AND UP0, UPT, UR16, URZ, UP0 ;  /* 0x000000ff1000728c */ /* 0x000fc80008701270 */
[----:B------:R-:W-:Y:S01]  /*00f0*/  IMAD.U32 R6, RZ, RZ, UR6 ;  /* 0x00000006ff067e24 */ /* 0x000fe2000f8e00ff */
[----:B------:R-:W-:Y:S02]  /*0100*/  UIADD3 UR6, UPT, UPT, -UR4, UR16, URZ ;  /* 0x0000001004067290 */ /* 0x000fe4000fffe1ff */
[----:B------:R-:W-:Y:S02]  /*0110*/  UIADD3 UR4, UPT, UPT, UR5, -0x1, URZ ;  /* 0xffffffff05047890 */ /* 0x000fe4000fffe0ff */
[----:B------:R-:W-:Y:S02]  /*0120*/  ULOP3.LUT UR7, UR6, 0x1, URZ, 0x3c, !UPT ;  /* 0x0000000106077892 */ /* 0x000fe4000f8e3cff */
[----:B------:R-:W-:Y:S01]  /*0130*/  USHF.L.U32 UR8, UR9, UR6, URZ ;  /* 0x0000000609087299 */ /* 0x000fe200080006ff */
[----:B------:R-:W-:Y:S01]  /*0140*/  IMAD.U32 R2, RZ, RZ, UR10 ;  /* 0x0000000aff027e24 */ /* 0x000fe2000f8e00ff */
[----:B------:R-:W-:Y:S02]  /*0150*/  UISETP.NE.AND UP6, UPT, UR10, URZ, UPT ;  /* 0x000000ff0a00728c */ /* 0x000fe4000bfc5270 */
[----:B------:R-:W-:-:S02]  /*0160*/  USHF.L.U32 UR6, UR9, UR7, URZ ;  /* 0x0000000709067299 */ /* 0x000fc400080006ff */
[----:B------:R-:W-:Y:S02]  /*0170*/  @!UP0 UIADD3 UR4, UPT, UPT, UR5, URZ, URZ ;  /* 0x000000ff05048290 */ /* 0x000fe4000fffe0ff */
[----:B------:R-:W-:Y:S02]  /*0180*/  ULOP3.LUT UR5, UR6, UR8, URZ, 0xfc, !UPT ;  /* 0x0000000806057292 */ /* 0x000fe4000f8efcff */
[----:B------:R-:W-:Y:S02]  /*0190*/  UIADD3 UR4, UPT, UPT, UR4, UR4, URZ ;  /* 0x0000000404047290 */ /* 0x000fe4000fffe0ff */
[----:B------:R-:W-:Y:S02]  /*01a0*/  UISETP.NE.AND UP5, UPT, UR10, 0xc, UPT ;  /* 0x0000000c0a00788c */ /* 0x000fe4000bfa5270 */
[----:B------:R-:W-:Y:S02]  /*01b0*/  MOV R7, UR5 ;  /* 0x0000000500077c02 */ /* 0x000fe40008000f00 */
[----:B------:R-:W-:Y:S01]  /*01c0*/  IMAD.U32 R3, RZ, RZ, UR4 ;  /* 0x00000004ff037e24 */ /* 0x000fe2000f8e00ff */
[----:B-1----:R-:W-:Y:S06]  /*01d0*/  BRA.U UP6, `(.L_x_0) ;  /* 0x0000000106387547 */ /* 0x002fec000b800000 */
[----:B------:R-:W1:Y:S02]  /*01e0*/  LDCU.64 UR4, c[0x0][0x348] ;  /* 0x00006900ff0477ac */ /* 0x000e640008000a00 */
[----:B-1----:R-:W-:Y:S02]  /*01f0*/  UIADD3 UR10, UP3, UPT, UR4, 0x80, URZ ;  /* 0x00000080040a7890 */ /* 0x002fe4000ff7e0ff */
[----:B------:R-:W-:Y:S02]  /*0200*/  UIADD3 UR8, UP2, UPT, UR4, 0x100, URZ ;  /* 0x0000010004087890 */ /* 0x000fe4000ff5e0ff */
[----:B------:R-:W-:Y:S02]  /*0210*/  UIADD3 UR6, UP1, UPT, UR4, 0x180, URZ ;  /* 0x0000018004067890 */ /* 0x000fe4000ff3e0ff */
[----:B------:R-:W-:Y:S02]  /*0220*/  UIADD3 UR4, UP0, UPT, UR4, 0x200, URZ ;  /* 0x0000020004047890 */ /* 0x000fe4000ff1e0ff */
[----:B------:R-:W-:-:S02]  /*0230*/  UIADD3.X UR11, UPT, UPT, URZ, UR5, URZ, UP3, !UPT ;  /* 0x00000005ff0b7290 */ /* 0x000fc40009ffe4ff */
[----:B------:R-:W-:Y:S02]  /*0240*/  UIADD3.X UR9, UPT, UPT, URZ, UR5, URZ, UP2, !UPT ;  /* 0x00000005ff097290 */ /* 0x000fe400097fe4ff */
[----:B------:R-:W-:Y:S02]  /*0250*/  UIADD3.X UR7, UPT, UPT, URZ, UR5, URZ, UP1, !UPT ;  /* 0x00000005ff077290 */ /* 0x000fe40008ffe4ff */
[----:B------:R-:W-:-:S03]  /*0260*/  UIADD3.X UR5, UPT, UPT, URZ, UR5, URZ, UP0, !UPT ;  /* 0x00000005ff057290 */ /* 0x000fc600087fe4ff */
[----:B------:R1:W-:Y:S02]  /*0270*/  UTMACCTL.PF [UR10] ;  /* 0x000000000a0079b9 */ /* 0x0003e40008040000 */
[----:B------:R1:W-:Y:S02]  /*0280*/  UTMACCTL.PF [UR8] ;  /* 0x00000000080079b9 */ /* 0x0003e40008040000 */
[----:B------:R1:W-:Y:S02]  /*0290*/  UTMACCTL.PF [UR6] ;  /* 0x00000000060079b9 */ /* 0x0003e40008040000 */
[----:B------:R1:W-:Y:S02]  /*02a0*/  UTMACCTL.PF [UR4] ;  /* 0x00000000040079b9 */ /* 0x0003e40008040000 */
[----:B-1----:R-:W-:Y:S01]  /*02b0*/  NOP ;  /* 0x0000000000007918 */ /* 0x002fe20000000000 */
.L_x_0:
[----:B------:R-:W-:Y:S05]  /*02c0*/  BRA.U UP5, `(.L_x_1) ;  /* 0x00000001052c7547 */ /* 0x000fea000b800000 */
[----:B------:R-:W1:Y:S01]  /*02d0*/  S2UR UR6, SR_CgaCtaId ;  /* 0x00000000000679c3 */ /* 0x000e620000008800 */
[----:B------:R-:W-:Y:S01]  /*02e0*/  UMOV UR4, 0x400 ;  /* 0x0000040000047882 */ /* 0x000fe20000000000 */
[----:B------:R-:W-:Y:S01]  /*02f0*/  UMOV UR5, 0x20 ;  /* 0x0000002000057882 */ /* 0x000fe20000000000 */
[----:B------:R-:W-:Y:S01]  /*0300*/  ELECT P0, URZ, PT ;  /* 0x0000000000ff782f */ /* 0x000fe20003800000 */
[----:B-1----:R-:W-:Y:S02]  /*0310*/  ULEA UR6, UR6, UR4, 0x18 ;  /* 0x0000000406067291 */ /* 0x002fe4000f8ec0ff */
[----:B------:R-:W-:-:S04]  /*0320*/  UIADD3 UR4, UPT, UPT, -UR5, 0x100000, URZ ;  /* 0x0010000005047890 */ /* 0x000fc8000fffe1ff */
[----:B------:R-:W-:Y:S02]  /*0330*/  USHF.L.U32 UR5, UR4, 0xb, URZ ;  /* 0x0000000b04057899 */ /* 0x000fe400080006ff */
[----:B------:R-:W-:Y:S01]  /*0340*/  USHF.L.U32 UR4, UR4, 0x1, URZ ;  /* 0x0000000104047899 */ /* 0x000fe200080006ff */
[----:B------:R-:W1:Y:S11]  /*0350*/  FENCE.VIEW.ASYNC.S ;  /* 0x00000000000073c6 */ /* 0x000e760000000000 */
[----:B-1----:R1:W2:Y:S01]  /*0360*/  SYNCS.EXCH.64 URZ, [UR6+0x180], UR4 ;  /* 0x0001800406ff75b2 */ /* 0x0022a20008000100 */
[----:B------:R-:W-:Y:S01]  /*0370*/  NOP ;  /* 0x0000000000007918 */ /* 0x000fe20000000000 */
.L_x_1:
[----:B------:R-:W-:Y:S01]  /*0380*/  NOP ;  /* 0x0000000000007918 */ /* 0x000fe20000000000 */
[----:B------:R-:W-:Y:S05]  /*0390*/  BRA.U UP6, `(.L_x_2) ;  /* 0x0000000106347547 */ /* 0x000fea000b800000 */
[----:B-1----:R-:W1:Y:S01]  /*03a0*/  S2UR UR4, SR_CgaCtaId ;  /* 0x00000000000479c3 */ /* 0x002e620000008800 */
[----:B------:R-:W-:Y:S01]  /*03b0*/  UMOV UR5, 0x400 ;  /* 0x0000040000057882 */ /* 0x000fe20000000000 */
[----:B------:R-:W-:Y:S02]  /*03c0*/  UMOV UR6, 0x1 ;  /* 0x0000000100067882 */ /* 0x000fe40000000000 */
[----:B------:R-:W-:-:S04]  /*03d0*/  UIADD3 UR6, UPT, UPT, -UR6, 0x100000, URZ ;  /* 0x0010000006067890 */ /* 0x000fc8000fffe1ff */
[----:B------:R-:W-:Y:S02]  /*03e0*/  USHF.L.U32 UR7, UR6, 0xb, URZ ;  /* 0x0000000b06077899 */ /* 0x000fe400080006ff */
[----:B------:R-:W-:Y:S02]  /*03f0*/  USHF.L.U32 UR6, UR6, 0x1, URZ ;  /* 0x0000000106067899 */ /* 0x000fe400080006ff */
[----:B-1----:R-:W-:Y:S01]  /*0400*/  ULEA UR4, UR4, UR5, 0x18 ;  /* 0x0000000504047291 */ /* 0x002fe2000f8ec0ff */
[----:B------:R-:W1:Y:S11]  /*0410*/  FENCE.VIEW.ASYNC.S ;  /* 0x00000000000073c6 */ /* 0x000e760000000000 */
[----:B-1----:R3:W4:Y:S01]  /*0420*/  SYNCS.EXCH.64 URZ, [UR4], UR6 ;  /* 0x0000000604ff75b2 */ /* 0x0027220008000100 */
[----:B------:R3:W5:Y:S01]  /*0430*/  SYNCS.EXCH.64 URZ, [UR4+0x8], UR6 ;  /* 0x0000080604ff75b2 */ /* 0x0007620008000100 */
[----:B------:R3:W1:Y:S01]  /*0440*/  SYNCS.EXCH.64 URZ, [UR4+0x10], UR6 ;  /* 0x0000100604ff75b2 */ /* 0x0006620008000100 */
[----:B------:R3:W2:Y:S02]  /*0450*/  SYNCS.EXCH.64 URZ, [UR4+0x18], UR6 ;  /* 0x0000180604ff75b2 */ /* 0x0006a40008000100 */
[----:B---3--:R-:W-:Y:S01]  /*0460*/  NOP ;  /* 0x0000000000007918 */ /* 0x008fe20000000000 */
.L_x_2:
[----:B------:R-:W-:Y:S05]  /*0470*/  BRA.U UP6, `(.L_x_3) ;  /* 0x0000000106907547 */ /* 0x000fea000b800000 */
[----:B-1----:R-:W-:Y:S01]  /*0480*/  UMOV UR4, 0x400 ;  /* 0x0000040000047882 */ /* 0x002fe20000000000 */
[----:B------:R-:W-:Y:S01]  /*0490*/  UMOV UR6, 0x1 ;  /* 0x0000000100067882 */ /* 0x000fe20000000000 */
[----:B------:R-:W-:Y:S02]  /*04a0*/  ULEA UR4, UR16, UR4, 0x18 ;  /* 0x0000000410047291 */ /* 0x000fe4000f8ec0ff */
[----:B------:R-:W-:-:S04]  /*04b0*/  UIADD3 UR6, UPT, UPT, -UR6, 0x100000, URZ ;  /* 0x0010000006067890 */ /* 0x000fc8000fffe1ff */
[----:B------:R-:W-:Y:S02]  /*04c0*/  USHF.L.U32 UR7, UR6, 0xb, URZ ;  /* 0x0000000b06077899 */ /* 0x000fe400080006ff */
[----:B------:R-:W-:Y:S01]  /*04d0*/  USHF.L.U32 UR6, UR6, 0x1, URZ ;  /* 0x0000000106067899 */ /* 0x000fe200080006ff */
[----:B------:R-:W-:Y:S02]  /*04e0*/  UMOV UR8, 0x200 ;  /* 0x0000020000087882 */ /* 0x000fe40000000000 */
[----:B------:R-:W-:-:S04]  /*04f0*/  UIADD3 UR8, UPT, UPT, -UR8, 0x100000, URZ ;  /* 0x0010000008087890 */ /* 0x000fc8000fffe1ff */
[----:B------:R-:W-:Y:S02]  /*0500*/  USHF.L.U32 UR9, UR8, 0xb, URZ ;  /* 0x0000000b08097899 */ /* 0x000fe400080006ff */
[----:B------:R-:W-:Y:S01]  /*0510*/  USHF.L.U32 UR8, UR8, 0x1, URZ ;  /* 0x0000000108087899 */ /* 0x000fe200080006ff */
[----:B------:R-:W1:Y:S02]  /*0520*/  FENCE.VIEW.ASYNC.S ;  /* 0x00000000000073c6 */ /* 0x000e640000000000 */
[----:B-1----:R3:W1:Y:S01]  /*0530*/  SYNCS.EXCH.64 URZ, [UR4+0x20], UR6 ;  /* 0x0000200604ff75b2 */ /* 0x0026620008000100 */
[----:B------:R3:W5:Y:S01]  /*0540*/  SYNCS.EXCH.64 URZ, [UR4+0x28], UR6 ;  /* 0x0000280604ff75b2 */ /* 0x0007620008000100 */
[----:B------:R3:W4:Y:S01]  /*0550*/  SYNCS.EXCH.64 URZ, [UR4+0x30], UR6 ;  /* 0x0000300604ff75b2 */ /* 0x0007220008000100 */
[----:B------:R3:W2:Y:S01]  /*0560*/  SYNCS.EXCH.64 URZ, [UR4+0x38], UR6 ;  /* 0x0000380604ff75b2 */ /* 0x0006a20008000100 */
[----:B------:R3:W1:Y:S01]  /*0570*/  SYNCS.EXCH.64 URZ, [UR4+0x40], UR6 ;  /* 0x0000400604ff75b2 */ /* 0x0006620008000100 */
        /* <DEDUP_REMOVED lines=18> */
[----:B------:R3:W1:Y:S02]  /*06a0*/  SYNCS.EXCH.64 URZ, [UR4+0xd8], UR8 ;  /* 0x0000d80804ff75b2 */ /* 0x0006640008000100 */
[----:B---3--:R-:W-:Y:S01]  /*06b0*/  NOP ;  /* 0x0000000000007918 */ /* 0x008fe20000000000 */
.L_x_3:
[----:B------:R-:W-:Y:S05]  /*06c0*/  BRA.U UP6, `(.L_x_4) ;  /* 0x0000000106a07547 */ /* 0x000fea000b800000 */
[----:B-1----:R-:W-:Y:S01]  /*06d0*/  UMOV UR4, 0x400 ;  /* 0x0000040000047882 */ /* 0x002fe20000000000 */
[----:B------:R-:W-:Y:S01]  /*06e0*/  UMOV UR14, 0x8 ;  /* 0x00000008000e7882 */ /* 0x000fe20000000000 */
[----:B------:R-:W-:Y:S01]  /*06f0*/  UMOV UR8, 0x1 ;  /* 0x0000000100087882 */ /* 0x000fe20000000000 */
[----:B------:R-:W-:Y:S02]  /*0700*/  ULEA UR4, UR16, UR4, 0x18 ;  /* 0x0000000410047291 */ /* 0x000fe4000f8ec0ff */
[----:B------:R-:W-:-:S04]  /*0710*/  UIADD3 UR14, UPT, UPT, -UR14, 0x100000, URZ ;  /* 0x001000000e0e7890 */ /* 0x000fc8000fffe1ff */
[----:B------:R-:W-:Y:S02]  /*0720*/  USHF.L.U32 UR15, UR14, 0xb, URZ ;  /* 0x0000000b0e0f7899 */ /* 0x000fe400080006ff */
[----:B------:R-:W-:Y:S01]  /*0730*/  USHF.L.U32 UR14, UR14, 0x1, URZ ;  /* 0x000000010e0e7899 */ /* 0x000fe200080006ff */
[----:B------:R-:W-:Y:S01]  /*0740*/  UMOV UR12, 0x100 ;  /* 0x00000100000c7882 */ /* 0x000fe20000000000 */
        /* <DEDUP_REMOVED lines=10> */
[----:B------:R-:W-:Y:S02]  /*07f0*/  USHF.L.U32 UR6, UR6, 0x1, URZ ;  /* 0x0000000106067899 */ /* 0x000fe400080006ff */
        /* <DEDUP_REMOVED lines=21> */
.L_x_4:
[----:B------:R-:W-:Y:S01]  /*0950*/  NOP ;  /* 0x0000000000007918 */ /* 0x000fe20000000000 */
[----:B------:R-:W-:Y:S05]  /*0960*/  BRA.U !UP4, `(.L_x_5) ;  /* 0x000000010c087547 */ /* 0x000fea000b800000 */
[----:B-12-45:R-:W-:Y:S01]  /*0970*/  UCGABAR_ARV ;  /* 0x00000000000079c7 */ /* 0x036fe20008000000 */
[----:B------:R-:W-:Y:S05]  /*0980*/  BRA `(.L_x_6) ;  /* 0x0000000000047947 */ /* 0x000fea0003800000 */
.L_x_5:
[----:B-12-45:R-:W-:Y:S01]  /*0990*/  NOP ;  /* 0x0000000000007918 */ /* 0x036fe20000000000 */
.L_x_6:
[----:B------:R-:W-:Y:S05]  /*09a0*/  BRA.U !UP4, `(.L_x_7) ;  /* 0x000000010c0c7547 */ /* 0x000fea000b800000 */
[----:B------:R-:W-:Y:S01]  /*09b0*/  UCGABAR_WAIT ;  /* 0x0000000000007dc7 */ /* 0x000fe20008000000 */
[----:B------:R-:W-:Y:S01]  /*09c0*/  CCTL.IVALL ;  /* 0x00000000ff00798f */ /* 0x000fe20002000000 */
[----:B------:R-:W-:Y:S05]  /*09d0*/  BRA `(.L_x_8) ;  /* 0x0000000000047947 */ /* 0x000fea0003800000 */
.L_x_7:
[----:B------:R-:W-:Y:S06]  /*09e0*/  BAR.SYNC.DEFER_BLOCKING 0x0 ;  /* 0x0000000000007b1d */ /* 0x000fec0000010000 */
.L_x_8:
[----:B------:R-:W1:Y:S02]  /*09f0*/  S2UR UR4, SR_CgaSize ;  /* 0x00000000000479c3 */ /* 0x000e640000008a00 */
[----:B-1----:R-:W-:-:S12]  /*0a00*/  UIMAD UR4, UR4, -0xa0, URZ ;  /* 0xffffff60040478a4 */ /* 0x002fd8000f8e02ff */
[----:B------:R-:W1:Y:S01]  /*0a10*/  LDCU UR4, c[0x0][UR4+0x2b0] ;  /* 0x00005600040477ac */ /* 0x000e620008000800 */
[----:B------:R-:W-:Y:S01]  /*0a20*/  I2FP.F32.U32 R2, UR17 ;  /* 0x0000001100027c45 */ /* 0x000fe20008201000 */
[----:B------:R-:W-:Y:S01]  /*0a30*/  BSSY.RECONVERGENT B1, `(.L_x_9) ;  /* 0x00004bc000017945 */ /* 0x000fe20003800200 */
[----:B------:R-:W-:-:S13]  /*0a40*/  R2UR UR5, R0 ;  /* 0x00000000000572ca */ /* 0x000fda00000e0000 */
[----:B------:R-:W-:Y:S01]  /*0a50*/  UISETP.NE.AND UP0, UPT, UR5, 0xe, UPT ;  /* 0x0000000e0500788c */ /* 0x000fe2000bf05270 */
[----:B-1----:R-:W-:-:S06]  /*0a60*/  FMUL R2, R2, UR4 ;  /* 0x0000000402027c20 */ /* 0x002fcc0008400000 */
[----:B------:R-:W1:Y:S02]  /*0a70*/  F2I.U32.TRUNC.NTZ R2, R2 ;  /* 0x0000000200027305 */ /* 0x000e64000020f000 */
[----:B-1----:R-:W-:-:S13]  /*0a80*/  R2UR UR4, R2 ;  /* 0x00000000020472ca */ /* 0x002fda00000e0000 */
[----:B------:R-:W-:Y:S01]  /*0a90*/  IMAD.U32 R2, RZ, RZ, UR4 ;  /* 0x00000004ff027e24 */ /* 0x000fe2000f8e00ff */
[----:B------:R-:W-:Y:S06]  /*0aa0*/  BRA.U !UP0, `(.L_x_10) ;  /* 0x0000000108187547 */ /* 0x000fec000b800000 */
[----:B------:R-:W-:-:S13]  /*0ab0*/  R2UR UR4, R0 ;  /* 0x00000000000472ca */ /* 0x000fda00000e0000 */
[----:B------:R-:W-:-:S09]  /*0ac0*/  UISETP.NE.AND UP0, UPT, UR4, 0xf, UPT ;  /* 0x0000000f0400788c */ /* 0x000fd2000bf05270 */
[----:B------:R-:W-:Y:S05]  /*0ad0*/  BRA.U UP0, `(.L_x_11) ;  /* 0x0000001d00247547 */ /* 0x000fea000b800000 */
[----:B------:R-:W-:-:S08]  /*0ae0*/  NOP ;  /* 0x0000000000007918 */ /* 0x000fd00000000000 */
[----:B------:R-:W1:-:S00]  /*0af0*/  USETMAXREG.DEALLOC.CTAPOOL 0x30 ;  /* 0x00000030000079c8 */ /* 0x000e4000080e0500 */
[----:B-1----:R-:W-:Y:S05]  /*0b00*/  BRA `(.L_x_12) ;  /* 0x0000004800b47947 */ /* 0x002fea0003800000 */
.L_x_10:
[----:B------:R-:W-:-:S08]  /*0b10*/  NOP ;  /* 0x0000000000007918 */ /* 0x000fd00000000000 */
[----:B------:R-:W1:-:S00]  /*0b20*/  USETMAXREG.DEALLOC.CTAPOOL 0x30 ;  /* 0x00000030000079c8 */ /* 0x000e4000080e0500 */
[----:B------:R-:W2:Y:S01]  /*0b30*/  LDCU UR4, c[0x0][0x610] ;  /* 0x0000c200ff0477ac */ /* 0x000ea20008000800 */
[----:B-1----:R-:W-:Y:S01]  /*0b40*/  R2UR UR12, R2 ;  /* 0x00000000020c72ca */ /* 0x002fe200000e0000 */
[----:B------:R-:W-:Y:S02]  /*0b50*/  HFMA2 R5, -RZ, RZ, 0, 5.9604644775390625e-08 ;  /* 0x00000001ff057431 */ /* 0x000fe400000001ff */
[----:B------:R-:W-:Y:S01]  /*0b60*/  IMAD.MOV.U32 R8, RZ, RZ, 0x1 ;  /* 0x00000001ff087424 */ /* 0x000fe200078e00ff */
[----:B------:R-:W1:Y:S01]  /*0b70*/  LDCU.U8 UR9, c[0x0][0x614] ;  /* 0x0000c280ff0977ac */ /* 0x000e620008000000 */
[----:B------:R-:W3:Y:S01]  /*0b80*/  LDCU.U8 UR6, c[0x0][0x615] ;  /* 0x0000c2a0ff0677ac */ /* 0x000ee20008000000 */
[----:B------:R-:W4:Y:S01]  /*0b90*/  LDCU UR7, c[0x0][0x38c] ;  /* 0x00007180ff0777ac */ /* 0x000f220008000800 */
[----:B------:R-:W5:Y:S06]  /*0ba0*/  LDCU UR8, c[0x0][0x61c] ;  /* 0x0000c380ff0877ac */ /* 0x000f6c0008000800 */
[----:B--2---:R-:W-:Y:S01]  /*0bb0*/  UIMAD.WIDE.U32 UR4, UR12, UR4, URZ ;  /* 0x000000040c0472a5 */ /* 0x004fe2000f8e00ff */
[----:B------:R-:W2:Y:S03]  /*0bc0*/  LDCU UR11, c[0x0][0x624] ;  /* 0x0000c480ff0b77ac */ /* 0x000ea60008000800 */
[----:B------:R-:W-:Y:S01]  /*0bd0*/  UIADD3 UR4, UPT, UPT, UR12, -UR5, URZ ;  /* 0x800000050c047290 */ /* 0x000fe2000fffe0ff */
[----:B------:R-:W2:Y:S03]  /*0be0*/  LDCU.U8 UR13, c[0x0][0x620] ;  /* 0x0000c400ff0d77ac */ /* 0x000ea60008000000 */
[----:B-1----:R-:W-:-:S02]  /*0bf0*/  USHF.R.U32.HI UR4, URZ, UR9, UR4 ;  /* 0x00000009ff047299 */ /* 0x002fc40008011604 */
[----:B----4-:R-:W-:Y:S02]  /*0c00*/  UIADD3 UR10, UPT, UPT, UR7, -0x1, URZ ;  /* 0xffffffff070a7890 */ /* 0x010fe4000fffe0ff */
[----:B------:R-:W-:Y:S02]  /*0c10*/  UIADD3 UR4, UPT, UPT, UR5, UR4, URZ ;  /* 0x0000000405047290 */ /* 0x000fe4000fffe0ff */
[----:B------:R-:W-:Y:S02]  /*0c20*/  UISETP.GT.AND UP1, UPT, UR7, URZ, UPT ;  /* 0x000000ff0700728c */ /* 0x000fe4000bf24270 */
[----:B---3--:R-:W-:Y:S02]  /*0c30*/  USHF.R.U32.HI UR9, URZ, UR6, UR4 ;  /* 0x00000006ff097299 */ /* 0x008fe40008011604 */
[----:B------:R-:W-:Y:S02]  /*0c40*/  UIADD3 UR6, UPT, UPT, -UR7, URZ, URZ ;  /* 0x000000ff07067290 */ /* 0x000fe4000fffe1ff */
[----:B-----5:R-:W-:-:S02]  /*0c50*/  UIMAD.WIDE.U32 UR4, UR9, UR8, URZ ;  /* 0x00000008090472a5 */ /* 0x020fc4000f8e00ff */
[----:B------:R-:W-:Y:S02]  /*0c60*/  USHF.R.S32.HI UR6, URZ, 0x1f, UR6 ;  /* 0x0000001fff067899 */ /* 0x000fe40008011406 */
[----:B------:R-:W-:Y:S02]  /*0c70*/  USHF.R.S32.HI UR8, URZ, 0x1f, UR10 ;  /* 0x0000001fff087899 */ /* 0x000fe4000801140a */
[----:B------:R-:W-:Y:S02]  /*0c80*/  ULEA.HI UR7, UR6, -UR7, URZ, 0x7 ;  /* 0x8000000706077291 */ /* 0x000fe4000f8f38ff */
[----:B------:R-:W-:Y:S02]  /*0c90*/  ULEA.HI UR8, UR8, UR10, URZ, 0x7 ;  /* 0x0000000a08087291 */ /* 0x000fe4000f8f38ff */
[----:B------:R-:W-:Y:S02]  /*0ca0*/  USHF.R.S32.HI UR4, URZ, 0x7, UR7 ;  /* 0x00000007ff047899 */ /* 0x000fe40008011407 */
[----:B--2---:R-:W-:-:S02]  /*0cb0*/  UISETP.GE.AND UP0, UPT, UR12, UR11, UPT ;  /* 0x0000000b0c00728c */ /* 0x004fc4000bf06270 */
[----:B------:R-:W-:Y:S02]  /*0cc0*/  ULEA.HI.SX32 UR7, UR8, 0x1, 0x19 ;  /* 0x0000000108077891 */ /* 0x000fe4000f8fcaff */
[----:B------:R-:W-:Y:S01]  /*0cd0*/  UIADD3 UR4, UPT, UPT, -UR4, URZ, URZ ;  /* 0x000000ff04047290 */ /* 0x000fe2000fffe1ff */
[----:B------:R-:W-:Y:S02]  /*0ce0*/  UMOV UR6, UR5 ;  /* 0x0000000500067c82 */ /* 0x000fe40008000000 */
[----:B------:R-:W-:-:S04]  /*0cf0*/  UIADD3 UR5, UPT, UPT, UR9, -UR6, URZ ;  /* 0x8000000609057290 */ /* 0x000fc8000fffe0ff */
[----:B------:R-:W-:Y:S01]  /*0d00*/  @!UP1 UMOV UR7, UR4 ;  /* 0x0000000400079c82 */ /* 0x000fe20008000000 */
[----:B------:R-:W-:Y:S01]  /*0d10*/  USHF.R.U32.HI UR5, URZ, UR13, UR5 ;  /* 0x0000000dff057299 */ /* 0x000fe20008011605 */
[----:B------:R-:W-:-:S03]  /*0d20*/  IMAD.U32 R14, RZ, RZ, UR7 ;  /* 0x00000007ff0e7e24 */ /* 0x000fc6000f8e00ff */
[----:B------:R-:W-:-:S03]  /*0d30*/  UIADD3 UR5, UPT, UPT, UR6, UR5, URZ ;  /* 0x0000000506057290 */ /* 0x000fc6000fffe0ff */
[----:B------:R-:W-:Y:S01]  /*0d40*/  UMOV UR6, URZ ;  /* 0x000000ff00067c82 */ /* 0x000fe20008000000 */
[----:B------:R-:W-:Y:S08]  /*0d50*/  BRA.U UP0, `(.L_x_13) ;  /* 0x00000015008c7547 */ /* 0x000ff0000b800000 */
[----:B------:R-:W1:Y:S01]  /*0d60*/  LDCU.U8 UR4, c[0x0][0x621] ;  /* 0x0000c420ff0477ac */ /* 0x000e620008000000 */
[----:B------:R-:W-:Y:S01]  /*0d70*/  R2UR UR10, R14 ;  /* 0x000000000e0a72ca */ /* 0x000fe200000e0000 */
[----:B------:R-:W-:Y:S01]  /*0d80*/  IMAD.MOV.U32 R5, RZ, RZ, 0x1 ;  /* 0x00000001ff057424 */ /* 0x000fe200078e00ff */
[----:B------:R-:W-:Y:S01]  /*0d90*/  R2UR UR12, R6 ;  /* 0x00000000060c72ca */ /* 0x000fe200000e0000 */
[----:B------:R-:W2:Y:S01]  /*0da0*/  LDCU UR8, c[0x0][0x618] ;  /* 0x0000c300ff0877ac */ /* 0x000ea20008000800 */
[----:B------:R-:W-:Y:S02]  /*0db0*/  R2UR UR11, R2 ;  /* 0x00000000020b72ca */ /* 0x000fe400000e0000 */
[----:B------:R-:W-:Y:S01]  /*0dc0*/  MOV R8, 0x1 ;  /* 0x0000000100087802 */ /* 0x000fe20000000f00 */
[----:B------:R-:W3:Y:S01]  /*0dd0*/  LDCU UR6, c[0x0][0x60c] ;  /* 0x0000c180ff0677ac */ /* 0x000ee20008000800 */
[----:B------:R-:W-:Y:S01]  /*0de0*/  UMOV UR7, 0x400 ;  /* 0x0000040000077882 */ /* 0x000fe20000000000 */
[----:B------:R-:W-:-:S04]  /*0df0*/  UIADD3 UR75, UPT, UPT, -UR9, URZ, URZ ;  /* 0x000000ff094b7290 */ /* 0x000fc8000fffe1ff */
[----:B------:R-:W-:Y:S02]  /*0e00*/  UIADD3 UR15, UPT, UPT, UR10, -0x1, URZ ;  /* 0xffffffff0a0f7890 */ /* 0x000fe4000fffe0ff */
[----:B------:R-:W-:Y:S02]  /*0e10*/  ULEA UR7, UR16, UR7, 0x18 ;  /* 0x0000000710077291 */ /* 0x000fe4000f8ec0ff */
[----:B-1----:R-:W-:Y:S02]  /*0e20*/  USHF.R.U32.HI UR4, URZ, UR4, UR5 ;  /* 0x00000004ff047299 */ /* 0x002fe40008011605 */
[----:B------:R-:W-:Y:S02]  /*0e30*/  USHF.L.U32 UR59, UR15, 0x7, URZ ;  /* 0x000000070f3b7899 */ /* 0x000fe400080006ff */
[----:B------:R-:W-:Y:S02]  /*0e40*/  UIMAD UR58, UR12, 0x30, URZ ;  /* 0x000000300c3a78a4 */ /* 0x000fe4000f8e02ff */
[----:B------:R-:W-:Y:S01]  /*0e50*/  IMAD.U32 R13, RZ, RZ, UR4 ;  /* 0x00000004ff0d7e24 */ /* 0x000fe2000f8e00ff */
[----:B------:R-:W-:-:S02]  /*0e60*/  UIADD3 UR4, UPT, UPT, -UR4, URZ, URZ ;  /* 0x000000ff04047290 */ /* 0x000fc4000fffe1ff */
[----:B------:R-:W-:Y:S02]  /*0e70*/  ULEA UR5, UR12, UR59, 0x6 ;  /* 0x0000003b0c057291 */ /* 0x000fe4000f8e30ff */
[----:B--2---:R-:W-:Y:S02]  /*0e80*/  UIMAD UR4, UR4, UR8, UR9 ;  /* 0x00000008040472a4 */ /* 0x004fe4000f8e0209 */
[----:B------:R-:W-:Y:S02]  /*0e90*/  UIADD3 UR65, UPT, UPT, UR7, 0x8, URZ ;  /* 0x0000000807417890 */ /* 0x000fe4000fffe0ff */
[----:B------:R-:W-:Y:S01]  /*0ea0*/  IMAD.U32 R12, RZ, RZ, UR5 ;  /* 0x00000005ff0c7e24 */ /* 0x000fe2000f8e00ff */
[----:B------:R-:W-:Y:S01]  /*0eb0*/  UIADD3 UR62, UPT, UPT, UR10, 0x1fffffe, URZ ;  /* 0x01fffffe0a3e7890 */ /* 0x000fe2000fffe0ff */
[----:B------:R-:W-:Y:S01]  /*0ec0*/  MOV R11, UR4 ;  /* 0x00000004000b7c02 */ /* 0x000fe20008000f00 */
[----:B---3--:R-:W-:Y:S01]  /*0ed0*/  UIMAD UR75, UR75, UR6, UR11 ;  /* 0x000000064b4b72a4 */ /* 0x008fe2000f8e020b */
[----:B------:R-:W1:Y:S01]  /*0ee0*/  LDCU.64 UR70, c[0x0][0x348] ;  /* 0x00006900ff4677ac */ /* 0x000e620008000a00 */
[----:B------:R-:W-:-:S02]  /*0ef0*/  UIADD3 UR18, UPT, UPT, UR58, 0x10, URZ ;  /* 0x000000103a127890 */ /* 0x000fc4000fffe0ff */
[----:B------:R-:W-:Y:S02]  /*0f00*/  UIADD3 UR10, UPT, UPT, UR58, 0x20, URZ ;  /* 0x000000203a0a7890 */ /* 0x000fe4000fffe0ff */
[----:B------:R-:W-:Y:S02]  /*0f10*/  ULOP3.LUT UR73, UR7, 0xfefffc00, URZ, 0xc0, !UPT ;  /* 0xfefffc0007497892 */ /* 0x000fe4000f8ec0ff */
[----:B------:R-:W-:Y:S02]  /*0f20*/  ULOP3.LUT UR65, UR65, 0xfefffc08, URZ, 0xc0, !UPT ;  /* 0xfefffc0841417892 */ /* 0x000fe4000f8ec0ff */
[----:B------:R-:W-:Y:S01]  /*0f30*/  UISETP.NE.AND UP0, UPT, UR12, URZ, UPT ;  /* 0x000000ff0c00728c */ /* 0x000fe2000bf05270 */
[----:B------:R-:W-:Y:S01]  /*0f40*/  UMOV UR6, URZ ;  /* 0x000000ff00067c82 */ /* 0x000fe20008000000 */
[----:B------:R-:W-:-:S09]  /*0f50*/  UMOV UR63, UR11 ;  /* 0x0000000b003f7c82 */ /* 0x000fd20008000000 */
.L_x_28:
[----:B------:R-:W-:Y:S01]  /*0f60*/  ULEA UR4, UR6, UR7, 0x3 ;  /* 0x0000000706047291 */ /* 0x000fe2000f8e18ff */
[----:B------:R-:W-:Y:S01]  /*0f70*/  SHF.L.U32 R16, R5, 0x1f, RZ ;  /* 0x0000001f05107819 */ /* 0x000fe200000006ff */
[----:B------:R-:W-:Y:S02]  /*0f80*/  UIMAD UR5, UR6, 0x3000, UR7 ;  /* 0x00003000060578a4 */ /* 0x000fe4000f8e0207 */
[----:B------:R-:W-:Y:S02]  /*0f90*/  UIADD3 UR8, UPT, UPT, UR4, 0x20, URZ ;  /* 0x0000002004087890 */ /* 0x000fe4000fffe0ff */
[----:B------:R-:W-:Y:S02]  /*0fa0*/  UIADD3 UR16, UPT, UPT, UR5, 0x18c00, URZ ;  /* 0x00018c0005107890 */ /* 0x000fe4000fffe0ff */
[----:B------:R-:W-:Y:S01]  /*0fb0*/  ULOP3.LUT UR5, UR8, 0xfefffff8, URZ, 0xc0, !UPT ;  /* 0xfefffff808057892 */ /* 0x000fe2000f8ec0ff */
[----:B------:R-:W2:Y:S01]  /*0fc0*/  SYNCS.PHASECHK.TRANS64.TRYWAIT P0, [UR4+0x70], R16 ;  /* 0x00007010ff0075a7 */ /* 0x000ea20008001104 */
[----:B-1----:R-:W-:-:S02]  /*0fd0*/  UIADD3 UR13, UP3, UPT, UR70, 0x100, URZ ;  /* 0x00000100460d7890 */ /* 0x002fc4000ff7e0ff */
[----:B------:R-:W-:Y:S01]  /*0fe0*/  UIMAD UR32, UR6, 0x3000, UR7 ;  /* 0x00003000062078a4 */ /* 0x000fe2000f8e0207 */
[----:B------:R-:W-:Y:S01]  /*0ff0*/  MOV R10, UR16 ;  /* 0x00000010000a7c02 */ /* 0x000fe20008000f00 */
[----:B------:R-:W-:Y:S01]  /*1000*/  UIADD3 UR11, UP2, UPT, UR70, 0x100, URZ ;  /* 0x00000100460b7890 */ /* 0x000fe2000ff5e0ff */
[----:B------:R-:W-:Y:S01]  /*1010*/  MOV R9, UR5 ;  /* 0x0000000500097c02 */ /* 0x000fe20008000f00 */
[----:B------:R-:W-:Y:S02]  /*1020*/  UIMAD UR24, UR6, 0x3000, UR7 ;  /* 0x00003000061878a4 */ /* 0x000fe4000f8e0207 */
[----:B------:R-:W-:Y:S02]  /*1030*/  UIADD3 UR14, UP1, UPT, UR70, 0x100, URZ ;  /* 0x00000100460e7890 */ /* 0x000fe4000ff3e0ff */
[----:B------:R-:W-:Y:S02]  /*1040*/  UIADD3.X UR12, UPT, UPT, URZ, UR71, URZ, UP3, !UPT ;  /* 0x00000047ff0c7290 */ /* 0x000fe40009ffe4ff */
[----:B------:R-:W-:-:S02]  /*1050*/  UIADD3.X UR9, UPT, UPT, URZ, UR71, URZ, UP2, !UPT ;  /* 0x00000047ff097290 */ /* 0x000fc400097fe4ff */
[----:B------:R-:W-:Y:S02]  /*1060*/  UIADD3 UR32, UPT, UPT, UR32, 0x19c00, URZ ;  /* 0x00019c0020207890 */ /* 0x000fe4000fffe0ff */
[----:B------:R-:W-:Y:S01]  /*1070*/  UPLOP3.LUT UP6, UPT, UPT, UPT, UP0, 0x80, 0x8 ;  /* 0x000000000008789c */ /* 0x000fe20003fcf000 */
[----:B------:R-:W-:Y:S01]  /*1080*/  UMOV UR34, 0x20 ;  /* 0x0000002000227882 */ /* 0x000fe20000000000 */
[----:B--2---:R-:W-:Y:S09]  /*1090*/  @!P0 BRA `(.L_x_14) ;  /* 0x000000c000c08947 */ /* 0x004ff20003800000 */
.L_x_103:
[----:B------:R-:W-:Y:S01]  /*10a0*/  R2UR UR35, R12 ;  /* 0x000000000c2372ca */ /* 0x000fe200000e0000 */
[----:B------:R-:W-:Y:S01]  /*10b0*/  ULOP3.LUT UR13, UR13, UR12, URZ, 0x3c, !UPT ;  /* 0x0000000c0d0d7292 */ /* 0x000fe2000f8e3cff */
[----:B------:R-:W-:Y:S01]  /*10c0*/  R2UR UR36, R11 ;  /* 0x000000000b2472ca */ /* 0x000fe200000e0000 */
[----:B------:R-:W-:Y:S01]  /*10d0*/  UIADD3 UR24, UPT, UPT, UR24, 0x1ac00, URZ ;  /* 0x0001ac0018187890 */ /* 0x000fe2000fffe0ff */
[----:B------:R-:W-:Y:S01]  /*10e0*/  R2UR UR37, R13 ;  /* 0x000000000d2572ca */ /* 0x000fe200000e0000 */
[----:B------:R-:W-:Y:S01]  /*10f0*/  ULOP3.LUT UR12, UR13, UR12, URZ, 0x3c, !UPT ;  /* 0x0000000c0d0c7292 */ /* 0x000fe2000f8e3cff */
[----:B------:R-:W-:Y:S01]  /*1100*/  R2UR UR33, R9 ;  /* 0x00000000092172ca */ /* 0x000fe200000e0000 */
[----:B------:R-:W-:Y:S02]  /*1110*/  UMOV UR8, UR11 ;  /* 0x0000000b00087c82 */ /* 0x000fe40008000000 */
[----:B------:R-:W-:Y:S01]  /*1120*/  ULOP3.LUT UR13, UR13, UR12, URZ, 0x3c, !UPT ;  /* 0x0000000c0d0d7292 */ /* 0x000fe2000f8e3cff */
[----:B------:R-:W-:Y:S11]  /*1130*/  BRA.U UP6, `(.L_x_15) ;  /* 0x00000001060c7547 */ /* 0x000ff6000b800000 */
[----:B------:R-:W-:-:S13]  /*1140*/  ELECT P0, URZ, PT ;  /* 0x0000000000ff782f */ /* 0x000fda0003800000 */
[----:B-1----:R-:W-:-:S04]  /*1150*/  @P0 MOV R4, 0x6000 ;  /* 0x0000600000040802 */ /* 0x002fc80000000f00 */
[----:B------:R2:W-:Y:S03]  /*1160*/  @P0 SYNCS.ARRIVE.TRANS64 RZ, [UR4+0x20], R4 ;  /* 0x00002004ffff09a7 */ /* 0x0005e60008000004 */
.L_x_15:
[----:B------:R-:W-:Y:S01]  /*1170*/  R2UR UR40, R10 ;  /* 0x000000000a2872ca */ /* 0x000fe200000e0000 */
[----:B------:R-:W-:Y:S01]  /*1180*/  UIADD3.X UR5, UPT, UPT, URZ, UR71, URZ, UP1, !UPT ;  /* 0x00000047ff057290 */ /* 0x000fe20008ffe4ff */
[----:B------:R-:W-:Y:S01]  /*1190*/  R2UR UR41, R9 ;  /* 0x00000000092972ca */ /* 0x000fe200000e0000 */
[----:B------:R-:W-:Y:S01]  /*11a0*/  UMOV UR42, URZ ;  /* 0x000000ff002a7c82 */ /* 0x000fe20008000000 */
[----:B------:R-:W-:Y:S01]  /*11b0*/  R2UR UR43, R12 ;  /* 0x000000000c2b72ca */ /* 0x000fe200000e0000 */
[----:B------:R-:W-:Y:S01]  /*11c0*/  IMAD.U32 R9, R8, -0x80000000, RZ ;  /* 0x8000000008097824 */ /* 0x000fe200078e00ff */
[----:B------:R-:W-:Y:S01]  /*11d0*/  R2UR UR44, R11 ;  /* 0x000000000b2c72ca */ /* 0x000fe200000e0000 */
[----:B------:R-:W-:Y:S01]  /*11e0*/  UMOV UR26, 0x40 ;  /* 0x00000040001a7882 */ /* 0x000fe20000000000 */
[----:B------:R-:W-:Y:S01]  /*11f0*/  R2UR UR45, R13 ;  /* 0x000000000d2d72ca */ /* 0x000fe200000e0000 */
[----:B------:R-:W-:Y:S01]  /*1200*/  UMOV UR4, UR14 ;  /* 0x0000000e00047c82 */ /* 0x000fe20008000000 */
[----:B------:R-:W-:Y:S01]  /*1210*/  R2UR UR11, R6 ;  /* 0x00000000060b72ca */ /* 0x000fe200000e0000 */
[----:B------:R-:W-:Y:S01]  /*1220*/  UIADD3 UR72, UPT, UPT, UR7, 0xcc00, URZ ;  /* 0x0000cc0007487890 */ /* 0x000fe2000fffe0ff */
[----:B------:R-:W-:-:S05]  /*1230*/  UMOV UR74, URZ ;  /* 0x000000ff004a7c82 */ /* 0x000fca0008000000 */
[----:B------:R-:W-:Y:S02]  /*1240*/  UMOV UR17, UR43 ;  /* 0x0000002b00117c82 */ /* 0x000fe40008000000 */
[----:B------:R-:W-:Y:S01]  /*1250*/  UMOV UR16, UR44 ;  /* 0x0000002c00107c82 */ /* 0x000fe20008000000 */
[----:B------:R-:W-:Y:S01]  /*1260*/  UMOV UR27, UR17 ;  /* 0x00000011001b7c82 */ /* 0x000fe20008000000 */
[----:B------:R3:W-:Y:S01]  /*1270*/  UTMALDG.4D.2CTA [UR40], [UR12], desc[URZ] ;  /* 0x0000ff280c0075b4 */ /* 0x0007e20008219000 */
[----:B------:R-:W-:Y:S01]  /*1280*/  UMOV UR28, UR16 ;  /* 0x00000010001c7c82 */ /* 0x000fe20008000000 */
[----:B------:R-:W-:Y:S01]  /*1290*/  ULEA UR75, UR75, UR11, 0x2 ;  /* 0x0000000b4b4b7291 */ /* 0x000fe2000f8e10ff */
[----:B------:R-:W-:-:S03]  /*12a0*/  UMOV UR76, UR16 ;  /* 0x00000010004c7c82 */ /* 0x000fc60008000000 */
[----:B------:R-:W-:Y:S01]  /*12b0*/  USHF.L.U32 UR75, UR75, 0x7, URZ ;  /* 0x000000074b4b7899 */ /* 0x000fe200080006ff */
[----:B------:R4:W-:Y:S01]  /*12c0*/  UTMALDG.4D.2CTA [UR32], [UR8], desc[URZ] ;  /* 0x0000ff20080075b4 */ /* 0x0009e20008219000 */
[----:B---3--:R-:W-:Y:S01]  /*12d0*/  UMOV UR12, UR41 ;  /* 0x00000029000c7c82 */ /* 0x008fe20008000000 */
[----:B------:R-:W-:Y:S01]  /*12e0*/  UMOV UR13, UR45 ;  /* 0x0000002d000d7c82 */ /* 0x000fe20008000000 */
[----:B------:R-:W-:Y:S01]  /*12f0*/  UMOV UR25, UR12 ;  /* 0x0000000c00197c82 */ /* 0x000fe20008000000 */
[----:B------:R-:W-:Y:S01]  /*1300*/  UMOV UR29, UR13 ;  /* 0x0000000d001d7c82 */ /* 0x000fe20008000000 */
[----:B------:R-:W-:Y:S01]  /*1310*/  UIADD3 UR12, UP1, UPT, UR70, 0x80, URZ ;  /* 0x00000080460c7890 */ /* 0x000fe2000ff3e0ff */
[----:B------:R3:W-:Y:S01]  /*1320*/  UTMALDG.4D.2CTA [UR24], [UR4], desc[URZ] ;  /* 0x0000ff18040075b4 */ /* 0x0007e20008219000 */
[----:B------:R-:W5:Y:S01]  /*1330*/  SYNCS.PHASECHK.TRANS64.TRYWAIT P0, [UR7+0x10], R9 ;  /* 0x00001009ff0075a7 */ /* 0x000f620008001107 */
[----:B------:R-:W-:Y:S01]  /*1340*/  UMOV UR77, UR13 ;  /* 0x0000000d004d7c82 */ /* 0x000fe20008000000 */
[----:B----4-:R-:W-:-:S02]  /*1350*/  UIADD3 UR8, UP3, UPT, UR70, 0x80, URZ ;  /* 0x0000008046087890 */ /* 0x010fc4000ff7e0ff */
[----:B------:R-:W-:Y:S01]  /*1360*/  UIADD3 UR32, UPT, UPT, UR7, 0xec00, URZ ;  /* 0x0000ec0007207890 */ /* 0x000fe2000fffe0ff */
[----:B------:R-:W-:Y:S01]  /*1370*/  UMOV UR34, 0x20 ;  /* 0x0000002000227882 */ /* 0x000fe20000000000 */
[----:B------:R-:W-:Y:S02]  /*1380*/  UIADD3.X UR9, UPT, UPT, URZ, UR71, URZ, UP3, !UPT ;  /* 0x00000047ff097290 */ /* 0x000fe40009ffe4ff */
[----:B------:R-:W-:Y:S01]  /*1390*/  UIADD3.X UR11, UPT, UPT, URZ, UR71, URZ, UP1, !UPT ;  /* 0x00000047ff0b7290 */ /* 0x000fe20008ffe4ff */
[----:B------:R-:W-:Y:S01]  /*13a0*/  UMOV UR33, UR73 ;  /* 0x0000004900217c82 */ /* 0x000fe20008000000 */
[----:B------:R-:W-:Y:S01]  /*13b0*/  UMOV UR36, UR16 ;  /* 0x0000001000247c82 */ /* 0x000fe20008000000 */
[----:B------:R-:W-:Y:S01]  /*13c0*/  UMOV UR37, UR13 ;  /* 0x0000000d00257c82 */ /* 0x000fe20008000000 */
[----:B------:R-:W-:Y:S01]  /*13d0*/  UMOV UR35, UR75 ;  /* 0x0000004b00237c82 */ /* 0x000fe20008000000 */
[----:B---3--:R-:W-:Y:S02]  /*13e0*/  UIADD3 UR4, UP2, UPT, UR70, 0x80, URZ ;  /* 0x0000008046047890 */ /* 0x008fe4000ff5e0ff */
[----:B------:R-:W-:-:S02]  /*13f0*/  UIADD3 UR24, UPT, UPT, UR7, 0x10c00, URZ ;  /* 0x00010c0007187890 */ /* 0x000fc4000fffe0ff */
[----:B------:R-:W-:Y:S01]  /*1400*/  UIADD3.X UR5, UPT, UPT, URZ, UR71, URZ, UP2, !UPT ;  /* 0x00000047ff057290 */ /* 0x000fe200097fe4ff */
[----:B-----5:R-:W-:Y:S11]  /*1410*/  @!P0 BRA `(.L_x_16) ;  /* 0x000000bc00fc8947 */ /* 0x020ff60003800000 */
.L_x_105:
[----:B------:R-:W-:Y:S05]  /*1420*/  BRA.U UP6, `(.L_x_17) ;  /* 0x00000001060c7547 */ /* 0x000fea000b800000 */
[----:B------:R-:W-:-:S13]  /*1430*/  ELECT P0, URZ, PT ;  /* 0x0000000000ff782f */ /* 0x000fda0003800000 */
[----:B-12---:R-:W-:-:S04]  /*1440*/  @P0 MOV R4, 0xc000 ;  /* 0x0000c00000040802 */ /* 0x006fc80000000f00 */
[----:B------:R3:W-:Y:S03]  /*1450*/  @P0 SYNCS.ARRIVE.TRANS64 RZ, [UR7], R4 ;  /* 0x00000004ffff09a7 */ /* 0x0007e60008000007 */
.L_x_17:
[----:B------:R-:W-:Y:S01]  /*1460*/  R2UR UR16, R11 ;  /* 0x000000000b1072ca */ /* 0x000fe200000e0000 */
[----:B------:R4:W-:Y:S01]  /*1470*/  UTMALDG.4D.2CTA [UR72], [UR8], desc[URZ] ;  /* 0x0000ff48080075b4 */ /* 0x0009e20008219000 */
[----:B------:R-:W-:Y:S01]  /*1480*/  R2UR UR14, R13 ;  /* 0x000000000d0e72ca */ /* 0x000fe200000e0000 */
[----:B------:R-:W-:Y:S01]  /*1490*/  UMOV UR26, 0x40 ;  /* 0x00000040001a7882 */ /* 0x000fe20000000000 */
[----:B------:R-:W-:Y:S01]  /*14a0*/  UMOV UR25, UR73 ;  /* 0x0000004900197c82 */ /* 0x000fe20008000000 */
[----:B------:R-:W-:Y:S01]  /*14b0*/  UMOV UR27, UR75 ;  /* 0x0000004b001b7c82 */ /* 0x000fe20008000000 */
[----:B------:R-:W-:Y:S02]  /*14c0*/  UIADD3 UR6, UPT, UPT, UR6, 0x1, URZ ;  /* 0x0000000106067890 */ /* 0x000fe4000fffe0ff */
[----:B------:R-:W-:Y:S01]  /*14d0*/  UIADD3 UR13, UP1, UPT, UR70, 0x80, URZ ;  /* 0x00000080460d7890 */ /* 0x000fe2000ff3e0ff */
[----:B------:R5:W-:Y:S01]  /*14e0*/  UTMALDG.4D.2CTA [UR32], [UR4], desc[URZ] ;  /* 0x0000ff20040075b4 */ /* 0x000be20008219000 */
[----:B------:R-:W-:-:S02]  /*14f0*/  UISETP.NE.AND UP4, UPT, UR6, 0xa, UPT ;  /* 0x0000000a0600788c */ /* 0x000fc4000bf85270 */
[----:B------:R-:W-:Y:S01]  /*1500*/  UIADD3 UR64, UPT, UPT, UR7, 0x12c00, URZ ;  /* 0x00012c0007407890 */ /* 0x000fe2000fffe0ff */
[----:B------:R-:W-:Y:S02]  /*1510*/  UMOV UR28, UR16 ;  /* 0x00000010001c7c82 */ /* 0x000fe40008000000 */
[----:B------:R-:W-:Y:S01]  /*1520*/  UMOV UR29, UR14 ;  /* 0x0000000e001d7c82 */ /* 0x000fe20008000000 */
[----:B------:R-:W-:Y:S02]  /*1530*/  USEL UR6, UR6, URZ, UP4 ;  /* 0x000000ff06067287 */ /* 0x000fe4000a000000 */
[----:B------:R-:W-:Y:S01]  /*1540*/  UIADD3 UR67, UPT, UPT, UR75, 0x100, URZ ;  /* 0x000001004b437890 */ /* 0x000fe2000fffe0ff */
[----:B------:R-:W-:Y:S01]  /*1550*/  UMOV UR66, URZ ;  /* 0x000000ff00427c82 */ /* 0x000fe20008000000 */
[----:B------:R-:W-:Y:S01]  /*1560*/  UMOV UR68, UR16 ;  /* 0x0000001000447c82 */ /* 0x000fe20008000000 */
[----:B------:R-:W-:Y:S01]  /*1570*/  UMOV UR69, UR14 ;  /* 0x0000000e00457c82 */ /* 0x000fe20008000000 */
[----:B----4-:R-:W-:-:S04]  /*1580*/  UIADD3 UR9, UP3, UPT, UR70, 0x80, URZ ;  /* 0x0000008046097890 */ /* 0x010fc8000ff7e0ff */
[----:B------:R-:W-:Y:S01]  /*1590*/  UIADD3.X UR8, UPT, UPT, URZ, UR71, URZ, UP3, !UPT ;  /* 0x00000047ff087290 */ /* 0x000fe20009ffe4ff */
[----:B-----5:R-:W-:Y:S01]  /*15a0*/  UMOV UR4, UR12 ;  /* 0x0000000c00047c82 */ /* 0x020fe20008000000 */
[----:B------:R-:W-:Y:S01]  /*15b0*/  UMOV UR5, UR11 ;  /* 0x0000000b00057c82 */ /* 0x000fe20008000000 */
[----:B------:R-:W-:Y:S01]  /*15c0*/  UIADD3 UR32, UPT, UPT, UR7, 0x14c00, URZ ;  /* 0x00014c0007207890 */ /* 0x000fe2000fffe0ff */
[----:B------:R4:W-:Y:S01]  /*15d0*/  UTMALDG.4D.2CTA [UR24], [UR4], desc[URZ] ;  /* 0x0000ff18040075b4 */ /* 0x0009e20008219000 */
[----:B------:R-:W5:Y:S01]  /*15e0*/  SYNCS.PHASECHK.TRANS64.TRYWAIT P0, [UR7+0x18], R9 ;  /* 0x00001809ff0075a7 */ /* 0x000f620008001107 */
[----:B------:R-:W-:Y:S01]  /*15f0*/  UIADD3.X UR12, UPT, UPT, URZ, UR71, URZ, UP1, !UPT ;  /* 0x00000047ff0c7290 */ /* 0x000fe20008ffe4ff */
[----:B------:R-:W-:Y:S01]  /*1600*/  UMOV UR34, 0x20 ;  /* 0x0000002000227882 */ /* 0x000fe20000000000 */
[----:B------:R-:W-:Y:S01]  /*1610*/  UMOV UR33, UR65 ;  /* 0x0000004100217c82 */ /* 0x000fe20008000000 */
[----:B----4-:R-:W-:Y:S02]  /*1620*/  UIADD3 UR5, UP2, UPT, UR70, 0x80, URZ ;  /* 0x0000008046057890 */ /* 0x010fe4000ff5e0ff */
[----:B------:R-:W-:-:S02]  /*1630*/  UIADD3 UR24, UPT, UPT, UR7, 0x16c00, URZ ;  /* 0x00016c0007187890 */ /* 0x000fc4000fffe0ff */
[----:B------:R-:W-:Y:S01]  /*1640*/  UIADD3.X UR4, UPT, UPT, URZ, UR71, URZ, UP2, !UPT ;  /* 0x00000047ff047290 */ /* 0x000fe200097fe4ff */
[----:B-----5:R-:W-:Y:S11]  /*1650*/  @!P0 BRA `(.L_x_18) ;  /* 0x000000bc008c8947 */ /* 0x020ff60003800000 */
.L_x_107:
[----:B------:R-:W-:Y:S01]  /*1660*/  R2UR UR36, R11 ;  /* 0x000000000b2472ca */ /* 0x000fe200000e0000 */
[----:B------:R-:W-:Y:S01]  /*1670*/  ULOP3.LUT UR9, UR9, UR8, URZ, 0x3c, !UPT ;  /* 0x0000000809097292 */ /* 0x000fe2000f8e3cff */
[----:B------:R-:W-:Y:S01]  /*1680*/  R2UR UR37, R13 ;  /* 0x000000000d2572ca */ /* 0x000fe200000e0000 */
[----:B------:R-:W-:Y:S02]  /*1690*/  ULOP3.LUT UR5, UR5, UR4, URZ, 0x3c, !UPT ;  /* 0x0000000405057292 */ /* 0x000fe4000f8e3cff */
[----:B------:R-:W-:Y:S02]  /*16a0*/  ULOP3.LUT UR8, UR9, UR8, URZ, 0x3c, !UPT ;  /* 0x0000000809087292 */ /* 0x000fe4000f8e3cff */
[----:B------:R-:W-:Y:S02]  /*16b0*/  ULOP3.LUT UR4, UR5, UR4, URZ, 0x3c, !UPT ;  /* 0x0000000405047292 */ /* 0x000fe4000f8e3cff */
[----:B------:R-:W-:Y:S01]  /*16c0*/  USEL UR11, URZ, 0x1, UP4 ;  /* 0x00000001ff0b7887 */ /* 0x000fe2000a000000 */
[----:B------:R-:W-:Y:S01]  /*16d0*/  UMOV UR26, 0x40 ;  /* 0x00000040001a7882 */ /* 0x000fe20000000000 */
[----:B------:R-:W-:-:S02]  /*16e0*/  ULOP3.LUT UR9, UR9, UR8, URZ, 0x3c, !UPT ;  /* 0x0000000809097292 */ /* 0x000fc4000f8e3cff */
[----:B------:R-:W-:Y:S01]  /*16f0*/  ULOP3.LUT UR5, UR5, UR4, URZ, 0x3c, !UPT ;  /* 0x0000000405057292 */ /* 0x000fe2000f8e3cff */
[----:B------:R-:W-:Y:S01]  /*1700*/  UMOV UR35, UR67 ;  /* 0x0000004300237c82 */ /* 0x000fe20008000000 */
[----:B------:R-:W-:Y:S10]  /*1710*/  BRA.U UP6, `(.L_x_19) ;  /* 0x00000001060c7547 */ /* 0x000ff4000b800000 */
[----:B------:R-:W-:-:S13]  /*1720*/  ELECT P0, URZ, PT ;  /* 0x0000000000ff782f */ /* 0x000fda0003800000 */
[----:B-123--:R-:W-:-:S04]  /*1730*/  @P0 MOV R4, 0xc000 ;  /* 0x0000c00000040802 */ /* 0x00efc80000000f00 */
[----:B------:R4:W-:Y:S03]  /*1740*/  @P0 SYNCS.ARRIVE.TRANS64 RZ, [UR7+0x8], R4 ;  /* 0x00000804ffff09a7 */ /* 0x0009e60008000007 */
.L_x_19:
[----:B------:R-:W-:Y:S01]  /*1750*/  R2UR UR17, R13 ;  /* 0x000000000d1172ca */ /* 0x000fe200000e0000 */
[----:B------:R5:W-:Y:S01]  /*1760*/  UTMALDG.4D.2CTA [UR64], [UR8], desc[URZ] ;  /* 0x0000ff40080075b4 */ /* 0x000be20008219000 */
[----:B------:R-:W-:Y:S01]  /*1770*/  R2UR UR14, R11 ;  /* 0x000000000b0e72ca */ /* 0x000fe200000e0000 */
[----:B------:R-:W-:Y:S01]  /*1780*/  UMOV UR25, UR65 ;  /* 0x0000004100197c82 */ /* 0x000fe20008000000 */
[----:B------:R-:W-:Y:S01]  /*1790*/  LOP3.LUT R5, R5, UR11, RZ, 0x3c, !PT ;  /* 0x0000000b05057c12 */ /* 0x000fe2000f8e3cff */
[----:B------:R-:W-:Y:S01]  /*17a0*/  UMOV UR27, UR67 ;  /* 0x00000043001b7c82 */ /* 0x000fe20008000000 */
[----:B------:R-:W-:Y:S02]  /*17b0*/  UIADD3 UR23, UP1, UPT, UR70, 0x180, URZ ;  /* 0x0000018046177890 */ /* 0x000fe4000ff3e0ff */
[----:B------:R-:W-:Y:S01]  /*17c0*/  UIMAD UR56, UR6, 0x3000, UR7 ;  /* 0x00003000063878a4 */ /* 0x000fe2000f8e0207 */
[----:B------:R1:W-:Y:S01]  /*17d0*/  UTMALDG.4D.2CTA [UR32], [UR4], desc[URZ] ;  /* 0x0000ff20040075b4 */ /* 0x0003e20008219000 */
[----:B------:R-:W-:Y:S01]  /*17e0*/  IMAD.U32 R16, R5, -0x80000000, RZ ;  /* 0x8000000005107824 */ /* 0x000fe200078e00ff */
[----:B------:R-:W-:-:S02]  /*17f0*/  UIMAD UR16, UR6, 0x3000, UR7 ;  /* 0x00003000061078a4 */ /* 0x000fc4000f8e0207 */
[----:B------:R-:W-:Y:S01]  /*1800*/  UMOV UR29, UR17 ;  /* 0x00000011001d7c82 */ /* 0x000fe20008000000 */
[----:B------:R-:W-:Y:S01]  /*1810*/  UIADD3.X UR22, UPT, UPT, URZ, UR71, URZ, UP1, !UPT ;  /* 0x00000047ff167290 */ /* 0x000fe20008ffe4ff */
[----:B------:R-:W-:Y:S01]  /*1820*/  UMOV UR28, UR14 ;  /* 0x0000000e001c7c82 */ /* 0x000fe20008000000 */
[----:B------:R-:W-:Y:S01]  /*1830*/  UMOV UR60, UR14 ;  /* 0x0000000e003c7c82 */ /* 0x000fe20008000000 */
[----:B------:R-:W-:Y:S02]  /*1840*/  UIADD3 UR56, UPT, UPT, UR56, 0x18c00, URZ ;  /* 0x00018c0038387890 */ /* 0x000fe4000fffe0ff */
[----:B------:R-:W-:Y:S01]  /*1850*/  UIADD3 UR16, UPT, UPT, UR16, 0x19c00, URZ ;  /* 0x00019c0010107890 */ /* 0x000fe2000fffe0ff */
[----:B------:R-:W-:Y:S01]  /*1860*/  UMOV UR61, UR17 ;  /* 0x00000011003d7c82 */ /* 0x000fe20008000000 */
[----:B------:R-:W-:Y:S01]  /*1870*/  UMOV UR19, UR59 ;  /* 0x0000003b00137c82 */ /* 0x000fe20008000000 */
[----:B------:R-:W-:Y:S01]  /*1880*/  UMOV UR20, UR14 ;  /* 0x0000000e00147c82 */ /* 0x000fe20008000000 */
[----:B------:R-:W-:Y:S01]  /*1890*/  UMOV UR21, UR17 ;  /* 0x0000001100157c82 */ /* 0x000fe20008000000 */
[----:B------:R-:W-:Y:S01]  /*18a0*/  UMOV UR11, UR59 ;  /* 0x0000003b000b7c82 */ /* 0x000fe20008000000 */
[----:B-----5:R-:W-:Y:S01]  /*18b0*/  UMOV UR8, UR13 ;  /* 0x0000000d00087c82 */ /* 0x020fe20008000000 */
[----:B------:R-:W-:Y:S01]  /*18c0*/  UMOV UR9, UR12 ;  /* 0x0000000c00097c82 */ /* 0x000fe20008000000 */
[----:B------:R-:W-:Y:S01]  /*18d0*/  UMOV UR12, UR14 ;  /* 0x0000000e000c7c82 */ /* 0x000fe20008000000 */
[----:B------:R5:W-:Y:S01]  /*18e0*/  UTMALDG.4D.2CTA [UR24], [UR8], desc[URZ] ;  /* 0x0000ff18080075b4 */ /* 0x000be20008219000 */
[----:B-1----:R-:W-:-:S04]  /*18f0*/  ULEA UR4, UR6, UR7, 0x3 ;  /* 0x0000000706047291 */ /* 0x002fc8000f8e18ff */
[----:B------:R-:W-:-:S04]  /*1900*/  UIADD3 UR57, UPT, UPT, UR4, 0x20, URZ ;  /* 0x0000002004397890 */ /* 0x000fc8000fffe0ff */
[----:B------:R-:W-:Y:S01]  /*1910*/  ULOP3.LUT UR57, UR57, 0xfefffff8, URZ, 0xc0, !UPT ;  /* 0xfefffff839397892 */ /* 0x000fe2000f8ec0ff */
[----:B------:R-:W1:Y:S01]  /*1920*/  SYNCS.PHASECHK.TRANS64.TRYWAIT P0, [UR4+0x70], R16 ;  /* 0x00007010ff0075a7 */ /* 0x000e620008001104 */
[----:B-----5:R-:W-:Y:S02]  /*1930*/  UIADD3 UR27, UP3, UPT, UR70, 0x180, URZ ;  /* 0x00000180461b7890 */ /* 0x020fe4000ff7e0ff */
[----:B------:R-:W-:Y:S02]  /*1940*/  UIADD3 UR25, UP2, UPT, UR70, 0x180, URZ ;  /* 0x0000018046197890 */ /* 0x000fe4000ff5e0ff */
[----:B------:R-:W-:Y:S02]  /*1950*/  UIADD3.X UR26, UPT, UPT, URZ, UR71, URZ, UP3, !UPT ;  /* 0x00000047ff1a7290 */ /* 0x000fe40009ffe4ff */
[----:B------:R-:W-:Y:S02]  /*1960*/  UIADD3.X UR24, UPT, UPT, URZ, UR71, URZ, UP2, !UPT ;  /* 0x00000047ff187290 */ /* 0x000fe400097fe4ff */
[----:B------:R-:W-:Y:S01]  /*1970*/  UIMAD UR8, UR6, 0x3000, UR7 ;  /* 0x00003000060878a4 */ /* 0x000fe2000f8e0207 */
[----:B-1----:R-:W-:Y:S11]  /*1980*/  @!P0 BRA `(.L_x_20) ;  /* 0x000000b800e08947 */ /* 0x002ff60003800000 */
.L_x_109:
[----:B------:R-:W-:Y:S01]  /*1990*/  R2UR UR13, R13 ;  /* 0x000000000d0d72ca */ /* 0x000fe200000e0000 */
[----:B------:R-:W-:Y:S02]  /*19a0*/  ULOP3.LUT UR27, UR27, UR26, URZ, 0x3c, !UPT ;  /* 0x0000001a1b1b7292 */ /* 0x000fe4000f8e3cff */
[----:B------:R-:W-:Y:S02]  /*19b0*/  ULOP3.LUT UR25, UR25, UR24, URZ, 0x3c, !UPT ;  /* 0x0000001819197292 */ /* 0x000fe4000f8e3cff */
[----:B------:R-:W-:Y:S02]  /*19c0*/  ULOP3.LUT UR23, UR23, UR22, URZ, 0x3c, !UPT ;  /* 0x0000001617177292 */ /* 0x000fe4000f8e3cff */
[----:B------:R-:W-:Y:S02]  /*19d0*/  ULOP3.LUT UR26, UR27, UR26, URZ, 0x3c, !UPT ;  /* 0x0000001a1b1a7292 */ /* 0x000fe4000f8e3cff */
[----:B------:R-:W-:Y:S02]  /*19e0*/  ULOP3.LUT UR24, UR25, UR24, URZ, 0x3c, !UPT ;  /* 0x0000001819187292 */ /* 0x000fe4000f8e3cff */
[----:B------:R-:W-:-:S02]  /*19f0*/  ULOP3.LUT UR22, UR23, UR22, URZ, 0x3c, !UPT ;  /* 0x0000001617167292 */ /* 0x000fc4000f8e3cff */
[----:B------:R-:W-:Y:S02]  /*1a00*/  UIADD3 UR8, UPT, UPT, UR8, 0x1ac00, URZ ;  /* 0x0001ac0008087890 */ /* 0x000fe4000fffe0ff */
[----:B------:R-:W-:Y:S02]  /*1a10*/  ULOP3.LUT UR27, UR27, UR26, URZ, 0x3c, !UPT ;  /* 0x0000001a1b1b7292 */ /* 0x000fe4000f8e3cff */
[----:B------:R-:W-:Y:S02]  /*1a20*/  ULOP3.LUT UR25, UR25, UR24, URZ, 0x3c, !UPT ;  /* 0x0000001819197292 */ /* 0x000fe4000f8e3cff */
[----:B------:R-:W-:Y:S01]  /*1a30*/  ULOP3.LUT UR23, UR23, UR22, URZ, 0x3c, !UPT ;  /* 0x0000001617177292 */ /* 0x000fe2000f8e3cff */
[----:B------:R-:W-:Y:S01]  /*1a40*/  UMOV UR17, UR57 ;  /* 0x0000003900117c82 */ /* 0x000fe20008000000 */
[----:B------:R-:W-:Y:S01]  /*1a50*/  UMOV UR9, UR57 ;  /* 0x0000003900097c82 */ /* 0x000fe20008000000 */
[----:B------:R-:W-:Y:S09]  /*1a60*/  BRA.U UP6, `(.L_x_21) ;  /* 0x00000001060c7547 */ /* 0x000ff2000b800000 */
[----:B------:R-:W-:-:S13]  /*1a70*/  ELECT P0, URZ, PT ;  /* 0x0000000000ff782f */ /* 0x000fda0003800000 */
[----:B-1234-:R-:W-:-:S04]  /*1a80*/  @P0 MOV R4, 0x6000 ;  /* 0x0000600000040802 */ /* 0x01efc80000000f00 */
[----:B------:R5:W-:Y:S03]  /*1a90*/  @P0 SYNCS.ARRIVE.TRANS64 RZ, [UR4+0x20], R4 ;  /* 0x00002004ffff09a7 */ /* 0x000be60008000004 */
.L_x_21:
[----:B------:R-:W-:Y:S01]  /*1aa0*/  R2UR UR5, R14 ;  /* 0x000000000e0572ca */ /* 0x000fe200000e0000 */
[----:B------:R1:W-:Y:S01]  /*1ab0*/  UTMALDG.4D.2CTA [UR56], [UR26], desc[URZ] ;  /* 0x0000ff381a0075b4 */ /* 0x0003e20008219000 */
[----:B------:R-:W-:Y:S01]  /*1ac0*/  UIADD3 UR6, UPT, UPT, UR6, 0x1, URZ ;  /* 0x0000000106067890 */ /* 0x000fe2000fffe0ff */
[----:B------:R-:W-:-:S03]  /*1ad0*/  LOP3.LUT R8, R8, 0x1, RZ, 0x3c, !PT ;  /* 0x0000000108087812 */ /* 0x000fc600078e3cff */
[----:B------:R-:W-:Y:S01]  /*1ae0*/  UISETP.NE.AND UP1, UPT, UR6, 0xa, UPT ;  /* 0x0000000a0600788c */ /* 0x000fe2000bf25270 */
[----:B------:R1:W-:Y:S03]  /*1af0*/  UTMALDG.4D.2CTA [UR16], [UR24], desc[URZ] ;  /* 0x0000ff10180075b4 */ /* 0x0003e60008219000 */
[----:B------:R-:W-:Y:S02]  /*1b00*/  USEL UR6, UR6, URZ, UP1 ;  /* 0x000000ff06067287 */ /* 0x000fe40008800000 */
[----:B------:R-:W-:Y:S02]  /*1b10*/  USEL UR4, URZ, 0x1, UP1 ;  /* 0x00000001ff047887 */ /* 0x000fe40008800000 */
[----:B------:R-:W-:Y:S01]  /*1b20*/  UISETP.GE.AND UP1, UPT, UR5, 0x2, UPT ;  /* 0x000000020500788c */ /* 0x000fe2000bf26270 */
[----:B------:R1:W-:Y:S03]  /*1b30*/  UTMALDG.4D.2CTA [UR8], [UR22], desc[URZ] ;  /* 0x0000ff08160075b4 */ /* 0x0003e60008219000 */
[----:B------:R-:W-:-:S05]  /*1b40*/  LOP3.LUT R5, R5, UR4, RZ, 0x3c, !PT ;  /* 0x0000000405057c12 */ /* 0x000fca000f8e3cff */
[----:B-1----:R-:W-:Y:S05]  /*1b50*/  BRA.U !UP1, `(.L_x_22) ;  /* 0x00000005098c7547 */ /* 0x002fea000b800000 */
[----:B------:R-:W-:Y:S01]  /*1b60*/  R2UR UR4, R6 ;  /* 0x00000000060472ca */ /* 0x000fe200000e0000 */
[----:B------:R-:W-:Y:S02]  /*1b70*/  UIADD3 UR56, UP1, UPT, UR70, 0x100, URZ ;  /* 0x0000010046387890 */ /* 0x000fe4000ff3e0ff */
[----:B------:R-:W-:Y:S02]  /*1b80*/  UIADD3 UR54, UP5, UPT, UR70, 0x100, URZ ;  /* 0x0000010046367890 */ /* 0x000fe4000ffbe0ff */
[----:B------:R-:W-:Y:S02]  /*1b90*/  UIADD3.X UR57, UPT, UPT, URZ, UR71, URZ, UP1, !UPT ;  /* 0x00000047ff397290 */ /* 0x000fe40008ffe4ff */
[----:B------:R-:W-:Y:S02]  /*1ba0*/  UIADD3 UR22, UP1, UPT, UR70, 0x180, URZ ;  /* 0x0000018046167890 */ /* 0x000fe4000ff3e0ff */
[----:B------:R-:W-:Y:S02]  /*1bb0*/  UIADD3 UR46, UP4, UPT, UR70, 0x100, URZ ;  /* 0x00000100462e7890 */ /* 0x000fe4000ff9e0ff */
[----:B------:R-:W-:-:S02]  /*1bc0*/  UIADD3 UR38, UP3, UPT, UR70, 0x180, URZ ;  /* 0x0000018046267890 */ /* 0x000fc4000ff7e0ff */
[----:B------:R-:W-:Y:S02]  /*1bd0*/  UIADD3 UR30, UP2, UPT, UR70, 0x180, URZ ;  /* 0x00000180461e7890 */ /* 0x000fe4000ff5e0ff */
[----:B------:R-:W-:Y:S02]  /*1be0*/  UIADD3.X UR23, UPT, UPT, URZ, UR71, URZ, UP1, !UPT ;  /* 0x00000047ff177290 */ /* 0x000fe40008ffe4ff */
[----:B------:R-:W-:Y:S02]  /*1bf0*/  UIADD3.X UR55, UPT, UPT, URZ, UR71, URZ, UP5, !UPT ;  /* 0x00000047ff377290 */ /* 0x000fe4000affe4ff */
[----:B------:R-:W-:Y:S02]  /*1c00*/  UIADD3.X UR47, UPT, UPT, URZ, UR71, URZ, UP4, !UPT ;  /* 0x00000047ff2f7290 */ /* 0x000fe4000a7fe4ff */
[----:B------:R-:W-:Y:S02]  /*1c10*/  UIADD3.X UR39, UPT, UPT, URZ, UR71, URZ, UP3, !UPT ;  /* 0x00000047ff277290 */ /* 0x000fe40009ffe4ff */
[----:B------:R-:W-:-:S02]  /*1c20*/  UIADD3.X UR31, UPT, UPT, URZ, UR71, URZ, UP2, !UPT ;  /* 0x00000047ff1f7290 */ /* 0x000fc400097fe4ff */
[----:B------:R-:W-:Y:S01]  /*1c30*/  UISETP.NE.AND UP1, UPT, UR4, URZ, UPT ;  /* 0x000000ff0400728c */ /* 0x000fe2000bf25270 */
[----:B------:R-:W-:Y:S01]  /*1c40*/  UMOV UR14, URZ ;  /* 0x000000ff000e7c82 */ /* 0x000fe20008000000 */
[----:B------:R-:W-:Y:S01]  /*1c50*/  UMOV UR50, URZ ;  /* 0x000000ff00327c82 */ /* 0x000fe20008000000 */
[----:B------:R-:W-:Y:S01]  /*1c60*/  UMOV UR42, 0x20 ;  /* 0x00000020002a7882 */ /* 0x000fe20000000000 */
[----:B------:R-:W-:-:S07]  /*1c70*/  UMOV UR34, 0x40 ;  /* 0x0000004000227882 */ /* 0x000fce0000000000 */
.L_x_27:
[----:B------:R-:W-:Y:S01]  /*1c80*/  ULEA UR4, UR6, UR7, 0x3 ;  /* 0x0000000706047291 */ /* 0x000fe2000f8e18ff */
[----:B------:R-:W-:Y:S01]  /*1c90*/  IMAD.U32 R16, R5, -0x80000000, RZ ;  /* 0x8000000005107824 */ /* 0x000fe200078e00ff */
[----:B------:R-:W-:Y:S01]  /*1ca0*/  R2UR UR12, R6 ;  /* 0x00000000060c72ca */ /* 0x000fe200000e0000 */
[----:B------:R-:W-:Y:S01]  /*1cb0*/  UIADD3 UR27, UPT, UPT, UR62, -UR14, URZ ;  /* 0x8000000e3e1b7290 */ /* 0x000fe2000fffe0ff */
[----:B------:R-:W-:Y:S01]  /*1cc0*/  R2UR UR11, R11 ;  /* 0x000000000b0b72ca */ /* 0x000fe200000e0000 */
[----:B------:R-:W-:Y:S01]  /*1cd0*/  UIADD3 UR5, UPT, UPT, UR6, 0x1, URZ ;  /* 0x0000000106057890 */ /* 0x000fe2000fffe0ff */
[----:B------:R-:W-:Y:S01]  /*1ce0*/  R2UR UR9, R13 ;  /* 0x000000000d0972ca */ /* 0x000fe200000e0000 */
[----:B------:R-:W-:Y:S02]  /*1cf0*/  UIMAD UR48, UR6, 0x3000, UR7 ;  /* 0x00003000063078a4 */ /* 0x000fe4000f8e0207 */
[----:B------:R-:W1:Y:S01]  /*1d00*/  SYNCS.PHASECHK.TRANS64.TRYWAIT P0, [UR4+0x70], R16 ;  /* 0x00007010ff0075a7 */ /* 0x000e620008001104 */
[----:B------:R-:W-:-:S02]  /*1d10*/  UIMAD UR40, UR6, 0x3000, UR7 ;  /* 0x00003000062878a4 */ /* 0x000fc4000f8e0207 */
[----:B------:R-:W-:Y:S02]  /*1d20*/  UIMAD UR32, UR6, 0x3000, UR7 ;  /* 0x00003000062078a4 */ /* 0x000fe4000f8e0207 */
[----:B------:R-:W-:Y:S02]  /*1d30*/  UIADD3 UR49, UPT, UPT, UR4, 0x20, URZ ;  /* 0x0000002004317890 */ /* 0x000fe4000fffe0ff */
[----:B------:R-:W-:Y:S02]  /*1d40*/  UISETP.NE.AND UP2, UPT, UR5, 0xa, UPT ;  /* 0x0000000a0500788c */ /* 0x000fe4000bf45270 */
[----:B------:R-:W-:Y:S02]  /*1d50*/  USHF.L.U32 UR27, UR27, 0x7, URZ ;  /* 0x000000071b1b7899 */ /* 0x000fe400080006ff */
[----:B------:R-:W-:Y:S02]  /*1d60*/  UIADD3 UR48, UPT, UPT, UR48, 0x18c00, URZ ;  /* 0x00018c0030307890 */ /* 0x000fe4000fffe0ff */
[----:B------:R-:W-:-:S02]  /*1d70*/  UIADD3 UR40, UPT, UPT, UR40, 0x19c00, URZ ;  /* 0x00019c0028287890 */ /* 0x000fc4000fffe0ff */
[----:B------:R-:W-:Y:S02]  /*1d80*/  UIADD3 UR32, UPT, UPT, UR32, 0x1ac00, URZ ;  /* 0x0001ac0020207890 */ /* 0x000fe4000fffe0ff */
[----:B------:R-:W-:Y:S02]  /*1d90*/  USEL UR6, UR5, URZ, UP2 ;  /* 0x000000ff05067287 */ /* 0x000fe40009000000 */
[----:B------:R-:W-:Y:S02]  /*1da0*/  USEL UR8, URZ, 0x1, UP2 ;  /* 0x00000001ff087887 */ /* 0x000fe40009000000 */
[----:B------:R-:W-:Y:S02]  /*1db0*/  ULEA UR51, UR12, UR27, 0x6 ;  /* 0x0000001b0c337291 */ /* 0x000fe4000f8e30ff */
[----:B------:R-:W-:Y:S01]  /*1dc0*/  ULOP3.LUT UR49, UR49, 0xfefffff8, URZ, 0xc0, !UPT ;  /* 0xfefffff831317892 */ /* 0x000fe2000f8ec0ff */
[----:B------:R-:W-:Y:S01]  /*1dd0*/  UMOV UR52, UR11 ;  /* 0x0000000b00347c82 */ /* 0x000fe20008000000 */
[----:B------:R-:W-:Y:S01]  /*1de0*/  UMOV UR53, UR9 ;  /* 0x0000000900357c82 */ /* 0x000fe20008000000 */
[----:B------:R-:W-:Y:S01]  /*1df0*/  UMOV UR44, UR11 ;  /* 0x0000000b002c7c82 */ /* 0x000fe20008000000 */
[----:B------:R-:W-:Y:S01]  /*1e00*/  UMOV UR45, UR9 ;  /* 0x00000009002d7c82 */ /* 0x000fe20008000000 */
[----:B------:R-:W-:Y:S01]  /*1e10*/  UMOV UR36, UR11 ;  /* 0x0000000b00247c82 */ /* 0x000fe20008000000 */
[----:B------:R-:W-:Y:S01]  /*1e20*/  UMOV UR37, UR9 ;  /* 0x0000000900257c82 */ /* 0x000fe20008000000 */
[----:B-1----:R-:W-:Y:S05]  /*1e30*/  @!P0 BRA `(.L_x_23) ;  /* 0x000000b400d08947 */ /* 0x002fea0003800000 */
.L_x_111:
[----:B------:R-:W-:Y:S01]  /*1e40*/  LOP3.LUT R5, R5, UR8, RZ, 0x3c, !PT ;  /* 0x0000000805057c12 */ /* 0x000fe2000f8e3cff */
[----:B------:R-:W-:Y:S01]  /*1e50*/  ULEA UR5, UR6, UR7, 0x3 ;  /* 0x0000000706057291 */ /* 0x000fe2000f8e18ff */
[----:B------:R-:W-:Y:S02]  /*1e60*/  UMOV UR41, UR49 ;  /* 0x0000003100297c82 */ /* 0x000fe40008000000 */
[----:B------:R-:W-:Y:S01]  /*1e70*/  SHF.L.U32 R9, R5, 0x1f, RZ ;  /* 0x0000001f05097819 */ /* 0x000fe200000006ff */
[----:B------:R-:W-:Y:S01]  /*1e80*/  UMOV UR43, UR51 ;  /* 0x00000033002b7c82 */ /* 0x000fe20008000000 */
[----:B------:R-:W-:Y:S01]  /*1e90*/  UMOV UR33, UR49 ;  /* 0x0000003100217c82 */ /* 0x000fe20008000000 */
[----:B------:R-:W-:Y:S01]  /*1ea0*/  UMOV UR35, UR51 ;  /* 0x0000003300237c82 */ /* 0x000fe20008000000 */
[----:B------:R-:W-:Y:S05]  /*1eb0*/  BRA.U UP6, `(.L_x_24) ;  /* 0x00000001060c7547 */ /* 0x000fea000b800000 */
[----:B------:R-:W-:-:S13]  /*1ec0*/  ELECT P0, URZ, PT ;  /* 0x0000000000ff782f */ /* 0x000fda0003800000 */
[----:B-12345:R-:W-:-:S04]  /*1ed0*/  @P0 MOV R4, 0x6000 ;  /* 0x0000600000040802 */ /* 0x03efc80000000f00 */
[----:B------:R1:W-:Y:S03]  /*1ee0*/  @P0 SYNCS.ARRIVE.TRANS64 RZ, [UR4+0x20], R4 ;  /* 0x00002004ffff09a7 */ /* 0x0003e60008000004 */
.L_x_24:
[----:B------:R1:W-:Y:S01]  /*1ef0*/  UTMALDG.4D.2CTA [UR48], [UR56], desc[URZ] ;  /* 0x0000ff30380075b4 */ /* 0x0003e20008219000 */
[----:B------:R-:W-:Y:S01]  /*1f00*/  UPLOP3.LUT UP6, UPT, UPT, UPT, UP1, 0x80, 0x8 ;  /* 0x000000000008789c */ /* 0x000fe20003fcf010 */
[----:B------:R1:W-:Y:S01]  /*1f10*/  UTMALDG.4D.2CTA [UR40], [UR54], desc[URZ] ;  /* 0x0000ff28360075b4 */ /* 0x0003e20008219000 */
[----:B------:R1:W-:Y:S01]  /*1f20*/  UTMALDG.4D.2CTA [UR32], [UR46], desc[URZ] ;  /* 0x0000ff202e0075b4 */ /* 0x0003e20008219000 */
[----:B------:R-:W2:Y:S02]  /*1f30*/  SYNCS.PHASECHK.TRANS64.TRYWAIT P0, [UR5+0x70], R9 ;  /* 0x00007009ff0075a7 */ /* 0x000ea40008001105 */
[----:B-12---:R-:W-:Y:S06]  /*1f40*/  @!P0 BRA `(.L_x_25) ;  /* 0x000000b400a88947 */ /* 0x006fec0003800000 */
.L_x_113:
[----:B------:R-:W-:Y:S05]  /*1f50*/  BRA.U UP6, `(.L_x_26) ;  /* 0x00000001060c7547 */ /* 0x000fea000b800000 */
[----:B------:R-:W-:-:S13]  /*1f60*/  ELECT P0, URZ, PT ;  /* 0x0000000000ff782f */ /* 0x000fda0003800000 */
[----:B-1-345:R-:W-:-:S04]  /*1f70*/  @P0 MOV R4, 0x6000 ;  /* 0x0000600000040802 */ /* 0x03afc80000000f00 */
[----:B------:R2:W-:Y:S03]  /*1f80*/  @P0 SYNCS.ARRIVE.TRANS64 RZ, [UR5+0x20], R4 ;  /* 0x00002004ffff09a7 */ /* 0x0005e60008000005 */
.L_x_26:
[----:B------:R-:W-:Y:S01]  /*1f90*/  R2UR UR9, R11 ;  /* 0x000000000b0972ca */ /* 0x000fe200000e0000 */
[----:B------:R-:W-:Y:S01]  /*1fa0*/  UIADD3 UR25, UPT, UPT, UR5, 0x20, URZ ;  /* 0x0000002005197890 */ /* 0x000fe2000fffe0ff */
[----:B------:R-:W-:Y:S01]  /*1fb0*/  R2UR UR4, R13 ;  /* 0x000000000d0472ca */ /* 0x000fe200000e0000 */
[----:B------:R-:W-:Y:S02]  /*1fc0*/  UIMAD UR24, UR6, 0x3000, UR7 ;  /* 0x00003000061878a4 */ /* 0x000fe4000f8e0207 */
[----:B------:R-:W-:Y:S02]  /*1fd0*/  UIMAD UR16, UR6, 0x3000, UR7 ;  /* 0x00003000061078a4 */ /* 0x000fe4000f8e0207 */
[----:B------:R-:W-:Y:S02]  /*1fe0*/  UIMAD UR8, UR6, 0x3000, UR7 ;  /* 0x00003000060878a4 */ /* 0x000fe4000f8e0207 */
[----:B------:R-:W-:Y:S02]  /*1ff0*/  ULOP3.LUT UR25, UR25, 0xfefffff8, URZ, 0xc0, !UPT ;  /* 0xfefffff819197892 */ /* 0x000fe4000f8ec0ff */
[----:B------:R-:W-:-:S02]  /*2000*/  UIADD3 UR24, UPT, UPT, UR24, 0x18c00, URZ ;  /* 0x00018c0018187890 */ /* 0x000fc4000fffe0ff */
[----:B------:R-:W-:Y:S02]  /*2010*/  UIADD3 UR16, UPT, UPT, UR16, 0x19c00, URZ ;  /* 0x00019c0010107890 */ /* 0x000fe4000fffe0ff */
[----:B------:R-:W-:Y:S01]  /*2020*/  UIADD3 UR8, UPT, UPT, UR8, 0x1ac00, URZ ;  /* 0x0001ac0008087890 */ /* 0x000fe2000fffe0ff */
[----:B------:R-:W-:Y:S01]  /*2030*/  UMOV UR26, UR58 ;  /* 0x0000003a001a7c82 */ /* 0x000fe20008000000 */
        /* <DEDUP_REMOVED lines=9> */
[----:B------:R1:W-:Y:S01]  /*20d0*/  UTMALDG.4D.2CTA [UR24], [UR38], desc[URZ] ;  /* 0x0000ff18260075b4 */ /* 0x0003e20008219000 */
[----:B------:R-:W-:Y:S01]  /*20e0*/  UMOV UR9, UR25 ;  /* 0x0000001900097c82 */ /* 0x000fe20008000000 */
[----:B------:R-:W-:-:S02]  /*20f0*/  UIADD3 UR4, UPT, UPT, UR6, 0x1, URZ ;  /* 0x0000000106047890 */ /* 0x000fc4000fffe0ff */
[----:B------:R-:W-:Y:S02]  /*2100*/  UIADD3 UR14, UPT, UPT, UR14, 0x1, URZ ;  /* 0x000000010e0e7890 */ /* 0x000fe4000fffe0ff */
[----:B------:R-:W-:Y:S01]  /*2110*/  UISETP.NE.AND UP2, UPT, UR4, 0xa, UPT ;  /* 0x0000000a0400788c */ /* 0x000fe2000bf45270 */
[----:B------:R1:W-:Y:S03]  /*2120*/  UTMALDG.4D.2CTA [UR16], [UR30], desc[URZ] ;  /* 0x0000ff101e0075b4 */ /* 0x0003e60008219000 */
[----:B------:R-:W-:Y:S02]  /*2130*/  USEL UR6, UR4, URZ, UP2 ;  /* 0x000000ff04067287 */ /* 0x000fe40009000000 */
[----:B------:R-:W-:Y:S02]  /*2140*/  USEL UR4, URZ, 0x1, UP2 ;  /* 0x00000001ff047887 */ /* 0x000fe40009000000 */
[----:B------:R-:W-:Y:S01]  /*2150*/  UISETP.NE.AND UP2, UPT, UR14, UR15, UPT ;  /* 0x0000000f0e00728c */ /* 0x000fe2000bf45270 */
[----:B------:R1:W-:Y:S03]  /*2160*/  UTMALDG.4D.2CTA [UR8], [UR22], desc[URZ] ;  /* 0x0000ff08160075b4 */ /* 0x0003e60008219000 */
[----:B------:R-:W-:-:S05]  /*2170*/  LOP3.LUT R5, R5, UR4, RZ, 0x3c, !PT ;  /* 0x0000000405057c12 */ /* 0x000fca000f8e3cff */
[----:B-1----:R-:W-:Y:S05]  /*2180*/  BRA.U UP2, `(.L_x_27) ;  /* 0xfffffff902bc7547 */ /* 0x002fea000b83ffff */
.L_x_22:
[----:B------:R-:W1:Y:S02]  /*2190*/  S2UR UR5, SR_CgaSize ;  /* 0x00000000000579c3 */ /* 0x000e640000008a00 */
[----:B-1----:R-:W-:-:S12]  /*21a0*/  UIMAD UR5, UR5, -0xa0, URZ ;  /* 0xffffff60050578a4 */ /* 0x002fd8000f8e02ff */
[----:B------:R-:W1:Y:S01]  /*21b0*/  LDCU UR5, c[0x0][UR5+0x2c0] ;  /* 0x00005800050577ac */ /* 0x000e620008000800 */
[----:B------:R-:W2:Y:S01]  /*21c0*/  LDCU UR4, c[0x0][0x610] ;  /* 0x0000c200ff0477ac */ /* 0x000ea20008000800 */
[----:B------:R-:W3:Y:S01]  /*21d0*/  LDCU.U8 UR9, c[0x0][0x614] ;  /* 0x0000c280ff0977ac */ /* 0x000ee20008000000 */
[----:B------:R-:W4:Y:S01]  /*21e0*/  LDCU.U8 UR8, c[0x0][0x615] ;  /* 0x0000c2a0ff0877ac */ /* 0x000f220008000000 */
[----:B------:R-:W5:Y:S01]  /*21f0*/  LDCU.64 UR12, c[0x0][0x618] ;  /* 0x0000c300ff0c77ac */ /* 0x000f620008000a00 */
[----:B-1----:R-:W-:Y:S01]  /*2200*/  UIADD3 UR63, UPT, UPT, UR5, UR63, URZ ;  /* 0x0000003f053f7290 */ /* 0x002fe2000fffe0ff */
[----:B------:R-:W1:Y:S03]  /*2210*/  LDCU.U8 UR14, c[0x0][0x620] ;  /* 0x0000c400ff0e77ac */ /* 0x000e660008000000 */
[----:B--2---:R-:W-:Y:S01]  /*2220*/  UIMAD.WIDE.U32 UR4, UR63, UR4, URZ ;  /* 0x000000043f0472a5 */ /* 0x004fe2000f8e00ff */
[----:B------:R-:W2:Y:S01]  /*2230*/  LDCU.U8 UR11, c[0x0][0x621] ;  /* 0x0000c420ff0b77ac */ /* 0x000ea20008000000 */
[----:B------:R-:W1:Y:S05]  /*2240*/  LDCU UR75, c[0x0][0x60c] ;  /* 0x0000c180ff4b77ac */ /* 0x000e6a0008000800 */
[----:B------:R-:W-:-:S02]  /*2250*/  UMOV UR4, UR5 ;  /* 0x0000000500047c82 */ /* 0x000fc40008000000 */
[----:B------:R-:W-:-:S04]  /*2260*/  UIADD3 UR5, UPT, UPT, UR63, -UR4, URZ ;  /* 0x800000043f057290 */ /* 0x000fc8000fffe0ff */
[----:B---3--:R-:W-:-:S04]  /*2270*/  USHF.R.U32.HI UR5, URZ, UR9, UR5 ;  /* 0x00000009ff057299 */ /* 0x008fc80008011605 */
[----:B------:R-:W-:-:S04]  /*2280*/  UIADD3 UR4, UPT, UPT, UR4, UR5, URZ ;  /* 0x0000000504047290 */ /* 0x000fc8000fffe0ff */
[----:B----4-:R-:W-:-:S04]  /*2290*/  USHF.R.U32.HI UR4, URZ, UR8, UR4 ;  /* 0x00000008ff047299 */ /* 0x010fc80008011604 */
[----:B-----5:R-:W-:-:S07]  /*22a0*/  UIMAD.WIDE.U32 UR8, UR4, UR13, URZ ;  /* 0x0000000d040872a5 */ /* 0x020fce000f8e00ff */
[----:B------:R-:W-:Y:S02]  /*22b0*/  UMOV UR5, UR9 ;  /* 0x0000000900057c82 */ /* 0x000fe40008000000 */
[----:B------:R-:W-:Y:S02]  /*22c0*/  UIADD3 UR8, UPT, UPT, UR4, -UR5, URZ ;  /* 0x8000000504087290 */ /* 0x000fe4000fffe0ff */
[----:B------:R-:W3:Y:S02]  /*22d0*/  LDCU UR9, c[0x0][0x624] ;  /* 0x0000c480ff0977ac */ /* 0x000ee40008000800 */
[----:B-1----:R-:W-:-:S04]  /*22e0*/  USHF.R.U32.HI UR8, URZ, UR14, UR8 ;  /* 0x0000000eff087299 */ /* 0x002fc80008011608 */
[----:B------:R-:W-:Y:S02]  /*22f0*/  UIADD3 UR5, UPT, UPT, UR5, UR8, URZ ;  /* 0x0000000805057290 */ /* 0x000fe4000fffe0ff */
[----:B------:R-:W-:Y:S02]  /*2300*/  UIADD3 UR8, UPT, UPT, -UR4, URZ, URZ ;  /* 0x000000ff04087290 */ /* 0x000fe4000fffe1ff */
[----:B--2---:R-:W-:Y:S02]  /*2310*/  USHF.R.U32.HI UR11, URZ, UR11, UR5 ;  /* 0x0000000bff0b7299 */ /* 0x004fe40008011605 */
[----:B------:R-:W-:Y:S02]  /*2320*/  UIMAD UR75, UR75, UR8, UR63 ;  /* 0x000000084b4b72a4 */ /* 0x000fe4000f8e023f */
[----:B------:R-:W-:Y:S02]  /*2330*/  UIADD3 UR5, UPT, UPT, -UR11, URZ, URZ ;  /* 0x000000ff0b057290 */ /* 0x000fe4000fffe1ff */
[----:B---3--:R-:W-:Y:S01]  /*2340*/  UISETP.GE.AND UP1, UPT, UR63, UR9, UPT ;  /* 0x000000093f00728c */ /* 0x008fe2000bf26270 */
[----:B------:R-:W-:Y:S01]  /*2350*/  MOV R13, UR11 ;  /* 0x0000000b000d7c02 */ /* 0x000fe20008000f00 */
[----:B------:R-:W-:-:S06]  /*2360*/  UIMAD UR4, UR12, UR5, UR4 ;  /* 0x000000050c0472a4 */ /* 0x000fcc000f8e0204 */
[----:B------:R-:W-:Y:S01]  /*2370*/  MOV R11, UR4 ;  /* 0x00000004000b7c02 */ /* 0x000fe20008000f00 */
[----:B------:R-:W-:Y:S06]  /*2380*/  BRA.U !UP1, `(.L_x_28) ;  /* 0xffffffe909f47547 */ /* 0x000fec000b83ffff */
.L_x_13:
[----:B------:R-:W-:Y:S01]  /*2390*/  UIADD3 UR4, UPT, UPT, UR6, 0x2, URZ ;  /* 0x0000000206047890 */ /* 0x000fe2000fffe0ff */
[----:B------:R-:W1:Y:S01]  /*23a0*/  S2UR UR16, SR_CgaCtaId ;  /* 0x00000000001079c3 */ /* 0x000e620000008800 */
[----:B------:R-:W-:Y:S01]  /*23b0*/  UISETP.NE.AND UP0, UPT, UR6, 0x9, UPT ;  /* 0x000000090600788c */ /* 0x000fe2000bf05270 */
[----:B------:R-:W-:-:S03]  /*23c0*/  R2UR UR9, R6 ;  /* 0x00000000060972ca */ /* 0x000fc600000e0000 */
[----:B------:R-:W-:-:S04]  /*23d0*/  USEL UR4, UR4, 0x1, UP0 ;  /* 0x0000000104047887 */ /* 0x000fc80008000000 */
[----:B------:R-:W-:Y:S02]  /*23e0*/  UIADD3 UR5, UPT, UPT, UR4, 0x1, URZ ;  /* 0x0000000104057890 */ /* 0x000fe4000fffe0ff */
[----:B------:R-:W-:-:S04]  /*23f0*/  UISETP.NE.AND UP1, UPT, UR4, 0xa, UPT ;  /* 0x0000000a0400788c */ /* 0x000fc8000bf25270 */
[----:B------:R-:W-:Y:S02]  /*2400*/  USEL UR8, UR5, 0x1, UP1 ;  /* 0x0000000105087887 */ /* 0x000fe40008800000 */
[----:B------:R-:W-:Y:S02]  /*2410*/  UISETP.EQ.XOR UP1, UPT, UR6, 0x9, !UP1 ;  /* 0x000000090600788c */ /* 0x000fe4000cf22a70 */
[----:B------:R-:W-:Y:S02]  /*2420*/  UIADD3 UR4, UPT, UPT, UR8, 0x1, URZ ;  /* 0x0000000108047890 */ /* 0x000fe4000fffe0ff */
[----:B------:R-:W-:Y:S02]  /*2430*/  UISETP.NE.AND UP0, UPT, UR8, 0xa, UPT ;  /* 0x0000000a0800788c */ /* 0x000fe4000bf05270 */
[----:B------:R-:W-:Y:S02]  /*2440*/  UISETP.EQ.XOR UP1, UPT, UR8, 0xa, UP1 ;  /* 0x0000000a0800788c */ /* 0x000fe40008f22a70 */
[----:B------:R-:W-:-:S04]  /*2450*/  USEL UR7, UR4, 0x1, UP0 ;  /* 0x0000000104077887 */ /* 0x000fc80008000000 */
        /* <DEDUP_REMOVED lines=19> */
[----:B------:R-:W-:Y:S01]  /*2590*/  USEL UR5, UR5, 0x1, UP0 ;  /* 0x0000000105057887 */ /* 0x000fe20008000000 */
[----:B------:R-:W-:-:S03]  /*25a0*/  UMOV UR4, 0x400 ;  /* 0x0000040000047882 */ /* 0x000fc60000000000 */
[----:B------:R-:W-:Y:S02]  /*25b0*/  UISETP.EQ.XOR UP1, UPT, UR5, 0xa, UP1 ;  /* 0x0000000a0500788c */ /* 0x000fe40008f22a70 */
[----:B------:R-:W-:Y:S02]  /*25c0*/  UISETP.NE.AND UP0, UPT, UR5, 0xa, UPT ;  /* 0x0000000a0500788c */ /* 0x000fe4000bf05270 */
[----:B------:R-:W-:Y:S02]  /*25d0*/  USEL UR6, URZ, 0x1, !UP1 ;  /* 0x00000001ff067887 */ /* 0x000fe4000c800000 */
[----:B-1----:R-:W-:Y:S02]  /*25e0*/  ULEA UR4, UR16, UR4, 0x18 ;  /* 0x0000000410047291 */ /* 0x002fe4000f8ec0ff */
[----:B------:R-:W-:Y:S02]  /*25f0*/  USEL UR5, UR5, URZ, UP0 ;  /* 0x000000ff05057287 */ /* 0x000fe40008000000 */
[----:B------:R-:W-:Y:S01]  /*2600*/  LOP3.LUT R5, R5, UR6, RZ, 0x3c, !PT ;  /* 0x0000000605057c12 */ /* 0x000fe2000f8e3cff */
[----:B------:R-:W-:-:S02]  /*2610*/  UISETP.NE.AND UP0, UPT, UR9, URZ, UPT ;  /* 0x000000ff0900728c */ /* 0x000fc4000bf05270 */
[----:B------:R-:W-:Y:S02]  /*2620*/  ULEA UR5, UR5, UR4, 0x3 ;  /* 0x0000000405057291 */ /* 0x000fe4000f8e18ff */
[----:B------:R-:W-:-:S07]  /*2630*/  IMAD.U32 R10, R5, -0x80000000, RZ ;  /* 0x80000000050a7824 */ /* 0x000fce00078e00ff */
[----:B------:R-:W1:Y:S02]  /*2640*/  SYNCS.PHASECHK.TRANS64.TRYWAIT P0, [UR5+0x70], R10 ;  /* 0x0000700aff0075a7 */ /* 0x000e640008001105 */
[----:B-1----:R-:W-:Y:S05]  /*2650*/  @!P0 BRA `(.L_x_29) ;  /* 0x000000b000048947 */ /* 0x002fea0003800000 */
.L_x_115:
[----:B------:R-:W-:Y:S04]  /*2660*/  BSSY.RECONVERGENT B0, `(.L_x_11) ;  /* 0x0000010000007945 */ /* 0x000fe80003800200 */
[----:B------:R-:W-:Y:S05]  /*2670*/  BRA.U UP0, `(.L_x_30) ;  /* 0x00000001002c7547 */ /* 0x000fea000b800000 */
[----:B------:R-:W-:Y:S02]  /*2680*/  ELECT P0, URZ, PT ;  /* 0x0000000000ff782f */ /* 0x000fe40003800000 */
[----:B------:R-:W-:-:S11]  /*2690*/  SHF.L.U32 R8, R8, 0x1f, RZ ;  /* 0x0000001f08087819 */ /* 0x000fd600000006ff */
[----:B-1----:R-:W-:-:S04]  /*26a0*/  @P0 IMAD.MOV.U32 R4, RZ, RZ, 0x6000 ;  /* 0x00006000ff040424 */ /* 0x002fc800078e00ff */
[----:B------:R1:W-:Y:S01]  /*26b0*/  @P0 SYNCS.ARRIVE.TRANS64 RZ, [UR5+0x20], R4 ;  /* 0x00002004ffff09a7 */ /* 0x0003e20008000005 */
[----:B------:R-:W2:Y:S02]  /*26c0*/  SYNCS.PHASECHK.TRANS64.TRYWAIT P0, [UR4+0x18], R8 ;  /* 0x00001808ff0075a7 */ /* 0x000ea40008001104 */
[----:B-12---:R-:W-:Y:S05]  /*26d0*/  @!P0 BRA `(.L_x_31) ;  /* 0x000000b000008947 */ /* 0x006fea0003800000 */
.L_x_117:
[----:B------:R-:W-:-:S13]  /*26e0*/  ELECT P0, URZ, PT ;  /* 0x0000000000ff782f */ /* 0x000fda0003800000 */
[----:B------:R-:W-:Y:S05]  /*26f0*/  @!P0 BRA `(.L_x_32) ;  /* 0x0000000000188947 */ /* 0x000fea0003800000 */
[----:B-1----:R-:W-:-:S04]  /*2700*/  HFMA2 R4, -RZ, RZ, 0, -2 ;  /* 0x0000c000ff047431 */ /* 0x002fc800000001ff */
[----:B------:R2:W-:Y:S01]  /*2710*/  SYNCS.ARRIVE.TRANS64 RZ, [UR4+0x8], R4 ;  /* 0x00000804ffff79a7 */ /* 0x0005e20008000004 */
[----:B------:R-:W-:Y:S05]  /*2720*/  BRA `(.L_x_32) ;  /* 0x00000000000c7947 */ /* 0x000fea0003800000 */
.L_x_30:
[----:B------:R-:W-:-:S04]  /*2730*/  SHF.L.U32 R8, R8, 0x1f, RZ ;  /* 0x0000001f08087819 */ /* 0x000fc800000006ff */
[----:B------:R-:W2:Y:S02]  /*2740*/  SYNCS.PHASECHK.TRANS64.TRYWAIT P0, [UR4+0x18], R8 ;  /* 0x00001808ff0075a7 */ /* 0x000ea40008001104 */
[----:B--2---:R-:W-:Y:S05]  /*2750*/  @!P0 BRA `(.L_x_33) ;  /* 0x000000ac00fc8947 */ /* 0x004fea0003800000 */
.L_x_32:
[----:B------:R-:W-:Y:S05]  /*2760*/  BSYNC.RECONVERGENT B0 ;  /* 0x0000000000007941 */ /* 0x000fea0003800200 */
.L_x_11:
[----:B------:R-:W-:-:S13]  /*2770*/  R2UR UR4, R0 ;  /* 0x00000000000472ca */ /* 0x000fda00000e0000 */
[----:B------:R-:W-:-:S09]  /*2780*/  UISETP.NE.AND UP0, UPT, UR4, 0xc, UPT ;  /* 0x0000000c0400788c */ /* 0x000fd2000bf05270 */
[----:B------:R-:W-:Y:S05]  /*2790*/  BRA.U UP0, `(.L_x_12) ;  /* 0x0000002d00907547 */ /* 0x000fea000b800000 */
[----:B------:R-:W-:Y:S01]  /*27a0*/  UMOV UR6, 0x400 ;  /* 0x0000040000067882 */ /* 0x000fe20000000000 */
[----:B------:R-:W-:Y:S01]  /*27b0*/  UMOV UR4, 0x20 ;  /* 0x0000002000047882 */ /* 0x000fe20000000000 */
[----:B------:R-:W-:Y:S02]  /*27c0*/  ULEA UR6, UR16, UR6, 0x18 ;  /* 0x0000000610067291 */ /* 0x000fe4000f8ec0ff */
[----:B------:R-:W-:-:S04]  /*27d0*/  UIADD3 UR4, UPT, UPT, -UR4, 0x100000, URZ ;  /* 0x0010000004047890 */ /* 0x000fc8000fffe1ff */
[----:B------:R-:W-:Y:S02]  /*27e0*/  USHF.L.U32 UR5, UR4, 0xb, URZ ;  /* 0x0000000b04057899 */ /* 0x000fe400080006ff */
[----:B------:R-:W-:Y:S01]  /*27f0*/  USHF.L.U32 UR4, UR4, 0x1, URZ ;  /* 0x0000000104047899 */ /* 0x000fe200080006ff */
[----:B------:R-:W-:Y:S01]  /*2800*/  ELECT P0, URZ, PT ;  /* 0x0000000000ff782f */ /* 0x000fe20003800000 */
[----:B------:R-:W3:Y:S10]  /*2810*/  FENCE.VIEW.ASYNC.S ;  /* 0x00000000000073c6 */ /* 0x000ef40000000000 */
[----:B---3--:R3:W4:Y:S01]  /*2820*/  SYNCS.EXCH.64 URZ, [UR6+0x180], UR4 ;  /* 0x0001800406ff75b2 */ /* 0x0087220008000100 */
[----:B------:R-:W-:Y:S01]  /*2830*/  NOP ;  /* 0x0000000000007918 */ /* 0x000fe20000000000 */
[----:B------:R-:W5:-:S00]  /*2840*/  USETMAXREG.DEALLOC.CTAPOOL 0x30 ;  /* 0x00000030000079c8 */ /* 0x000f4000080e0500 */
[----:B----4-:R-:W-:Y:S01]  /*2850*/  NOP ;  /* 0x0000000000007918 */ /* 0x010fe20000000000 */
[----:B---3--:R-:W-:Y:S01]  /*2860*/  UMOV UR4, 0x40 ;  /* 0x0000004000047882 */ /* 0x008fe20000000000 */
[----:B------:R-:W-:Y:S01]  /*2870*/  UMOV UR5, 0x400 ;  /* 0x0000040000057882 */ /* 0x000fe20000000000 */
[----:B------:R-:W-:Y:S02]  /*2880*/  ULEA UR4, UR16, UR4, 0x18 ;  /* 0x0000000410047291 */ /* 0x000fe4000f8ec0ff */
[----:B------:R-:W-:-:S07]  /*2890*/  ULEA UR5, UR16, UR5, 0x18 ;  /* 0x0000000510057291 */ /* 0x000fce000f8ec0ff */
[----:B-12--5:R-:W1:Y:S02]  /*28a0*/  LDS.U8 R4, [UR4] ;  /* 0x00000004ff047984 */ /* 0x026e640008000000 */
[----:B-1----:R-:W-:-:S13]  /*28b0*/  ISETP.NE.AND P0, PT, R4, RZ, PT ;  /* 0x000000ff0400720c */ /* 0x002fda0003f05270 */
[----:B------:R-:W-:Y:S05]  /*28c0*/  @P0 BRA `(.L_x_34) ;  /* 0x0000000400640947 */ /* 0x000fea0003800000 */
[----:B------:R-:W-:Y:S02]  /*28d0*/  ULOP3.LUT UR4, UR16, 0x1, URZ, 0xc0, !UPT ;  /* 0x0000000110047892 */ /* 0x000fe4000f8ec0ff */
[----:B------:R-:W-:Y:S02]  /*28e0*/  ULOP3.LUT UR6, UR16, 0x1, URZ, 0x3c, !UPT ;  /* 0x0000000110067892 */ /* 0x000fe4000f8e3cff */
[----:B------:R-:W-:-:S09]  /*28f0*/  UISETP.NE.U32.AND UP0, UPT, UR4, 0x1, UPT ;  /* 0x000000010400788c */ /* 0x000fd2000bf05070 */
[----:B------:R-:W-:Y:S05]  /*2900*/  BRA.U !UP0, `(.L_x_35) ;  /* 0x0000000108d07547 */ /* 0x000fea000b800000 */
[----:B------:R-:W-:Y:S01]  /*2910*/  ELECT P0, URZ, PT ;  /* 0x0000000000ff782f */ /* 0x000fe20003800000 */
[----:B------:R-:W-:-:S12]  /*2920*/  BSSY B0, `(.L_x_35) ;  /* 0x0000032000007945 */ /* 0x000fd80003800000 */
[----:B------:R-:W-:Y:S05]  /*2930*/  @!P0 BRA `(.L_x_36) ;  /* 0x0000000000c08947 */ /* 0x000fea0003800000 */
[----:B------:R-:W-:Y:S01]  /*2940*/  UMOV UR4, 0x10 ;  /* 0x0000001000047882 */ /* 0x000fe20000000000 */
[----:B------:R-:W-:-:S04]  /*2950*/  IMAD.U32 R10, RZ, RZ, UR16 ;  /* 0x00000010ff0a7e24 */ /* 0x000fc8000f8e00ff */
[----:B------:R-:W-:Y:S04]  /*2960*/  DEPBAR.LE SB1, 0x36 ;  /* 0x00009d800000791a */ /* 0x000fe80000000000 */
[----:B------:R-:W1:Y:S02]  /*2970*/  UTCATOMSWS.2CTA.FIND_AND_SET.ALIGN UP1, UR4, UR4 ;  /* 0x00000004000475e3 */ /* 0x000e640008220800 */
[----:B-1----:R-:W-:Y:S01]  /*2980*/  PLOP3.LUT P0, PT, PT, PT, UP1, 0x80, 0x8 ;  /* 0x000000000008781c */ /* 0x002fe20003f0f018 */
[----:B------:R-:W-:-:S03]  /*2990*/  IMAD.U32 R9, RZ, RZ, UR4 ;  /* 0x00000004ff097e24 */ /* 0x000fc6000f8e00ff */
[----:B------:R-:W-:-:S04]  /*29a0*/  SEL R4, RZ, 0xffffffff, !P0 ;  /* 0xffffffffff047807 */ /* 0x000fc80004000000 */
[----:B------:R-:W-:-:S13]  /*29b0*/  ISETP.NE.AND P0, PT, R4, RZ, PT ;  /* 0x000000ff0400720c */ /* 0x000fda0003f05270 */
[----:B------:R-:W-:Y:S05]  /*29c0*/  @P0 BRA `(.L_x_37) ;  /* 0x0000000000240947 */ /* 0x000fea0003800000 */
.L_x_38:
[----:B------:R-:W-:Y:S05]  /*29d0*/  NANOSLEEP 0x64 ;  /* 0x000000640000795d */ /* 0x000fea0003800000 */
[----:B------:R-:W-:-:S05]  /*29e0*/  UMOV UR4, 0x10 ;  /* 0x0000001000047882 */ /* 0x000fca0000000000 */
[----:B------:R-:W-:Y:S04]  /*29f0*/  DEPBAR.LE SB1, 0x36 ;  /* 0x00009d800000791a */ /* 0x000fe80000000000 */
[----:B------:R-:W1:Y:S02]  /*2a00*/  UTCATOMSWS.2CTA.FIND_AND_SET.ALIGN UP1, UR4, UR4 ;  /* 0x00000004000475e3 */ /* 0x000e640008220800 */
[----:B-1----:R-:W-:Y:S01]  /*2a10*/  PLOP3.LUT P0, PT, PT, PT, UP1, 0x80, 0x8 ;  /* 0x000000000008781c */ /* 0x002fe20003f0f018 */
[----:B------:R-:W-:-:S03]  /*2a20*/  IMAD.U32 R9, RZ, RZ, UR4 ;  /* 0x00000004ff097e24 */ /* 0x000fc6000f8e00ff */
[----:B------:R-:W-:-:S04]  /*2a30*/  SEL R4, RZ, 0xffffffff, !P0 ;  /* 0xffffffffff047807 */ /* 0x000fc80004000000 */
[----:B------:R-:W-:-:S13]  /*2a40*/  ISETP.NE.AND P0, PT, R4, RZ, PT ;  /* 0x000000ff0400720c */ /* 0x000fda0003f05270 */
[----:B------:R-:W-:Y:S05]  /*2a50*/  @!P0 BRA `(.L_x_38) ;  /* 0xfffffffc00dc8947 */ /* 0x000fea000383ffff */
.L_x_37:
[----:B------:R-:W-:Y:S01]  /*2a60*/  MOV R5, 0x60 ;  /* 0x0000006000057802 */ /* 0x000fe20000000f00 */
[----:B------:R-:W-:-:S03]  /*2a70*/  IMAD.U32 R4, RZ, RZ, UR5 ;  /* 0x00000005ff047e24 */ /* 0x000fc6000f8e00ff */
[----:B------:R-:W-:Y:S01]  /*2a80*/  LEA R8, R10, R5, 0x18 ;  /* 0x000000050a087211 */ /* 0x000fe200078ec0ff */
[----:B------:R-:W-:Y:S01]  /*2a90*/  VIADD R4, R4, 0x188 ;  /* 0x0000018804047836 */ /* 0x000fe20000000000 */
[----:B------:R-:W-:-:S03]  /*2aa0*/  MOV R5, 0x58 ;  /* 0x0000005800057802 */ /* 0x000fc60000000f00 */
[----:B------:R-:W1:Y:S01]  /*2ab0*/  LDS R12, [R8] ;  /* 0x00000000080c7984 */ /* 0x000e620000000800 */
[----:B------:R-:W-:Y:S01]  /*2ac0*/  LEA R10, R10, R5, 0x18 ;  /* 0x000000050a0a7211 */ /* 0x000fe200078ec0ff */
[----:B------:R-:W-:Y:S02]  /*2ad0*/  IMAD.U32 R5, RZ, RZ, UR6 ;  /* 0x00000006ff057e24 */ /* 0x000fe4000f8e00ff */
[----:B-1----:R-:W-:-:S04]  /*2ae0*/  IMAD.U32 R12, R12, -0x80000000, RZ ;  /* 0x800000000c0c7824 */ /* 0x002fc800078e00ff */
[----:B------:R-:W1:Y:S02]  /*2af0*/  SYNCS.PHASECHK.TRANS64.TRYWAIT P0, [R10+URZ], R12 ;  /* 0x0000000c0a0075a7 */ /* 0x000e6400080011ff */
[----:B-1----:R-:W-:Y:S05]  /*2b00*/  @P0 BRA `(.L_x_39) ;  /* 0x0000000000080947 */ /* 0x002fea0003800000 */
[----:B------:R-:W1:Y:S02]  /*2b10*/  SYNCS.PHASECHK.TRANS64.TRYWAIT P0, [R10+URZ], R12 ;  /* 0x0000000c0a0075a7 */ /* 0x000e6400080011ff */
[----:B-1----:R-:W-:Y:S05]  /*2b20*/  @!P0 BRA `(.L_x_40) ;  /* 0x000000ac00248947 */ /* 0x002fea0003800000 */
.L_x_39:
[----:B------:R-:W-:Y:S01]  /*2b30*/  PRMT R4, R5, 0x654, R4 ;  /* 0x0000065405047816 */ /* 0x000fe20000000004 */
[----:B------:R-:W-:Y:S01]  /*2b40*/  IMAD.SHL.U32 R11, R9, 0x20, RZ ;  /* 0x00000020090b7824 */ /* 0x000fe200078e00ff */
[----:B------:R-:W-:Y:S01]  /*2b50*/  PRMT R5, R5, 0x654, R10 ;  /* 0x0000065405057816 */ /* 0x000fe2000000000a */
[----:B-1----:R-:W-:Y:S02]  /*2b60*/  IMAD.MOV.U32 R10, RZ, RZ, 0x4 ;  /* 0x00000004ff0a7424 */ /* 0x002fe400078e00ff */
[----:B------:R-:W-:Y:S02]  /*2b70*/  IMAD.MOV.U32 R13, RZ, RZ, 0x1 ;  /* 0x00000001ff0d7424 */ /* 0x000fe400078e00ff */
[----:B------:R1:W-:Y:S01]  /*2b80*/  SYNCS.ARRIVE.TRANS64.RED RZ, [R5+URZ], R10 ;  /* 0x0000000a05ff79a7 */ /* 0x0003e200080004ff */
[----:B------:R-:W-:Y:S01]  /*2b90*/  VIADD R12, R9, 0x10 ;  /* 0x00000010090c7836 */ /* 0x000fe20000000000 */
[----:B------:R2:W-:Y:S04]  /*2ba0*/  STS [UR5+0x188], R11 ;  /* 0x0001880bff007988 */ /* 0x0005e80008000805 */
[----:B------:R2:W-:Y:S01]  /*2bb0*/  STAS [R4.64], R9 ;  /* 0x0000000904007dbd */ /* 0x0005e2000c0008ff */
[----:B------:R-:W-:Y:S01]  /*2bc0*/  UMOV UR4, 0x50 ;  /* 0x0000005000047882 */ /* 0x000fe20000000000 */
[----:B------:R-:W-:Y:S01]  /*2bd0*/  SHF.L.U32 R15, R13, R12, RZ ;  /* 0x0000000c0d0f7219 */ /* 0x000fe200000006ff */
[----:B------:R-:W-:Y:S01]  /*2be0*/  ULEA UR4, UR16, UR4, 0x18 ;  /* 0x0000000410047291 */ /* 0x000fe2000f8ec0ff */
[----:B-1----:R-:W-:-:S05]  /*2bf0*/  IMAD.MOV.U32 R10, RZ, RZ, 0xffff ;  /* 0x0000ffffff0a7424 */ /* 0x002fca00078e00ff */
[----:B------:R-:W-:-:S04]  /*2c00*/  SHF.L.U32 R10, R10, R9, RZ ;  /* 0x000000090a0a7219 */ /* 0x000fc800000006ff */
[----:B------:R-:W-:-:S05]  /*2c10*/  LOP3.LUT R10, R15, R10, RZ, 0xfc, !PT ;  /* 0x0000000a0f0a7212 */ /* 0x000fca00078efcff */
[----:B------:R2:W-:Y:S04]  /*2c20*/  ATOMS.OR RZ, [UR4], R10 ;  /* 0x0000000affff798c */ /* 0x0005e8000b000004 */
[----:B------:R2:W-:Y:S02]  /*2c30*/  ATOMS.XOR RZ, [R8], R13 ;  /* 0x0000000d08ff738c */ /* 0x0005e40003800000 */
.L_x_36:
[----:B------:R-:W-:Y:S05]  /*2c40*/  BSYNC B0 ;  /* 0x0000000000007941 */ /* 0x000fea0003800000 */
.L_x_35:
[----:B------:R-:W-:Y:S05]  /*2c50*/  BRA.U UP0, `(.L_x_41) ;  /* 0x0000000100907547 */ /* 0x000fea000b800000 */
[----:B------:R-:W-:Y:S05]  /*2c60*/  WARPSYNC.ALL ;  /* 0x0000000000007948 */ /* 0x000fea0003800000 */
[----:B------:R-:W-:Y:S01]  /*2c70*/  NOP ;  /* 0x0000000000007918 */ /* 0x000fe20000000000 */
[----:B------:R-:W-:-:S13]  /*2c80*/  ELECT P0, URZ, PT ;  /* 0x0000000000ff782f */ /* 0x000fda0003800000 */
[----:B------:R-:W-:Y:S05]  /*2c90*/  @!P0 BRA `(.L_x_41) ;  /* 0x0000000000808947 */ /* 0x000fea0003800000 */
[----:B--2---:R-:W-:Y:S01]  /*2ca0*/  IMAD.U32 R9, RZ, RZ, UR16 ;  /* 0x00000010ff097e24 */ /* 0x004fe2000f8e00ff */
[----:B------:R-:W-:Y:S02]  /*2cb0*/  MOV R8, 0x60 ;  /* 0x0000006000087802 */ /* 0x000fe40000000f00 */
[----:B------:R-:W-:Y:S02]  /*2cc0*/  MOV R10, 0x58 ;  /* 0x00000058000a7802 */ /* 0x000fe40000000f00 */
[C---:B------:R-:W-:Y:S02]  /*2cd0*/  LEA R8, R9.reuse, R8, 0x18 ;  /* 0x0000000809087211 */ /* 0x040fe400078ec0ff */
[----:B------:R-:W-:-:S03]  /*2ce0*/  LEA R9, R9, R10, 0x18 ;  /* 0x0000000a09097211 */ /* 0x000fc600078ec0ff */
[----:B------:R-:W1:Y:S02]  /*2cf0*/  LDS R4, [R8] ;  /* 0x0000000008047984 */ /* 0x000e640000000800 */
[----:B-1----:R-:W-:-:S04]  /*2d00*/  IMAD.U32 R4, R4, -0x80000000, RZ ;  /* 0x8000000004047824 */ /* 0x002fc800078e00ff */
[----:B------:R-:W1:Y:S02]  /*2d10*/  SYNCS.PHASECHK.TRANS64.TRYWAIT P0, [R9+URZ], R4 ;  /* 0x00000004090075a7 */ /* 0x000e6400080011ff */
[----:B-1----:R-:W-:Y:S05]  /*2d20*/  @P0 BRA `(.L_x_42) ;  /* 0x0000000000080947 */ /* 0x002fea0003800000 */
[----:B------:R-:W1:Y:S02]  /*2d30*/  SYNCS.PHASECHK.TRANS64.TRYWAIT P0, [R9+URZ], R4 ;  /* 0x00000004090075a7 */ /* 0x000e6400080011ff */
[----:B-1----:R-:W-:Y:S05]  /*2d40*/  @!P0 BRA `(.L_x_43) ;  /* 0x000000a800b48947 */ /* 0x002fea0003800000 */
.L_x_42:
[----:B------:R-:W2:Y:S01]  /*2d50*/  LDS R4, [UR5+0x188] ;  /* 0x00018805ff047984 */ /* 0x000ea20008000800 */
[----:B-1----:R-:W-:Y:S02]  /*2d60*/  HFMA2 R5, -RZ, RZ, 0, 5.9604644775390625e-08 ;  /* 0x00000001ff057431 */ /* 0x002fe400000001ff */
[----:B------:R-:W-:Y:S02]  /*2d70*/  IMAD.MOV.U32 R11, RZ, RZ, 0xffff ;  /* 0x0000ffffff0b7424 */ /* 0x000fe400078e00ff */
[----:B--2---:R-:W-:-:S03]  /*2d80*/  IMAD.SHL.U32 R12, R4, 0x20, RZ ;  /* 0x00000020040c7824 */ /* 0x004fc600078e00ff */
[----:B------:R-:W-:Y:S01]  /*2d90*/  SHF.L.U32 R11, R11, R4, RZ ;  /* 0x000000040b0b7219 */ /* 0x000fe200000006ff */
[----:B------:R-:W-:Y:S01]  /*2da0*/  VIADD R10, R4, 0x10 ;  /* 0x00000010040a7836 */ /* 0x000fe20000000000 */
[----:B------:R-:W-:Y:S01]  /*2db0*/  MOV R4, UR6 ;  /* 0x0000000600047c02 */ /* 0x000fe20008000f00 */
[----:B------:R1:W-:Y:S01]  /*2dc0*/  STS [UR5+0x188], R12 ;  /* 0x0001880cff007988 */ /* 0x0003e20008000805 */
[----:B------:R-:W-:Y:S02]  /*2dd0*/  UMOV UR4, 0x50 ;  /* 0x0000005000047882 */ /* 0x000fe40000000000 */
[----:B------:R-:W-:Y:S01]  /*2de0*/  SHF.L.U32 R10, R5, R10, RZ ;  /* 0x0000000a050a7219 */ /* 0x000fe200000006ff */
[----:B------:R-:W-:Y:S01]  /*2df0*/  ULEA UR4, UR16, UR4, 0x18 ;  /* 0x0000000410047291 */ /* 0x000fe2000f8ec0ff */
[----:B------:R-:W-:Y:S02]  /*2e00*/  PRMT R4, R4, 0x654, R9 ;  /* 0x0000065404047816 */ /* 0x000fe40000000009 */
[----:B------:R-:W-:-:S06]  /*2e10*/  LOP3.LUT R10, R10, R11, RZ, 0xfc, !PT ;  /* 0x0000000b0a0a7212 */ /* 0x000fcc00078efcff */
[----:B------:R1:W-:Y:S01]  /*2e20*/  ATOMS.OR RZ, [UR4], R10 ;  /* 0x0000000affff798c */ /* 0x0003e2000b000004 */
[----:B------:R1:W-:Y:S03]  /*2e30*/  SYNCS.ARRIVE.TRANS64.RED.A1T0 RZ, [R4+URZ], RZ ;  /* 0x000000ff04ff79a7 */ /* 0x0003e600081004ff */
[----:B------:R1:W-:Y:S01]  /*2e40*/  ATOMS.XOR RZ, [R8], R5 ;  /* 0x0000000508ff738c */ /* 0x0003e20003800000 */
[----:B------:R-:W-:Y:S05]  /*2e50*/  BRA `(.L_x_41) ;  /* 0x0000000000107947 */ /* 0x000fea0003800000 */
.L_x_34:
[----:B------:R-:W-:-:S05]  /*2e60*/  MOV R4, 0xffffffff ;  /* 0xffffffff00047802 */ /* 0x000fca0000000f00 */
[----:B------:R1:W-:Y:S02]  /*2e70*/  STS [UR5+0x188], R4 ;  /* 0x00018804ff007988 */ /* 0x0003e40008000805 */
[----:B-1----:R-:W-:Y:S02]  /*2e80*/  MOV R4, 0x2ea0 ;  /* 0x00002ea000047802 */ /* 0x002fe40000000f00 */
[----:B------:R-:W-:Y:S05]  /*2e90*/  CALL.REL.NOINC `($__internal_1_$__cuda_sm10x_tcgen05_guardrail_trap_phase_invalid_during_alloc) ;  /* 0x000000b800007944 */ /* 0x000fea0003c00000 */
.L_x_41:
[----:B------:R-:W-:Y:S05]  /*2ea0*/  WARPSYNC.ALL ;  /* 0x0000000000007948 */ /* 0x000fea0003800000 */
[----:B------:R-:W-:Y:S01]  /*2eb0*/  NOP ;  /* 0x0000000000007918 */ /* 0x000fe20000000000 */
[----:B------:R-:W3:Y:S08]  /*2ec0*/  S2UR UR4, SR_CgaCtaId ;  /* 0x00000000000479c3 */ /* 0x000ef00000008800 */
[----:B------:R-:W-:Y:S01]  /*2ed0*/  BAR.SYNC.DEFER_BLOCKING 0x2, 0x1a0 ;  /* 0x0086800000007b1d */ /* 0x000fe20000010000 */
[----:B------:R-:W-:-:S05]  /*2ee0*/  R2UR UR7, R2 ;  /* 0x00000000020772ca */ /* 0x000fca00000e0000 */
[----:B------:R-:W-:Y:S01]  /*2ef0*/  UMOV UR5, 0x400 ;  /* 0x0000040000057882 */ /* 0x000fe20000000000 */
[----:B------:R-:W4:Y:S01]  /*2f00*/  LDCU UR6, c[0x0][0x624] ;  /* 0x0000c480ff0677ac */ /* 0x000f220008000800 */
[----:B---3--:R-:W-:-:S06]  /*2f10*/  IMAD.U32 R18, RZ, RZ, UR4 ;  /* 0x00000004ff127e24 */ /* 0x008fcc000f8e00ff */
[----:B----4-:R-:W-:Y:S01]  /*2f20*/  UISETP.GE.AND UP0, UPT, UR7, UR6, UPT ;  /* 0x000000060700728c */ /* 0x010fe2000bf06270 */
[----:B------:R-:W-:-:S13]  /*2f30*/  R2UR UR4, R18 ;  /* 0x00000000120472ca */ /* 0x000fda00000e0000 */
[----:B------:R-:W-:-:S04]  /*2f40*/  ULEA UR4, UR4, UR5, 0x18 ;  /* 0x0000000504047291 */ /* 0x000fc8000f8ec0ff */
[----:B------:R-:W-:-:S04]  /*2f50*/  UIADD3 UR5, UPT, UPT, UR4, 0x12c00, URZ ;  /* 0x00012c0004057890 */ /* 0x000fc8000fffe0ff */
[----:B------:R-:W-:Y:S01]  /*2f60*/  USHF.R.U32.HI UR5, URZ, 0x4, UR5 ;  /* 0x00000004ff057899 */ /* 0x000fe20008011605 */
[----:B-12---:R-:W1:Y:S03]  /*2f70*/  LDS R4, [UR4+0x188] ;  /* 0x00018804ff047984 */ /* 0x006e660008000800 */
[----:B------:R-:W-:-:S04]  /*2f80*/  ULOP3.LUT UR5, UR5, 0x3fc0, URZ, 0xc0, !UPT ;  /* 0x00003fc005057892 */ /* 0x000fc8000f8ec0ff */
[----:B------:R-:W-:-:S06]  /*2f90*/  ULOP3.LUT UR5, UR5, 0x10000, URZ, 0xfc, !UPT ;  /* 0x0001000005057892 */ /* 0x000fcc000f8efcff */
[----:B------:R-:W-:-:S05]  /*2fa0*/  IMAD.U32 R5, RZ, RZ, UR5 ;  /* 0x00000005ff057e24 */ /* 0x000fca000f8e00ff */
[----:B------:R-:W-:Y:S02]  /*2fb0*/  R2UR UR48, R5 ;  /* 0x00000000053072ca */ /* 0x000fe400000e0000 */
[----:B-1----:R-:W-:-:S13]  /*2fc0*/  R2UR UR5, R4 ;  /* 0x00000000040572ca */ /* 0x002fda00000e0000 */
[----:B------:R-:W-:Y:S01]  /*2fd0*/  IMAD.U32 R31, RZ, RZ, UR5 ;  /* 0x00000005ff1f7e24 */ /* 0x000fe2000f8e00ff */
[----:B------:R-:W-:Y:S06]  /*2fe0*/  BRA.U UP0, `(.L_x_44) ;  /* 0x0000002100707547 */ /* 0x000fec000b800000 */
[----:B------:R-:W-:Y:S01]  /*2ff0*/  R2UR UR6, R6 ;  /* 0x00000000060672ca */ /* 0x000fe200000e0000 */
[----:B------:R-:W1:Y:S01]  /*3000*/  LDCU UR8, c[0x0][0x38c] ;  /* 0x00007180ff0877ac */ /* 0x000e620008000800 */
[----:B------:R-:W-:Y:S01]  /*3010*/  R2UR UR5, R7 ;  /* 0x00000000070572ca */ /* 0x000fe200000e0000 */
[----:B------:R-:W-:Y:S02]  /*3020*/  UIADD3 UR54, UPT, UPT, UR48, 0x2, URZ ;  /* 0x0000000230367890 */ /* 0x000fe4000fffe0ff */
[----:B------:R-:W-:Y:S02]  /*3030*/  UIADD3 UR52, UPT, UPT, UR48, 0x200, URZ ;  /* 0x0000020030347890 */ /* 0x000fe4000fffe0ff */
[----:B------:R-:W-:Y:S02]  /*3040*/  UIADD3 UR50, UPT, UPT, UR48, 0x202, URZ ;  /* 0x0000020230327890 */ /* 0x000fe4000fffe0ff */
[----:B------:R-:W-:-:S04]  /*3050*/  UIADD3 UR46, UPT, UPT, UR48, 0x400, URZ ;  /* 0x00000400302e7890 */ /* 0x000fc8000fffe0ff */
[----:B------:R-:W-:Y:S02]  /*3060*/  UISETP.NE.AND UP0, UPT, UR6, URZ, UPT ;  /* 0x000000ff0600728c */ /* 0x000fe4000bf05270 */
[----:B------:R-:W-:Y:S02]  /*3070*/  ULOP3.LUT UR6, UR5, 0xffff, URZ, 0xc0, !UPT ;  /* 0x0000ffff05067892 */ /* 0x000fe4000f8ec0ff */
[----:B------:R-:W-:Y:S02]  /*3080*/  ULOP3.LUT UR63, UR5, 0xffff, URZ, 0xc0, !UPT ;  /* 0x0000ffff053f7892 */ /* 0x000fe4000f8ec0ff */
[----:B------:R-:W-:Y:S02]  /*3090*/  ULOP3.LUT UR61, UR5, 0xffff, URZ, 0xc0, !UPT ;  /* 0x0000ffff053d7892 */ /* 0x000fe4000f8ec0ff */
[----:B------:R-:W-:Y:S01]  /*30a0*/  ULOP3.LUT UR7, UR5, 0xffff, URZ, 0xc0, !UPT ;  /* 0x0000ffff05077892 */ /* 0x000fe2000f8ec0ff */
[----:B------:R-:W-:Y:S01]  /*30b0*/  IMAD.U32 R27, RZ, RZ, UR6 ;  /* 0x00000006ff1b7e24 */ /* 0x000fe2000f8e00ff */
[----:B------:R-:W-:Y:S01]  /*30c0*/  ULOP3.LUT UR5, UR5, 0xffff, URZ, 0xc0, !UPT ;  /* 0x0000ffff05057892 */ /* 0x000fe2000f8ec0ff */
[----:B------:R-:W-:Y:S01]  /*30d0*/  MOV R20, UR6 ;  /* 0x0000000600147c02 */ /* 0x000fe20008000f00 */
[----:B------:R-:W-:-:S02]  /*30e0*/  UIADD3 UR6, UPT, UPT, UR4, 0xc0, URZ ;  /* 0x000000c004067890 */ /* 0x000fc4000fffe0ff */
[----:B------:R-:W-:Y:S01]  /*30f0*/  IMAD.U32 R21, RZ, RZ, UR7 ;  /* 0x00000007ff157e24 */ /* 0x000fe2000f8e00ff */
[----:B------:R-:W-:Y:S01]  /*3100*/  UIADD3 UR7, UPT, UPT, UR4, 0x18, URZ ;  /* 0x0000001804077890 */ /* 0x000fe2000fffe0ff */
[----:B------:R-:W-:Y:S01]  /*3110*/  IMAD.U32 R19, RZ, RZ, UR5 ;  /* 0x00000005ff137e24 */ /* 0x000fe2000f8e00ff */
[----:B------:R-:W-:Y:S01]  /*3120*/  R2UR UR5, R2 ;  /* 0x00000000020572ca */ /* 0x000fe200000e0000 */
[----:B------:R-:W-:Y:S01]  /*3130*/  IMAD.U32 R29, RZ, RZ, UR6 ;  /* 0x00000006ff1d7e24 */ /* 0x000fe2000f8e00ff */
[----:B------:R-:W-:Y:S02]  /*3140*/  UIADD3 UR6, UPT, UPT, UR4, 0x10, URZ ;  /* 0x0000001004067890 */ /* 0x000fe4000fffe0ff */
[----:B------:R-:W-:Y:S01]  /*3150*/  MOV R25, UR7 ;  /* 0x0000000700197c02 */ /* 0x000fe20008000f00 */
[----:B-1----:R-:W-:Y:S02]  /*3160*/  UIADD3 UR7, UPT, UPT, UR8, -0x1, URZ ;  /* 0xffffffff08077890 */ /* 0x002fe4000fffe0ff */
[----:B------:R-:W-:Y:S01]  /*3170*/  UISETP.GT.AND UP1, UPT, UR8, URZ, UPT ;  /* 0x000000ff0800728c */ /* 0x000fe2000bf24270 */
[----:B------:R-:W-:Y:S01]  /*3180*/  IMAD.U32 R26, RZ, RZ, UR6 ;  /* 0x00000006ff1a7e24 */ /* 0x000fe2000f8e00ff */
[----:B------:R-:W-:-:S02]  /*3190*/  UIADD3 UR6, UPT, UPT, UR4, 0x108, URZ ;  /* 0x0000010804067890 */ /* 0x000fc4000fffe0ff */
[----:B------:R-:W-:Y:S02]  /*31a0*/  UIADD3 UR44, UPT, UPT, UR48, 0x402, URZ ;  /* 0x00000402302c7890 */ /* 0x000fe4000fffe0ff */
[----:B------:R-:W-:Y:S01]  /*31b0*/  MOV R30, UR5 ;  /* 0x00000005001e7c02 */ /* 0x000fe20008000f00 */
[----:B------:R-:W-:Y:S01]  /*31c0*/  UIADD3 UR5, UPT, UPT, UR4, 0xc8, URZ ;  /* 0x000000c804057890 */ /* 0x000fe2000fffe0ff */
[----:B------:R-:W-:Y:S01]  /*31d0*/  MOV R23, UR6 ;  /* 0x0000000600177c02 */ /* 0x000fe20008000f00 */
[----:B------:R-:W-:Y:S01]  /*31e0*/  USHF.R.S32.HI UR6, URZ, 0x1f, UR7 ;  /* 0x0000001fff067899 */ /* 0x000fe20008011407 */
[----:B------:R-:W-:Y:S01]  /*31f0*/  UMOV UR24, URZ ;  /* 0x000000ff00187c82 */ /* 0x000fe20008000000 */
[----:B------:R-:W-:Y:S02]  /*3200*/  UMOV UR22, URZ ;  /* 0x000000ff00167c82 */ /* 0x000fe40008000000 */
[----:B------:R-:W-:Y:S01]  /*3210*/  MOV R28, UR5 ;  /* 0x00000005001c7c02 */ /* 0x000fe20008000f00 */
[----:B------:R-:W-:-:S02]  /*3220*/  UIADD3 UR5, UPT, UPT, UR4, 0x100, URZ ;  /* 0x0000010004057890 */ /* 0x000fc4000fffe0ff */
[----:B------:R-:W-:Y:S01]  /*3230*/  ULEA.HI UR6, UR6, UR7, URZ, 0x7 ;  /* 0x0000000706067291 */ /* 0x000fe2000f8f38ff */
[----:B------:R-:W-:Y:S01]  /*3240*/  UMOV UR58, URZ ;  /* 0x000000ff003a7c82 */ /* 0x000fe20008000000 */
[----:B------:R-:W-:Y:S02]  /*3250*/  UMOV UR65, URZ ;  /* 0x000000ff00417c82 */ /* 0x000fe40008000000 */
[----:B------:R-:W-:Y:S01]  /*3260*/  IMAD.U32 R24, RZ, RZ, UR5 ;  /* 0x00000005ff187e24 */ /* 0x000fe2000f8e00ff */
[----:B------:R-:W-:Y:S02]  /*3270*/  UIADD3 UR5, UPT, UPT, -UR8, URZ, URZ ;  /* 0x000000ff08057290 */ /* 0x000fe4000fffe1ff */
[----:B------:R-:W-:Y:S02]  /*3280*/  USHF.R.S32.HI UR60, URZ, 0x7, UR6 ;  /* 0x00000007ff3c7899 */ /* 0x000fe40008011406 */
[----:B------:R-:W-:Y:S02]  /*3290*/  USHF.R.S32.HI UR5, URZ, 0x1f, UR5 ;  /* 0x0000001fff057899 */ /* 0x000fe40008011405 */
[----:B------:R-:W-:-:S02]  /*32a0*/  UIADD3 UR59, UPT, UPT, UR4, 0x20, URZ ;  /* 0x00000020043b7890 */ /* 0x000fc4000fffe0ff */
[----:B------:R-:W-:Y:S02]  /*32b0*/  ULEA.HI UR5, UR5, -UR8, URZ, 0x7 ;  /* 0x8000000805057291 */ /* 0x000fe4000f8f38ff */
[----:B------:R-:W-:Y:S02]  /*32c0*/  UIADD3 UR64, UPT, UPT, UR4, 0xc0, URZ ;  /* 0x000000c004407890 */ /* 0x000fe4000fffe0ff */
[----:B------:R-:W-:Y:S02]  /*32d0*/  USHF.R.S32.HI UR5, URZ, 0x7, UR5 ;  /* 0x00000007ff057899 */ /* 0x000fe40008011405 */
[----:B------:R-:W-:Y:S01]  /*32e0*/  UIADD3 UR62, UPT, UPT, UR4, 0xc8, URZ ;  /* 0x000000c8043e7890 */ /* 0x000fe2000fffe0ff */
[----:B------:R-:W-:Y:S01]  /*32f0*/  UMOV UR49, 0x80004020 ;  /* 0x8000402000317882 */ /* 0x000fe20000000000 */
[----:B------:R-:W-:Y:S01]  /*3300*/  UMOV UR55, 0x80004020 ;  /* 0x8000402000377882 */ /* 0x000fe20000000000 */
[----:B------:R-:W-:Y:S01]  /*3310*/  UMOV UR53, 0x80004020 ;  /* 0x8000402000357882 */ /* 0x000fe20000000000 */
[----:B------:R-:W-:Y:S01]  /*3320*/  UMOV UR51, 0x80004020 ;  /* 0x8000402000337882 */ /* 0x000fe20000000000 */
[----:B------:R-:W-:Y:S01]  /*3330*/  @!UP1 ULOP3.LUT UR60, URZ, UR5, URZ, 0x33, !UPT ;  /* 0x00000005ff3c9292 */ /* 0x000fe2000f8e33ff */
[----:B------:R-:W-:Y:S01]  /*3340*/  UMOV UR47, 0x80004020 ;  /* 0x80004020002f7882 */ /* 0x000fe20000000000 */
        /* <DEDUP_REMOVED lines=12> */
[----:B------:R-:W-:-:S05]  /*3410*/  UMOV UR67, 0x10200010 ;  /* 0x1020001000437882 */ /* 0x000fca0000000000 */
.L_x_62:
[----:B-1----:R-:W1:Y:S02]  /*3420*/  S2UR UR5, SR_CgaSize ;  /* 0x00000000000579c3 */ /* 0x002e640000008a00 */
[----:B-1----:R-:W-:-:S12]  /*3430*/  UIMAD UR5, UR5, -0xa0, URZ ;  /* 0xffffff60050578a4 */ /* 0x002fd8000f8e02ff */
[----:B------:R-:W1:Y:S01]  /*3440*/  LDCU UR5, c[0x0][UR5+0x2c0] ;  /* 0x00005800050577ac */ /* 0x000e620008000800 */
[----:B------:R-:W-:-:S13]  /*3450*/  R2UR UR6, R30 ;  /* 0x000000001e0672ca */ /* 0x000fda00000e0000 */
[----:B-1----:R-:W-:-:S06]  /*3460*/  UIADD3 UR5, UPT, UPT, UR5, UR6, URZ ;  /* 0x0000000605057290 */ /* 0x002fcc000fffe0ff */
[----:B------:R-:W-:Y:S01]  /*3470*/  IMAD.U32 R22, RZ, RZ, UR5 ;  /* 0x00000005ff167e24 */ /* 0x000fe2000f8e00ff */
[----:B------:R-:W-:Y:S01]  /*3480*/  MOV R30, UR5 ;  /* 0x00000005001e7c02 */ /* 0x000fe20008000f00 */
[----:B--2---:R-:W-:Y:S06]  /*3490*/  BRA.U UP0, `(.L_x_45) ;  /* 0x0000001d00347547 */ /* 0x004fec000b800000 */
[----:B------:R-:W-:-:S06]  /*34a0*/  USHF.L.U32 UR5, UR65, 0x1f, URZ ;  /* 0x0000001f41057899 */ /* 0x000fcc00080006ff */
[----:B------:R-:W-:-:S04]  /*34b0*/  MOV R4, UR5 ;  /* 0x0000000500047c02 */ /* 0x000fc80008000f00 */
[----:B------:R-:W1:Y:S02]  /*34c0*/  SYNCS.PHASECHK.TRANS64.TRYWAIT P0, [UR4], R4 ;  /* 0x00000004ff0075a7 */ /* 0x000e640008001104 */
[----:B-1----:R-:W-:Y:S05]  /*34d0*/  @!P0 BRA `(.L_x_46) ;  /* 0x000000a000e88947 */ /* 0x002fea0003800000 */
.L_x_122:
[----:B------:R-:W-:Y:S02]  /*34e0*/  USHF.L.U32 UR6, UR24, 0x1f, URZ ;  /* 0x0000001f18067899 */ /* 0x000fe400080006ff */
[----:B------:R-:W-:-:S04]  /*34f0*/  ULEA UR23, UR22, UR4, 0x3 ;  /* 0x0000000416177291 */ /* 0x000fc8000f8e18ff */
[----:B-1----:R-:W-:-:S05]  /*3500*/  MOV R4, UR6 ;  /* 0x0000000600047c02 */ /* 0x002fca0008000f00 */
[----:B------:R-:W1:Y:S02]  /*3510*/  SYNCS.PHASECHK.TRANS64.TRYWAIT P0, [UR23+0x20], R4 ;  /* 0x00002004ff0075a7 */ /* 0x000e640008001117 */
[----:B-1----:R-:W-:Y:S05]  /*3520*/  @!P0 BRA `(.L_x_47) ;  /* 0x000000a000f48947 */ /* 0x002fea0003800000 */
.L_x_124:
[----:B------:R-:W-:Y:S01]  /*3530*/  UIMAD UR6, UR22, 0x3000, UR4 ;  /* 0x00003000160678a4 */ /* 0x000fe2000f8e0204 */
[----:B-1----:R-:W-:Y:S01]  /*3540*/  IMAD.MOV.U32 R4, RZ, RZ, RZ ;  /* 0x000000ffff047224 */ /* 0x002fe200078e00ff */
[----:B------:R-:W-:Y:S01]  /*3550*/  UIADD3 UR8, UPT, UPT, UR48, -0x600, URZ ;  /* 0xfffffa0030087890 */ /* 0x000fe2000fffe0ff */
[----:B------:R-:W-:Y:S01]  /*3560*/  R2UR UR28, R29 ;  /* 0x000000001d1c72ca */ /* 0x000fe200000e0000 */
[----:B------:R-:W-:Y:S02]  /*3570*/  UIADD3 UR6, UPT, UPT, UR6, 0x18c00, URZ ;  /* 0x00018c0006067890 */ /* 0x000fe4000fffe0ff */
[C---:B------:R-:W-:Y:S01]  /*3580*/  R2UR UR10, R4.reuse ;  /* 0x00000000040a72ca */ /* 0x040fe200000e0000 */
[----:B------:R-:W-:Y:S01]  /*3590*/  UMOV UR9, UR49 ;  /* 0x0000003100097c82 */ /* 0x000fe20008000000 */
[----:B------:R-:W-:Y:S01]  /*35a0*/  USHF.R.U32.HI UR6, URZ, 0x4, UR6 ;  /* 0x00000004ff067899 */ /* 0x000fe20008011606 */
[C---:B------:R-:W-:Y:S01]  /*35b0*/  R2UR UR11, R4.reuse ;  /* 0x00000000040b72ca */ /* 0x040fe200000e0000 */
[----:B------:R-:W-:Y:S01]  /*35c0*/  UMOV UR26, 0x0 ;  /* 0x00000000001a7882 */ /* 0x000fe20000000000 */
[----:B------:R-:W-:Y:S01]  /*35d0*/  UMOV UR27, 0x10200010 ;  /* 0x10200010001b7882 */ /* 0x000fe20000000000 */
[----:B------:R-:W-:Y:S01]  /*35e0*/  ULOP3.LUT UR6, UR6, 0x3fc0, URZ, 0xc0, !UPT ;  /* 0x00003fc006067892 */ /* 0x000fe2000f8ec0ff */
[C---:B------:R-:W-:Y:S01]  /*35f0*/  R2UR UR12, R4.reuse ;  /* 0x00000000040c72ca */ /* 0x040fe200000e0000 */
[----:B------:R-:W-:Y:S01]  /*3600*/  UMOV UR7, 0x80004020 ;  /* 0x8000402000077882 */ /* 0x000fe20000000000 */
[----:B------:R-:W-:Y:S01]  /*3610*/  UIADD3 UR48, UPT, UPT, UR8, 0x600, URZ ;  /* 0x0000060008307890 */ /* 0x000fe2000fffe0ff */
[----:B------:R-:W-:Y:S01]  /*3620*/  R2UR UR25, R4 ;  /* 0x00000000041972ca */ /* 0x000fe200000e0000 */
[----:B------:R-:W-:-:S02]  /*3630*/  ULOP3.LUT UR6, UR6, 0x10000, URZ, 0xfc, !UPT ;  /* 0x0001000006067892 */ /* 0x000fc4000f8efcff */
[----:B------:R-:W-:Y:S02]  /*3640*/  UIADD3 UR54, UPT, UPT, UR54, -0x600, URZ ;  /* 0xfffffa0036367890 */ /* 0x000fe4000fffe0ff */
[----:B------:R-:W-:Y:S02]  /*3650*/  UIADD3 UR20, UPT, UPT, UR6, 0x2, URZ ;  /* 0x0000000206147890 */ /* 0x000fe4000fffe0ff */
[----:B------:R-:W-:Y:S02]  /*3660*/  UIADD3 UR52, UPT, UPT, UR52, -0x600, URZ ;  /* 0xfffffa0034347890 */ /* 0x000fe4000fffe0ff */
[----:B------:R-:W-:Y:S01]  /*3670*/  UIADD3 UR18, UPT, UPT, UR6, 0x100, URZ ;  /* 0x0000010006127890 */ /* 0x000fe2000fffe0ff */
[----:B------:R1:W-:Y:S01]  /*3680*/  UTCHMMA.2CTA gdesc[UR8], gdesc[UR6], tmem[UR10], tmem[UR26], idesc[UR27], !UPT ;  /* 0x00ff1a06080075ea */ /* 0x0003e2000fa0000a */
[----:B------:R-:W-:Y:S02]  /*3690*/  UIADD3 UR50, UPT, UPT, UR50, -0x600, URZ ;  /* 0xfffffa0032327890 */ /* 0x000fe4000fffe0ff */
[----:B------:R-:W-:-:S02]  /*36a0*/  UIADD3 UR16, UPT, UPT, UR6, 0x102, URZ ;  /* 0x0000010206107890 */ /* 0x000fc4000fffe0ff */
[----:B------:R-:W-:Y:S01]  /*36b0*/  UIADD3 UR14, UPT, UPT, UR6, 0x200, URZ ;  /* 0x00000200060e7890 */ /* 0x000fe2000fffe0ff */
[----:B------:R-:W-:Y:S01]  /*36c0*/  UMOV UR21, 0x80004020 ;  /* 0x8000402000157882 */ /* 0x000fe20000000000 */
[----:B------:R-:W-:Y:S01]  /*36d0*/  UMOV UR19, 0x80004020 ;  /* 0x8000402000137882 */ /* 0x000fe20000000000 */
[----:B------:R2:W-:Y:S01]  /*36e0*/  UTCHMMA.2CTA gdesc[UR54], gdesc[UR20], tmem[UR11], tmem[UR26], idesc[UR27], UPT ;  /* 0x00ff1a14360075ea */ /* 0x0005e2000ba0000b */
[----:B------:R-:W-:Y:S01]  /*36f0*/  UMOV UR17, 0x80004020 ;  /* 0x8000402000117882 */ /* 0x000fe20000000000 */
[----:B------:R-:W-:Y:S01]  /*3700*/  UMOV UR15, 0x80004020 ;  /* 0x80004020000f7882 */ /* 0x000fe20000000000 */
[----:B------:R-:W-:Y:S01]  /*3710*/  UMOV UR49, UR9 ;  /* 0x0000000900317c82 */ /* 0x000fe20008000000 */
[----:B------:R-:W-:Y:S01]  /*3720*/  UMOV UR30, 0x0 ;  /* 0x00000000001e7882 */ /* 0x000fe20000000000 */
[----:B------:R-:W-:Y:S01]  /*3730*/  UMOV UR31, 0x10200010 ;  /* 0x10200010001f7882 */ /* 0x000fe20000000000 */
[----:B------:R-:W-:Y:S01]  /*3740*/  UMOV UR13, 0x80004020 ;  /* 0x80004020000d7882 */ /* 0x000fe20000000000 */
[----:B-1----:R-:W-:Y:S01]  /*3750*/  R2UR UR8, R4 ;  /* 0x00000000040872ca */ /* 0x002fe200000e0000 */
[----:B------:R-:W-:Y:S01]  /*3760*/  UIADD3 UR10, UPT, UPT, UR46, -0x600, URZ ;  /* 0xfffffa002e0a7890 */ /* 0x000fe2000fffe0ff */
[----:B------:R-:W-:Y:S01]  /*3770*/  UMOV UR9, UR45 ;  /* 0x0000002d00097c82 */ /* 0x000fe20008000000 */
[----:B--2---:R-:W-:-:S10]  /*3780*/  UMOV UR11, UR47 ;  /* 0x0000002f000b7c82 */ /* 0x004fd40008000000 */
[----:B------:R1:W-:Y:S01]  /*3790*/  UTCHMMA.2CTA gdesc[UR52], gdesc[UR18], tmem[UR8], tmem[UR26], idesc[UR27], UPT ;  /* 0x00ff1a12340075ea */ /* 0x0003e2000ba00008 */
[----:B------:R-:W-:Y:S01]  /*37a0*/  UTCHMMA.2CTA gdesc[UR50], gdesc[UR16], tmem[UR12], tmem[UR26], idesc[UR27], UPT ;  /* 0x00ff1a10320075ea */ /* 0x000fe2000ba0000c */
[----:B------:R2:W-:Y:S01]  /*37b0*/  UTCHMMA.2CTA gdesc[UR10], gdesc[UR14], tmem[UR25], tmem[UR26], idesc[UR27], UPT ;  /* 0x00ff1a0e0a0075ea */ /* 0x0005e2000ba00019 */
[----:B-1----:R-:W-:Y:S01]  /*37c0*/  UIADD3 UR8, UPT, UPT, UR44, -0x600, URZ ;  /* 0xfffffa002c087890 */ /* 0x002fe2000fffe0ff */
[----:B--2---:R-:W-:Y:S01]  /*37d0*/  R2UR UR26, R4 ;  /* 0x00000000041a72ca */ /* 0x004fe200000e0000 */
[----:B------:R-:W-:Y:S01]  /*37e0*/  UIADD3 UR12, UPT, UPT, UR6, 0x202, URZ ;  /* 0x00000202060c7890 */ /* 0x000fe2000fffe0ff */
[----:B------:R-:W-:Y:S01]  /*37f0*/  IMAD.U32 R4, RZ, RZ, UR5 ;  /* 0x00000005ff047e24 */ /* 0x000fe2000f8e00ff */
[----:B------:R-:W-:-:S10]  /*3800*/  UMOV UR27, 0x3 ;  /* 0x00000003001b7882 */ /* 0x000fd40000000000 */
[----:B------:R1:W-:Y:S01]  /*3810*/  UTCHMMA.2CTA gdesc[UR8], gdesc[UR12], tmem[UR26], tmem[UR30], idesc[UR31], UPT ;  /* 0x00ff1e0c080075ea */ /* 0x0003e2000ba0001a */
[----:B------:R1:W-:Y:S01]  /*3820*/  UTCBAR.2CTA.MULTICAST [UR28], URZ, UR27 ;  /* 0x000000ff1c0073e9 */ /* 0x0003e2000820081b */
[----:B------:R-:W2:Y:S02]  /*3830*/  SYNCS.PHASECHK.TRANS64.TRYWAIT P0, [UR4+0x8], R4 ;  /* 0x00000804ff0075a7 */ /* 0x000ea40008001104 */
[----:B-12---:R-:W-:Y:S05]  /*3840*/  @!P0 BRA `(.L_x_48) ;  /* 0x000000a0004c8947 */ /* 0x006fea0003800000 */
.L_x_126:
[----:B-1----:R-:W-:Y:S01]  /*3850*/  IMAD.MOV.U32 R4, RZ, RZ, 0x80 ;  /* 0x00000080ff047424 */ /* 0x002fe200078e00ff */
[----:B------:R-:W-:Y:S01]  /*3860*/  UMOV UR30, 0x0 ;  /* 0x00000000001e7882 */ /* 0x000fe20000000000 */
[----:B------:R-:W-:Y:S01]  /*3870*/  UMOV UR31, 0x10200010 ;  /* 0x10200010001f7882 */ /* 0x000fe20000000000 */
[----:B------:R-:W-:Y:S01]  /*3880*/  UIADD3 UR46, UPT, UPT, UR10, 0x600, URZ ;  /* 0x000006000a2e7890 */ /* 0x000fe2000fffe0ff */
[----:B------:R-:W-:Y:S01]  /*3890*/  R2UR UR28, R28 ;  /* 0x000000001c1c72ca */ /* 0x000fe200000e0000 */
[----:B------:R-:W-:Y:S01]  /*38a0*/  UIADD3 UR54, UPT, UPT, UR54, 0x600, URZ ;  /* 0x0000060036367890 */ /* 0x000fe2000fffe0ff */
[C---:B------:R-:W-:Y:S01]  /*38b0*/  R2UR UR26, R4.reuse ;  /* 0x00000000041a72ca */ /* 0x040fe200000e0000 */
[----:B------:R-:W-:Y:S01]  /*38c0*/  UIADD3 UR52, UPT, UPT, UR52, 0x600, URZ ;  /* 0x0000060034347890 */ /* 0x000fe2000fffe0ff */
[C---:B------:R-:W-:Y:S01]  /*38d0*/  R2UR UR25, R4.reuse ;  /* 0x00000000041972ca */ /* 0x040fe200000e0000 */
[----:B------:R-:W-:Y:S01]  /*38e0*/  UIADD3 UR50, UPT, UPT, UR50, 0x600, URZ ;  /* 0x0000060032327890 */ /* 0x000fe2000fffe0ff */
[C---:B------:R-:W-:Y:S01]  /*38f0*/  R2UR UR5, R4.reuse ;  /* 0x00000000040572ca */ /* 0x040fe200000e0000 */
[----:B------:R-:W-:Y:S01]  /*3900*/  UIADD3 UR44, UPT, UPT, UR8, 0x600, URZ ;  /* 0x00000600082c7890 */ /* 0x000fe2000fffe0ff */
[----:B------:R-:W-:Y:S01]  /*3910*/  R2UR UR10, R4 ;  /* 0x00000000040a72ca */ /* 0x000fe200000e0000 */
[----:B------:R-:W-:Y:S01]  /*3920*/  UMOV UR47, UR11 ;  /* 0x0000000b002f7c82 */ /* 0x000fe20008000000 */
[----:B------:R-:W-:Y:S01]  /*3930*/  R2UR UR27, R27 ;  /* 0x000000001b1b72ca */ /* 0x000fe200000e0000 */
[----:B------:R-:W-:Y:S01]  /*3940*/  UMOV UR45, UR9 ;  /* 0x00000009002d7c82 */ /* 0x000fe20008000000 */
[----:B------:R-:W-:-:S03]  /*3950*/  UMOV UR8, 0x3 ;  /* 0x0000000300087882 */ /* 0x000fc60000000000 */
[----:B------:R1:W-:Y:S02]  /*3960*/  UTCHMMA.2CTA gdesc[UR48], gdesc[UR6], tmem[UR26], tmem[UR30], idesc[UR31], !UPT ;  /* 0x00ff1e06300075ea */ /* 0x0003e4000fa0001a */
[----:B------:R-:W-:Y:S02]  /*3970*/  UTCHMMA.2CTA gdesc[UR54], gdesc[UR20], tmem[UR25], tmem[UR30], idesc[UR31], UPT ;  /* 0x00ff1e14360075ea */ /* 0x000fe4000ba00019 */
[----:B------:R-:W-:Y:S01]  /*3980*/  UTCHMMA.2CTA gdesc[UR52], gdesc[UR18], tmem[UR5], tmem[UR30], idesc[UR31], UPT ;  /* 0x00ff1e12340075ea */ /* 0x000fe2000ba00005 */
[----:B-1----:R-:W-:Y:S01]  /*3990*/  R2UR UR6, R4 ;  /* 0x00000000040672ca */ /* 0x002fe200000e0000 */
[----:B------:R-:W-:-:S12]  /*39a0*/  UIADD3 UR7, UPT, UPT, UR23, 0x70, URZ ;  /* 0x0000007017077890 */ /* 0x000fd8000fffe0ff */
[----:B------:R1:W-:Y:S01]  /*39b0*/  UTCHMMA.2CTA gdesc[UR50], gdesc[UR16], tmem[UR6], tmem[UR30], idesc[UR31], UPT ;  /* 0x00ff1e10320075ea */ /* 0x0003e2000ba00006 */
[----:B------:R-:W-:Y:S01]  /*39c0*/  UTCHMMA.2CTA gdesc[UR46], gdesc[UR14], tmem[UR10], tmem[UR30], idesc[UR31], UPT ;  /* 0x00ff1e0e2e0075ea */ /* 0x000fe2000ba0000a */
[----:B------:R2:W-:Y:S01]  /*39d0*/  UTCHMMA.2CTA gdesc[UR44], gdesc[UR12], tmem[UR5], tmem[UR30], idesc[UR31], UPT ;  /* 0x00ff1e0c2c0075ea */ /* 0x0005e2000ba00005 */
[----:B------:R3:W-:Y:S01]  /*39e0*/  UTCBAR.2CTA.MULTICAST [UR28], URZ, UR8 ;  /* 0x000000ff1c0073e9 */ /* 0x0007e20008200808 */
[----:B------:R3:W-:Y:S01]  /*39f0*/  UTCBAR.2CTA.MULTICAST [UR7], URZ, UR27 ;  /* 0x000000ff070073e9 */ /* 0x0007e2000820081b */
[----:B-1----:R-:W-:Y:S01]  /*3a00*/  UIADD3 UR6, UPT, UPT, UR22, 0x1, URZ ;  /* 0x0000000116067890 */ /* 0x002fe2000fffe0ff */
[----:B--2---:R-:W-:-:S03]  /*3a10*/  UMOV UR5, URZ ;  /* 0x000000ff00057c82 */ /* 0x004fc60008000000 */
[----:B------:R-:W-:-:S04]  /*3a20*/  UISETP.NE.AND UP1, UPT, UR6, 0xa, UPT ;  /* 0x0000000a0600788c */ /* 0x000fc8000bf25270 */
[----:B------:R-:W-:Y:S02]  /*3a30*/  USEL UR14, URZ, 0x1, UP1 ;  /* 0x00000001ff0e7887 */ /* 0x000fe40008800000 */
[----:B------:R-:W-:Y:S02]  /*3a40*/  USEL UR6, UR6, URZ, UP1 ;  /* 0x000000ff06067287 */ /* 0x000fe40008800000 */
[----:B------:R-:W-:Y:S02]  /*3a50*/  UISETP.GE.AND UP1, UPT, UR60, 0x1, UPT ;  /* 0x000000013c00788c */ /* 0x000fe4000bf26270 */
[----:B------:R-:W-:-:S07]  /*3a60*/  ULOP3.LUT UR14, UR24, UR14, URZ, 0x3c, !UPT ;  /* 0x0000000e180e7292 */ /* 0x000fce000f8e3cff */
[----:B------:R-:W-:Y:S05]  /*3a70*/  BRA.U !UP1, `(.L_x_49) ;  /* 0x0000000d09787547 */ /* 0x000fea000b800000 */
[----:B------:R-:W-:Y:S02]  /*3a80*/  HFMA2 R12, -RZ, RZ, 0, 1.4781951904296875e-05 ;  /* 0x000000f8ff0c7431 */ /* 0x000fe400000001ff */
[----:B------:R-:W-:Y:S02]  /*3a90*/  IMAD.MOV.U32 R14, RZ, RZ, 0xf0 ;  /* 0x000000f0ff0e7424 */ /* 0x000fe400078e00ff */
[----:B------:R-:W-:Y:S02]  /*3aa0*/  HFMA2 R8, -RZ, RZ, 0, 7.62939453125e-06 ;  /* 0x00000080ff087431 */ /* 0x000fe400000001ff */
[----:B------:R-:W-:Y:S02]  /*3ab0*/  IMAD.MOV.U32 R13, RZ, RZ, 0x160 ;  /* 0x00000160ff0d7424 */ /* 0x000fe400078e00ff */
[----:B------:R-:W-:Y:S02]  /*3ac0*/  HFMA2 R4, -RZ, RZ, 0, 7.62939453125e-06 ;  /* 0x00000080ff047431 */ /* 0x000fe400000001ff */
[----:B------:R-:W-:Y:S01]  /*3ad0*/  IMAD.MOV.U32 R11, RZ, RZ, 0x160 ;  /* 0x00000160ff0b7424 */ /* 0x000fe200078e00ff */
[----:B------:R-:W-:Y:S01]  /*3ae0*/  MOV R10, 0x80 ;  /* 0x00000080000a7802 */ /* 0x000fe20000000f00 */
[----:B------:R-:W-:Y:S01]  /*3af0*/  IMAD.MOV.U32 R9, RZ, RZ, 0x80 ;  /* 0x00000080ff097424 */ /* 0x000fe200078e00ff */
[----:B------:R-:W-:Y:S01]  /*3b00*/  MOV R5, 0x80 ;  /* 0x0000008000057802 */ /* 0x000fe20000000f00 */
[----:B------:R-:W-:Y:S01]  /*3b10*/  IMAD.MOV.U32 R7, RZ, RZ, 0x80 ;  /* 0x00000080ff077424 */ /* 0x000fe200078e00ff */
[----:B------:R-:W-:Y:S01]  /*3b20*/  UMOV UR5, URZ ;  /* 0x000000ff00057c82 */ /* 0x000fe20008000000 */
[----:B------:R-:W-:-:S05]  /*3b30*/  UMOV UR57, URZ ;  /* 0x000000ff00397c82 */ /* 0x000fca0008000000 */
.L_x_56:
[----:B------:R-:W-:Y:S02]  /*3b40*/  UISETP.NE.U32.AND UP1, UPT, UR5, URZ, UPT ;  /* 0x000000ff0500728c */ /* 0x000fe4000bf25070 */
[----:B------:R-:W-:Y:S02]  /*3b50*/  USHF.L.U32 UR5, UR14, 0x1f, URZ ;  /* 0x0000001f0e057899 */ /* 0x000fe400080006ff */
[----:B------:R-:W-:Y:S04]  /*3b60*/  ULEA UR42, UR6, UR59, 0x3 ;  /* 0x0000003b062a7291 */ /* 0x000fe8000f8e18ff */
[----:B-1----:R-:W-:Y:S05]  /*3b70*/  MOV R15, UR5 ;  /* 0x00000005000f7c02 */ /* 0x002fea0008000f00 */
[----:B------:R-:W1:Y:S02]  /*3b80*/  SYNCS.PHASECHK.TRANS64.TRYWAIT P0, [UR42], R15 ;  /* 0x0000000fff0075a7 */ /* 0x000e64000800112a */
[----:B-1--4-:R-:W-:Y:S05]  /*3b90*/  @!P0 BRA `(.L_x_50) ;  /* 0x0000009c00988947 */ /* 0x012fea0003800000 */
.L_x_128:
[----:B---3--:R-:W-:Y:S01]  /*3ba0*/  USHF.L.U32 UR7, UR58, 0x1f, URZ ;  /* 0x0000001f3a077899 */ /* 0x008fe200080006ff */
[----:B------:R-:W-:Y:S01]  /*3bb0*/  HFMA2 R16, -RZ, RZ, 0, 3.814697265625e-06 ;  /* 0x00000040ff107431 */ /* 0x000fe200000001ff */
[----:B------:R-:W-:Y:S01]  /*3bc0*/  UIMAD UR5, UR6, 0x3000, UR4 ;  /* 0x00003000060578a4 */ /* 0x000fe2000f8e0204 */
[----:B-1----:R-:W-:Y:S03]  /*3bd0*/  MOV R15, 0x100 ;  /* 0x00000100000f7802 */ /* 0x002fe60000000f00 */
[----:B------:R-:W-:Y:S01]  /*3be0*/  MOV R17, UR7 ;  /* 0x0000000700117c02 */ /* 0x000fe20008000f00 */
[----:B------:R-:W-:Y:S03]  /*3bf0*/  UIADD3 UR5, UPT, UPT, UR5, 0x18c00, URZ ;  /* 0x00018c0005057890 */ /* 0x000fe6000fffe0ff */
[----:B------:R-:W1:Y:S01]  /*3c00*/  SYNCS.PHASECHK.TRANS64.TRYWAIT P0, [UR4+0xd0], R17 ;  /* 0x0000d011ff0075a7 */ /* 0x000e620008001104 */
[----:B------:R-:W-:Y:S04]  /*3c10*/  USHF.R.U32.HI UR5, URZ, 0x4, UR5 ;  /* 0x00000004ff057899 */ /* 0x000fe80008011605 */
[----:B------:R-:W-:Y:S04]  /*3c20*/  ULOP3.LUT UR5, UR5, 0x3fc0, URZ, 0xc0, !UPT ;  /* 0x00003fc005057892 */ /* 0x000fe8000f8ec0ff */
[----:B------:R-:W-:Y:S01]  /*3c30*/  ULOP3.LUT UR5, UR5, 0x1000000, URZ, 0xfc, !UPT ;  /* 0x0100000005057892 */ /* 0x000fe2000f8efcff */
[----:B-1----:R-:W-:Y:S11]  /*3c40*/  @!P0 BRA `(.L_x_51) ;  /* 0x0000009c008c8947 */ /* 0x002ff60003800000 */
.L_x_130:
[----:B------:R-:W-:Y:S01]  /*3c50*/  UIADD3 UR36, UPT, UPT, UR5, 0x20, URZ ;  /* 0x0000002005247890 */ /* 0x000fe2000fffe0ff */
[----:B------:R-:W-:Y:S01]  /*3c60*/  R2UR UR9, R16 ;  /* 0x00000000100972ca */ /* 0x000fe200000e0000 */
[----:B------:R-:W-:Y:S01]  /*3c70*/  UIADD3 UR34, UPT, UPT, UR5, 0x40, URZ ;  /* 0x0000004005227890 */ /* 0x000fe2000fffe0ff */
[----:B------:R-:W-:Y:S01]  /*3c80*/  R2UR UR11, R15 ;  /* 0x000000000f0b72ca */ /* 0x000fe200000e0000 */
[----:B------:R-:W-:Y:S01]  /*3c90*/  UIADD3 UR32, UPT, UPT, UR5, 0x60, URZ ;  /* 0x0000006005207890 */ /* 0x000fe2000fffe0ff */
[----:B------:R-:W-:Y:S01]  /*3ca0*/  IMAD.MOV.U32 R16, RZ, RZ, 0x48 ;  /* 0x00000048ff107424 */ /* 0x000fe200078e00ff */
[----:B------:R-:W-:Y:S01]  /*3cb0*/  UMOV UR12, 0x0 ;  /* 0x00000000000c7882 */ /* 0x000fe20000000000 */
[----:B------:R-:W-:Y:S01]  /*3cc0*/  IMAD.MOV.U32 R15, RZ, RZ, 0x100 ;  /* 0x00000100ff0f7424 */ /* 0x000fe200078e00ff */
[----:B------:R-:W-:Y:S01]  /*3cd0*/  UMOV UR13, 0x10190010 ;  /* 0x10190010000d7882 */ /* 0x000fe20000000000 */
[----:B------:R-:W-:Y:S01]  /*3ce0*/  UMOV UR40, UR5 ;  /* 0x0000000500287c82 */ /* 0x000fe20008000000 */
[----:B------:R-:W-:Y:S01]  /*3cf0*/  R2UR UR8, R16 ;  /* 0x00000000100872ca */ /* 0x000fe200000e0000 */
[----:B------:R-:W-:Y:S01]  /*3d00*/  UMOV UR41, 0xc0004010 ;  /* 0xc000401000297882 */ /* 0x000fe20000000000 */
[C---:B------:R-:W-:Y:S01]  /*3d10*/  R2UR UR10, R15.reuse ;  /* 0x000000000f0a72ca */ /* 0x040fe200000e0000 */
[----:B------:R-:W-:Y:S01]  /*3d20*/  UMOV UR37, 0xc0004010 ;  /* 0xc000401000257882 */ /* 0x000fe20000000000 */
[----:B------:R-:W-:Y:S01]  /*3d30*/  IMAD.MOV.U32 R16, RZ, RZ, 0x50 ;  /* 0x00000050ff107424 */ /* 0x000fe200078e00ff */
[----:B------:R-:W-:Y:S01]  /*3d40*/  UMOV UR16, 0x0 ;  /* 0x0000000000107882 */ /* 0x000fe20000000000 */
[----:B------:R2:W-:Y:S01]  /*3d50*/  UTCHMMA.2CTA tmem[UR9], gdesc[UR40], tmem[UR11], tmem[UR12], idesc[UR13], UP1 ;  /* 0x00ff0c28090079ea */ /* 0x0005e20008a0000b */
[----:B------:R-:W-:Y:S01]  /*3d60*/  UMOV UR17, 0x10190010 ;  /* 0x1019001000117882 */ /* 0x000fe20000000000 */
[----:B------:R-:W-:Y:S01]  /*3d70*/  UMOV UR35, 0xc0004010 ;  /* 0xc000401000237882 */ /* 0x000fe20000000000 */
[----:B------:R-:W-:Y:S01]  /*3d80*/  UIADD3 UR30, UPT, UPT, UR5, 0x80, URZ ;  /* 0x00000080051e7890 */ /* 0x000fe2000fffe0ff */
[----:B-1----:R-:W-:Y:S01]  /*3d90*/  IMAD.U32 R17, RZ, RZ, UR7 ;  /* 0x00000007ff117e24 */ /* 0x002fe2000f8e00ff */
[----:B------:R-:W-:Y:S01]  /*3da0*/  UIADD3 UR28, UPT, UPT, UR5, 0xa0, URZ ;  /* 0x000000a0051c7890 */ /* 0x000fe2000fffe0ff */
[----:B------:R-:W-:Y:S01]  /*3db0*/  UMOV UR33, 0xc0004010 ;  /* 0xc000401000217882 */ /* 0x000fe20000000000 */
[----:B------:R-:W-:Y:S02]  /*3dc0*/  UMOV UR31, 0xc0004010 ;  /* 0xc0004010001f7882 */ /* 0x000fe40000000000 */
[----:B------:R1:W-:Y:S01]  /*3dd0*/  UTCHMMA.2CTA tmem[UR8], gdesc[UR36], tmem[UR10], tmem[UR12], idesc[UR13], UPT ;  /* 0x00ff0c24080079ea */ /* 0x0003e2000ba0000a */
[----:B------:R-:W-:Y:S01]  /*3de0*/  UMOV UR29, 0xc0004010 ;  /* 0xc0004010001d7882 */ /* 0x000fe20000000000 */
[C---:B--2---:R-:W-:Y:S02]  /*3df0*/  R2UR UR9, R15.reuse ;  /* 0x000000000f0972ca */ /* 0x044fe400000e0000 */
[----:B-1----:R-:W-:Y:S01]  /*3e00*/  R2UR UR12, R16 ;  /* 0x00000000100c72ca */ /* 0x002fe200000e0000 */
[----:B------:R-:W-:Y:S01]  /*3e10*/  IMAD.MOV.U32 R16, RZ, RZ, 0x58 ;  /* 0x00000058ff107424 */ /* 0x000fe200078e00ff */
[----:B------:R-:W-:Y:S04]  /*3e20*/  R2UR UR8, R15 ;  /* 0x000000000f0872ca */ /* 0x000fe800000e0000 */
[----:B------:R-:W-:Y:S01]  /*3e30*/  R2UR UR11, R16 ;  /* 0x00000000100b72ca */ /* 0x000fe200000e0000 */
[----:B------:R-:W-:Y:S05]  /*3e40*/  IMAD.MOV.U32 R16, RZ, RZ, 0x60 ;  /* 0x00000060ff107424 */ /* 0x000fea00078e00ff */
[----:B------:R-:W-:Y:S01]  /*3e50*/  R2UR UR10, R16 ;  /* 0x00000000100a72ca */ /* 0x000fe200000e0000 */
[----:B------:R1:W-:Y:S01]  /*3e60*/  UTCHMMA.2CTA tmem[UR12], gdesc[UR34], tmem[UR9], tmem[UR16], idesc[UR17], UPT ;  /* 0x00ff10220c0079ea */ /* 0x0003e2000ba00009 */
[----:B------:R-:W-:Y:S05]  /*3e70*/  IMAD.MOV.U32 R16, RZ, RZ, 0x68 ;  /* 0x00000068ff107424 */ /* 0x000fea00078e00ff */
[----:B------:R2:W-:Y:S06]  /*3e80*/  UTCHMMA.2CTA tmem[UR11], gdesc[UR32], tmem[UR8], tmem[UR16], idesc[UR17], UPT ;  /* 0x00ff10200b0079ea */ /* 0x0005ec000ba00008 */
[----:B------:R2:W-:Y:S01]  /*3e90*/  UTCHMMA.2CTA tmem[UR10], gdesc[UR30], tmem[UR9], tmem[UR16], idesc[UR17], UPT ;  /* 0x00ff101e0a0079ea */ /* 0x0005e2000ba00009 */
[----:B-1----:R-:W-:Y:S01]  /*3ea0*/  R2UR UR12, R16 ;  /* 0x00000000100c72ca */ /* 0x002fe200000e0000 */
[----:B------:R-:W-:Y:S11]  /*3eb0*/  IMAD.MOV.U32 R16, RZ, RZ, 0x70 ;  /* 0x00000070ff107424 */ /* 0x000ff600078e00ff */
[----:B------:R-:W-:Y:S01]  /*3ec0*/  @!UPT UIADD3 URZ, UPT, UPT, URZ, URZ, URZ ;  /* 0x000000fffffff290 */ /* 0x000fe2000fffe0ff */
[----:B------:R2:W-:Y:S01]  /*3ed0*/  UTCHMMA.2CTA tmem[UR12], gdesc[UR28], tmem[UR8], tmem[UR16], idesc[UR17], UPT ;  /* 0x00ff101c0c0079ea */ /* 0x0005e2000ba00008 */
[----:B------:R-:W1:Y:S02]  /*3ee0*/  SYNCS.PHASECHK.TRANS64.TRYWAIT P0, [UR4+0xe0], R17 ;  /* 0x0000e011ff0075a7 */ /* 0x000e640008001104 */
[----:B-12---:R-:W-:Y:S05]  /*3ef0*/  @!P0 BRA `(.L_x_52) ;  /* 0x0000009c00008947 */ /* 0x006fea0003800000 */
.L_x_132:
[----:B------:R-:W-:Y:S01]  /*3f00*/  UIADD3 UR26, UPT, UPT, UR5, 0xc0, URZ ;  /* 0x000000c0051a7890 */ /* 0x000fe2000fffe0ff */
[----:B------:R-:W-:Y:S01]  /*3f10*/  R2UR UR10, R16 ;  /* 0x00000000100a72ca */ /* 0x000fe200000e0000 */
[----:B------:R-:W-:Y:S01]  /*3f20*/  UIADD3 UR6, UPT, UPT, UR6, 0x1, URZ ;  /* 0x0000000106067890 */ /* 0x000fe2000fffe0ff */
[----:B------:R-:W-:Y:S01]  /*3f30*/  R2UR UR11, R15 ;  /* 0x000000000f0b72ca */ /* 0x000fe200000e0000 */
[----:B------:R-:W-:Y:S01]  /*3f40*/  UIADD3 UR24, UPT, UPT, UR5, 0xe0, URZ ;  /* 0x000000e005187890 */ /* 0x000fe2000fffe0ff */
[----:B------:R-:W-:Y:S01]  /*3f50*/  IMAD.MOV.U32 R16, RZ, RZ, 0x78 ;  /* 0x00000078ff107424 */ /* 0x000fe200078e00ff */
[----:B------:R-:W-:Y:S01]  /*3f60*/  UISETP.NE.AND UP2, UPT, UR6, 0xa, UPT ;  /* 0x0000000a0600788c */ /* 0x000fe2000bf45270 */
[----:B------:R-:W-:Y:S01]  /*3f70*/  IMAD.MOV.U32 R15, RZ, RZ, 0x100 ;  /* 0x00000100ff0f7424 */ /* 0x000fe200078e00ff */
[----:B------:R-:W-:Y:S01]  /*3f80*/  UMOV UR8, 0x0 ;  /* 0x0000000000087882 */ /* 0x000fe20000000000 */
[----:B------:R-:W-:Y:S01]  /*3f90*/  UMOV UR9, 0x10190010 ;  /* 0x1019001000097882 */ /* 0x000fe20000000000 */
[----:B------:R-:W-:Y:S01]  /*3fa0*/  UMOV UR27, 0xc0004010 ;  /* 0xc0004010001b7882 */ /* 0x000fe20000000000 */
[----:B------:R-:W-:Y:S02]  /*3fb0*/  USEL UR5, URZ, 0x1, UP2 ;  /* 0x00000001ff057887 */ /* 0x000fe40009000000 */
[----:B------:R-:W-:Y:S02]  /*3fc0*/  USEL UR6, UR6, URZ, UP2 ;  /* 0x000000ff06067287 */ /* 0x000fe40009000000 */
[----:B------:R-:W-:Y:S01]  /*3fd0*/  ULOP3.LUT UR39, UR14, UR5, URZ, 0x3c, !UPT ;  /* 0x000000050e277292 */ /* 0x000fe2000f8e3cff */
[----:B------:R2:W-:Y:S01]  /*3fe0*/  UTCHMMA.2CTA tmem[UR10], gdesc[UR26], tmem[UR11], tmem[UR8], idesc[UR9], UPT ;  /* 0x00ff081a0a0079ea */ /* 0x0005e2000ba0000b */
[----:B------:R-:W-:Y:S02]  /*3ff0*/  ULEA UR38, UR6, UR59, 0x3 ;  /* 0x0000003b06267291 */ /* 0x000fe4000f8e18ff */
[----:B------:R-:W-:Y:S01]  /*4000*/  USHF.L.U32 UR5, UR39, 0x1f, URZ ;  /* 0x0000001f27057899 */ /* 0x000fe200080006ff */
[----:B------:R-:W-:Y:S01]  /*4010*/  UMOV UR12, 0x0 ;  /* 0x00000000000c7882 */ /* 0x000fe20000000000 */
[----:B------:R-:W-:Y:S01]  /*4020*/  UMOV UR13, 0x10190010 ;  /* 0x10190010000d7882 */ /* 0x000fe20000000000 */
[----:B------:R-:W-:Y:S03]  /*4030*/  UMOV UR25, 0xc0004010 ;  /* 0xc000401000197882 */ /* 0x000fe60000000000 */
[----:B-1----:R-:W-:Y:S01]  /*4040*/  IMAD.U32 R17, RZ, RZ, UR5 ;  /* 0x00000005ff117e24 */ /* 0x002fe2000f8e00ff */
[----:B--2---:R-:W-:Y:S02]  /*4050*/  R2UR UR8, R16 ;  /* 0x00000000100872ca */ /* 0x004fe400000e0000 */
[----:B------:R-:W-:Y:S11]  /*4060*/  R2UR UR9, R15 ;  /* 0x000000000f0972ca */ /* 0x000ff600000e0000 */
[----:B------:R-:W-:Y:S02]  /*4070*/  @!UPT UIADD3 URZ, UPT, UPT, URZ, URZ, URZ ;  /* 0x000000fffffff290 */ /* 0x000fe4000fffe0ff */
[----:B------:R1:W-:Y:S01]  /*4080*/  UTCHMMA.2CTA tmem[UR8], gdesc[UR24], tmem[UR9], tmem[UR12], idesc[UR13], UPT ;  /* 0x00ff0c18080079ea */ /* 0x0003e2000ba00009 */
[----:B------:R-:W2:Y:S02]  /*4090*/  SYNCS.PHASECHK.TRANS64.TRYWAIT P0, [UR38], R17 ;  /* 0x00000011ff0075a7 */ /* 0x000ea40008001126 */
[----:B-12---:R-:W-:Y:S05]  /*40a0*/  @!P0 BRA `(.L_x_53) ;  /* 0x0000009800b48947 */ /* 0x006fea0003800000 */
.L_x_134:
[----:B------:R-:W-:Y:S01]  /*40b0*/  UIMAD UR5, UR6, 0x3000, UR4 ;  /* 0x00003000060578a4 */ /* 0x000fe2000f8e0204 */
[----:B-1----:R-:W-:Y:S01]  /*40c0*/  MOV.SPILL R17, UR25 ;  /* 0x0000001900117c02 */ /* 0x002fe20009000f00 */
[----:B------:R-:W-:Y:S01]  /*40d0*/  UIADD3 UR10, UPT, UPT, UR48, -0x600, URZ ;  /* 0xfffffa00300a7890 */ /* 0x000fe2000fffe0ff */
[----:B------:R-:W-:Y:S01]  /*40e0*/  IMAD.MOV.U32 R15, RZ, RZ, RZ ;  /* 0x000000ffff0f7224 */ /* 0x000fe200078e00ff */
[----:B------:R-:W-:Y:S01]  /*40f0*/  UIADD3 UR5, UPT, UPT, UR5, 0x18c00, URZ ;  /* 0x00018c0005057890 */ /* 0x000fe2000fffe0ff */
[----:B------:R-:W-:Y:S01]  /*4100*/  MOV.SPILL R16, UR24 ;  /* 0x0000001800107c02 */ /* 0x000fe20009000f00 */
[----:B------:R-:W-:Y:S02]  /*4110*/  UIADD3 UR12, UPT, UPT, UR54, -0x600, URZ ;  /* 0xfffffa00360c7890 */ /* 0x000fe4000fffe0ff */
[----:B------:R-:W-:Y:S01]  /*4120*/  USHF.R.U32.HI UR5, URZ, 0x4, UR5 ;  /* 0x00000004ff057899 */ /* 0x000fe20008011605 */
[C---:B------:R-:W-:Y:S01]  /*4130*/  R2UR UR16, R15.reuse ;  /* 0x000000000f1072ca */ /* 0x040fe200000e0000 */
[----:B------:R-:W-:Y:S01]  /*4140*/  UIADD3 UR8, UPT, UPT, UR52, -0x600, URZ ;  /* 0xfffffa0034087890 */ /* 0x000fe2000fffe0ff */
[C---:B------:R-:W-:Y:S01]  /*4150*/  R2UR UR43, R15.reuse ;  /* 0x000000000f2b72ca */ /* 0x040fe200000e0000 */
[----:B------:R-:W-:Y:S01]  /*4160*/  ULOP3.LUT UR5, UR5, 0x3fc0, URZ, 0xc0, !UPT ;  /* 0x00003fc005057892 */ /* 0x000fe2000f8ec0ff */
[C---:B------:R-:W-:Y:S01]  /*4170*/  R2UR UR56, R15.reuse ;  /* 0x000000000f3872ca */ /* 0x040fe200000e0000 */
[----:B------:R-:W-:Y:S01]  /*4180*/  UMOV UR25, 0x10200010 ;  /* 0x1020001000197882 */ /* 0x000fe20000000000 */
[----:B------:R-:W-:Y:S01]  /*4190*/  UMOV UR24, 0x0 ;  /* 0x0000000000187882 */ /* 0x000fe20000000000 */
[----:B------:R-:W-:Y:S01]  /*41a0*/  ULOP3.LUT UR14, UR5, 0x10000, URZ, 0xfc, !UPT ;  /* 0x00010000050e7892 */ /* 0x000fe2000f8efcff */
[----:B------:R-:W-:Y:S02]  /*41b0*/  UMOV UR11, UR49 ;  /* 0x00000031000b7c82 */ /* 0x000fe40008000000 */
[----:B------:R-:W-:Y:S01]  /*41c0*/  R2UR UR5, R15 ;  /* 0x000000000f0572ca */ /* 0x000fe200000e0000 */
[----:B------:R-:W-:Y:S01]  /*41d0*/  UIADD3 UR22, UPT, UPT, UR14, 0x2, URZ ;  /* 0x000000020e167890 */ /* 0x000fe2000fffe0ff */
[----:B------:R-:W-:Y:S01]  /*41e0*/  IMAD.MOV.U32 R15, RZ, RZ, 0x160 ;  /* 0x00000160ff0f7424 */ /* 0x000fe200078e00ff */
[----:B------:R-:W-:Y:S02]  /*41f0*/  UIADD3 UR20, UPT, UPT, UR14, 0x100, URZ ;  /* 0x000001000e147890 */ /* 0x000fe4000fffe0ff */
[----:B------:R-:W-:Y:S01]  /*4200*/  UIADD3 UR18, UPT, UPT, UR14, 0x102, URZ ;  /* 0x000001020e127890 */ /* 0x000fe2000fffe0ff */
[----:B------:R-:W-:Y:S01]  /*4210*/  UMOV UR15, 0x80004020 ;  /* 0x80004020000f7882 */ /* 0x000fe20000000000 */
[----:B------:R-:W-:Y:S01]  /*4220*/  UMOV UR13, UR55 ;  /* 0x00000037000d7c82 */ /* 0x000fe20008000000 */
[----:B------:R1:W-:Y:S01]  /*4230*/  UTCHMMA.2CTA gdesc[UR10], gdesc[UR14], tmem[UR16], tmem[UR24], idesc[UR25], !UPT ;  /* 0x00ff180e0a0075ea */ /* 0x0003e2000fa00010 */
[----:B------:R-:W-:Y:S01]  /*4240*/  UMOV UR23, 0x80004020 ;  /* 0x8000402000177882 */ /* 0x000fe20000000000 */
[----:B------:R-:W-:Y:S01]  /*4250*/  UMOV UR9, UR53 ;  /* 0x0000003500097c82 */ /* 0x000fe20008000000 */
[----:B------:R-:W-:Y:S02]  /*4260*/  UMOV UR21, 0x80004020 ;  /* 0x8000402000157882 */ /* 0x000fe40000000000 */
[----:B------:R2:W-:Y:S01]  /*4270*/  UTCHMMA.2CTA gdesc[UR12], gdesc[UR22], tmem[UR5], tmem[UR24], idesc[UR25], UPT ;  /* 0x00ff18160c0075ea */ /* 0x0005e2000ba00005 */
[----:B------:R3:W-:Y:S01]  /*4280*/  UTCHMMA.2CTA gdesc[UR8], gdesc[UR20], tmem[UR43], tmem[UR24], idesc[UR25], UPT ;  /* 0x00ff1814080075ea */ /* 0x0007e2000ba0002b */
[----:B------:R-:W-:Y:S01]  /*4290*/  UMOV UR19, 0x80004020 ;  /* 0x8000402000137882 */ /* 0x000fe20000000000 */
[----:B------:R-:W-:Y:S01]  /*42a0*/  UMOV UR17, UR47 ;  /* 0x0000002f00117c82 */ /* 0x000fe20008000000 */
[----:B-1----:R-:W-:Y:S02]  /*42b0*/  UIADD3 UR10, UPT, UPT, UR50, -0x600, URZ ;  /* 0xfffffa00320a7890 */ /* 0x002fe4000fffe0ff */
[----:B------:R-:W-:Y:S02]  /*42c0*/  UIADD3 UR16, UPT, UPT, UR46, -0x600, URZ ;  /* 0xfffffa002e107890 */ /* 0x000fe4000fffe0ff */
[----:B--2---:R-:W-:Y:S01]  /*42d0*/  UIADD3 UR12, UPT, UPT, UR14, 0x200, URZ ;  /* 0x000002000e0c7890 */ /* 0x004fe2000fffe0ff */
[----:B------:R-:W-:Y:S01]  /*42e0*/  UMOV UR11, UR51 ;  /* 0x00000033000b7c82 */ /* 0x000fe20008000000 */
[----:B------:R-:W-:Y:S01]  /*42f0*/  UMOV UR13, 0x80004020 ;  /* 0x80004020000d7882 */ /* 0x000fe20000000000 */
[----:B---3--:R-:W-:Y:S02]  /*4300*/  UIADD3 UR8, UPT, UPT, UR14, 0x202, URZ ;  /* 0x000002020e087890 */ /* 0x008fe4000fffe0ff */
[----:B------:R1:W-:Y:S01]  /*4310*/  UTCHMMA.2CTA gdesc[UR10], gdesc[UR18], tmem[UR56], tmem[UR24], idesc[UR25], UPT ;  /* 0x00ff18120a0075ea */ /* 0x0003e2000ba00038 */
[----:B------:R-:W-:Y:S03]  /*4320*/  UMOV UR9, 0x80004020 ;  /* 0x8000402000097882 */ /* 0x000fe60000000000 */
[----:B------:R2:W-:Y:S01]  /*4330*/  UTCHMMA.2CTA gdesc[UR16], gdesc[UR12], tmem[UR5], tmem[UR24], idesc[UR25], UPT ;  /* 0x00ff180c100075ea */ /* 0x0005e2000ba00005 */
[----:B-1----:R-:W-:Y:S01]  /*4340*/  UIADD3 UR10, UPT, UPT, UR44, -0x600, URZ ;  /* 0xfffffa002c0a7890 */ /* 0x002fe2000fffe0ff */
[----:B------:R-:W-:Y:S01]  /*4350*/  UMOV UR11, UR45 ;  /* 0x0000002d000b7c82 */ /* 0x000fe20008000000 */
[----:B------:R-:W-:Y:S01]  /*4360*/  UMOV UR56, 0x3 ;  /* 0x0000000300387882 */ /* 0x000fe20000000000 */
[----:B--2---:R-:W-:Y:S01]  /*4370*/  R2UR.FILL UR25, R17 ;  /* 0x00000000111972ca */ /* 0x004fe200004e0000 */
[----:B------:R-:W-:Y:S01]  /*4380*/  IMAD.U32 R17, RZ, RZ, UR7 ;  /* 0x00000007ff117e24 */ /* 0x000fe2000f8e00ff */
[----:B------:R-:W-:Y:S01]  /*4390*/  UMOV UR16, 0x0 ;  /* 0x0000000000107882 */ /* 0x000fe20000000000 */
[----:B------:R-:W-:Y:S01]  /*43a0*/  UMOV UR17, 0x10200010 ;  /* 0x1020001000117882 */ /* 0x000fe20000000000 */
[----:B------:R-:W-:Y:S02]  /*43b0*/  R2UR.FILL UR24, R16 ;  /* 0x00000000101872ca */ /* 0x000fe400004e0000 */
[----:B------:R1:W-:Y:S01]  /*43c0*/  UTCHMMA.2CTA gdesc[UR10], gdesc[UR8], tmem[UR43], tmem[UR16], idesc[UR17], UPT ;  /* 0x00ff10080a0075ea */ /* 0x0003e2000ba0002b */
[----:B------:R1:W-:Y:S01]  /*43d0*/  UTCBAR.2CTA.MULTICAST [UR64], URZ, UR56 ;  /* 0x000000ff400073e9 */ /* 0x0003e20008200838 */
[----:B------:R-:W2:Y:S01]  /*43e0*/  SYNCS.PHASECHK.TRANS64.TRYWAIT P0, [UR4+0xd8], R17 ;  /* 0x0000d811ff0075a7 */ /* 0x000ea20008001104 */
[----:B------:R-:W-:Y:S01]  /*43f0*/  IMAD.MOV.U32 R16, RZ, RZ, 0xc0 ;  /* 0x000000c0ff107424 */ /* 0x000fe200078e00ff */
[----:B-12---:R-:W-:Y:S09]  /*4400*/  @!P0 BRA `(.L_x_54) ;  /* 0x0000009400fc8947 */ /* 0x006ff20003800000 */
.L_x_136:
[----:B------:R-:W-:Y:S01]  /*4410*/  R2UR UR17, R16 ;  /* 0x00000000101172ca */ /* 0x000fe200000e0000 */
[----:B-1----:R-:W-:Y:S01]  /*4420*/  IMAD.U32 R17, RZ, RZ, UR7 ;  /* 0x00000007ff117e24 */ /* 0x002fe2000f8e00ff */
[----:B------:R-:W-:Y:S01]  /*4430*/  R2UR UR43, R15 ;  /* 0x000000000f2b72ca */ /* 0x000fe200000e0000 */
[----:B------:R-:W-:Y:S01]  /*4440*/  UMOV UR10, 0x0 ;  /* 0x00000000000a7882 */ /* 0x000fe20000000000 */
[----:B------:R-:W-:Y:S01]  /*4450*/  UMOV UR11, 0x10190010 ;  /* 0x10190010000b7882 */ /* 0x000fe20000000000 */
[----:B------:R-:W-:Y:S02]  /*4460*/  IMAD.MOV.U32 R16, RZ, RZ, 0xc8 ;  /* 0x000000c8ff107424 */ /* 0x000fe400078e00ff */
[----:B------:R-:W-:Y:S05]  /*4470*/  IMAD.MOV.U32 R15, RZ, RZ, 0x160 ;  /* 0x00000160ff0f7424 */ /* 0x000fea00078e00ff */
[C---:B------:R-:W-:Y:S03]  /*4480*/  R2UR UR16, R15.reuse ;  /* 0x000000000f1072ca */ /* 0x040fe600000e0000 */
[----:B------:R1:W-:Y:S02]  /*4490*/  UTCHMMA.2CTA tmem[UR17], gdesc[UR40], tmem[UR43], tmem[UR10], idesc[UR11], UP1 ;  /* 0x00ff0a28110079ea */ /* 0x0003e40008a0002b */
[----:B-1----:R-:W-:Y:S01]  /*44a0*/  R2UR UR11, R16 ;  /* 0x00000000100b72ca */ /* 0x002fe200000e0000 */
[----:B------:R-:W-:Y:S01]  /*44b0*/  IMAD.MOV.U32 R16, RZ, RZ, 0xd0 ;  /* 0x000000d0ff107424 */ /* 0x000fe200078e00ff */
[C---:B------:R-:W-:Y:S01]  /*44c0*/  R2UR UR10, R15.reuse ;  /* 0x000000000f0a72ca */ /* 0x040fe200000e0000 */
[----:B------:R-:W-:Y:S01]  /*44d0*/  UMOV UR40, 0x0 ;  /* 0x0000000000287882 */ /* 0x000fe20000000000 */
[----:B------:R-:W-:Y:S02]  /*44e0*/  UMOV UR41, 0x10190010 ;  /* 0x1019001000297882 */ /* 0x000fe40000000000 */
[----:B------:R-:W-:Y:S01]  /*44f0*/  R2UR UR5, R16 ;  /* 0x00000000100572ca */ /* 0x000fe200000e0000 */
[----:B------:R-:W-:Y:S05]  /*4500*/  IMAD.MOV.U32 R16, RZ, RZ, 0xd8 ;  /* 0x000000d8ff107424 */ /* 0x000fea00078e00ff */
[----:B------:R-:W-:Y:S01]  /*4510*/  R2UR UR17, R16 ;  /* 0x00000000101172ca */ /* 0x000fe200000e0000 */
[----:B------:R1:W-:Y:S01]  /*4520*/  UTCHMMA.2CTA tmem[UR11], gdesc[UR36], tmem[UR16], tmem[UR40], idesc[UR41], UPT ;  /* 0x00ff28240b0079ea */ /* 0x0003e2000ba00010 */
[----:B------:R-:W-:Y:S05]  /*4530*/  IMAD.MOV.U32 R16, RZ, RZ, 0xe0 ;  /* 0x000000e0ff107424 */ /* 0x000fea00078e00ff */
[----:B------:R2:W-:Y:S01]  /*4540*/  UTCHMMA.2CTA tmem[UR5], gdesc[UR34], tmem[UR10], tmem[UR40], idesc[UR41], UPT ;  /* 0x00ff2822050079ea */ /* 0x0005e2000ba0000a */
[----:B-1----:R-:W-:Y:S01]  /*4550*/  R2UR UR11, R16 ;  /* 0x00000000100b72ca */ /* 0x002fe200000e0000 */
[----:B------:R-:W-:Y:S01]  /*4560*/  IMAD.MOV.U32 R16, RZ, RZ, 0xe8 ;  /* 0x000000e8ff107424 */ /* 0x000fe200078e00ff */
[----:B------:R-:W-:Y:S01]  /*4570*/  UMOV UR36, 0x0 ;  /* 0x0000000000247882 */ /* 0x000fe20000000000 */
[----:B------:R-:W-:Y:S01]  /*4580*/  UMOV UR37, 0x10190010 ;  /* 0x1019001000257882 */ /* 0x000fe20000000000 */
[----:B--2---:R-:W-:Y:S02]  /*4590*/  R2UR UR40, R15 ;  /* 0x000000000f2872ca */ /* 0x004fe400000e0000 */
[----:B------:R-:W-:Y:S11]  /*45a0*/  R2UR UR5, R16 ;  /* 0x00000000100572ca */ /* 0x000ff600000e0000 */
[----:B------:R1:W-:Y:S01]  /*45b0*/  UTCHMMA.2CTA tmem[UR17], gdesc[UR32], tmem[UR40], tmem[UR36], idesc[UR37], UPT ;  /* 0x00ff2420110079ea */ /* 0x0003e2000ba00028 */
[----:B------:R1:W-:Y:S01]  /*45c0*/  UTCHMMA.2CTA tmem[UR11], gdesc[UR30], tmem[UR16], tmem[UR36], idesc[UR37], UPT ;  /* 0x00ff241e0b0079ea */ /* 0x0003e2000ba00010 */
[----:B------:R1:W-:Y:S01]  /*45d0*/  UTCHMMA.2CTA tmem[UR5], gdesc[UR28], tmem[UR10], tmem[UR36], idesc[UR37], UPT ;  /* 0x00ff241c050079ea */ /* 0x0003e2000ba0000a */
[----:B------:R-:W2:Y:S02]  /*45e0*/  SYNCS.PHASECHK.TRANS64.TRYWAIT P0, [UR4+0xe8], R17 ;  /* 0x0000e811ff0075a7 */ /* 0x000ea40008001104 */
[----:B-12---:R-:W-:Y:S05]  /*45f0*/  @!P0 BRA `(.L_x_55) ;  /* 0x0000009400a08947 */ /* 0x006fea0003800000 */
.L_x_138:
[----:B------:R-:W-:Y:S01]  /*4600*/  UIADD3 UR7, UPT, UPT, UR42, 0x50, URZ ;  /* 0x000000502a077890 */ /* 0x000fe2000fffe0ff */
[----:B------:R-:W-:Y:S01]  /*4610*/  R2UR UR29, R13 ;  /* 0x000000000d1d72ca */ /* 0x000fe200000e0000 */
[----:B------:R-:W-:Y:S01]  /*4620*/  UIADD3 UR6, UPT, UPT, UR6, 0x1, URZ ;  /* 0x0000000106067890 */ /* 0x000fe2000fffe0ff */
[----:B------:R-:W-:Y:S01]  /*4630*/  R2UR UR5, R14 ;  /* 0x000000000e0572ca */ /* 0x000fe200000e0000 */
[----:B------:R-:W-:Y:S01]  /*4640*/  UIADD3 UR57, UPT, UPT, UR57, 0x1, URZ ;  /* 0x0000000139397890 */ /* 0x000fe2000fffe0ff */
[----:B------:R-:W-:Y:S01]  /*4650*/  R2UR UR28, R10 ;  /* 0x000000000a1c72ca */ /* 0x000fe200000e0000 */
[----:B------:R-:W-:Y:S02]  /*4660*/  UISETP.NE.AND UP1, UPT, UR6, 0xa, UPT ;  /* 0x0000000a0600788c */ /* 0x000fe4000bf25270 */
[----:B------:R-:W-:Y:S02]  /*4670*/  ULOP3.LUT UR58, UR58, 0x1, URZ, 0x3c, !UPT ;  /* 0x000000013a3a7892 */ /* 0x000fe4000f8e3cff */
[----:B------:R-:W-:Y:S01]  /*4680*/  USEL UR6, UR6, URZ, UP1 ;  /* 0x000000ff06067287 */ /* 0x000fe20008800000 */
[----:B------:R-:W-:Y:S01]  /*4690*/  UMOV UR10, 0x0 ;  /* 0x00000000000a7882 */ /* 0x000fe20000000000 */
[----:B------:R-:W-:Y:S01]  /*46a0*/  UMOV UR11, 0x10190010 ;  /* 0x10190010000b7882 */ /* 0x000fe20000000000 */
[----:B------:R-:W-:Y:S01]  /*46b0*/  UMOV UR16, 0x0 ;  /* 0x0000000000107882 */ /* 0x000fe20000000000 */
[----:B------:R-:W-:Y:S02]  /*46c0*/  UMOV UR17, 0x10190010 ;  /* 0x1019001000117882 */ /* 0x000fe40000000000 */
[----:B------:R2:W-:Y:S02]  /*46d0*/  UTCHMMA.2CTA tmem[UR5], gdesc[UR26], tmem[UR29], tmem[UR10], idesc[UR11], UPT ;  /* 0x00ff0a1a050079ea */ /* 0x0005e4000ba0001d */
[----:B--2---:R-:W-:Y:S02]  /*46e0*/  R2UR UR11, R11 ;  /* 0x000000000b0b72ca */ /* 0x004fe400000e0000 */
[----:B------:R-:W-:Y:S02]  /*46f0*/  R2UR UR10, R12 ;  /* 0x000000000c0a72ca */ /* 0x000fe400000e0000 */
[----:B------:R-:W-:Y:S11]  /*4700*/  R2UR UR5, R7 ;  /* 0x00000000070572ca */ /* 0x000ff600000e0000 */
[----:B------:R2:W-:Y:S01]  /*4710*/  UTCHMMA.2CTA tmem[UR10], gdesc[UR24], tmem[UR11], tmem[UR16], idesc[UR17], UPT ;  /* 0x00ff10180a0079ea */ /* 0x0005e2000ba0000b */
[----:B------:R3:W-:Y:S01]  /*4720*/  UTCBAR.2CTA.MULTICAST [UR7], URZ, UR63 ;  /* 0x000000ff070073e9 */ /* 0x0007e2000820083f */
[----:B------:R4:W-:Y:S01]  /*4730*/  UTCHMMA.2CTA gdesc[UR48], gdesc[UR14], tmem[UR28], tmem[UR76], idesc[UR77], !UPT ;  /* 0x00ff4c0e300075ea */ /* 0x0009e2000fa0001c */
[----:B--2---:R-:W-:Y:S01]  /*4740*/  R2UR UR17, R9 ;  /* 0x00000000091172ca */ /* 0x004fe200000e0000 */
[----:B---3--:R-:W-:Y:S01]  /*4750*/  UIADD3 UR7, UPT, UPT, UR38, 0x50, URZ ;  /* 0x0000005026077890 */ /* 0x008fe2000fffe0ff */
[----:B------:R-:W-:Y:S01]  /*4760*/  R2UR UR16, R8 ;  /* 0x00000000081072ca */ /* 0x000fe200000e0000 */
[----:B----4-:R-:W-:Y:S01]  /*4770*/  UMOV UR15, 0x3 ;  /* 0x00000003000f7882 */ /* 0x010fe20000000000 */
[----:B------:R-:W-:Y:S02]  /*4780*/  R2UR UR11, R5 ;  /* 0x00000000050b72ca */ /* 0x000fe400000e0000 */
[----:B------:R-:W-:Y:S07]  /*4790*/  R2UR UR10, R4 ;  /* 0x00000000040a72ca */ /* 0x000fee00000e0000 */
[----:B------:R-:W-:Y:S02]  /*47a0*/  UTCHMMA.2CTA gdesc[UR54], gdesc[UR22], tmem[UR17], tmem[UR74], idesc[UR75], UPT ;  /* 0x00ff4a16360075ea */ /* 0x000fe4000ba00011 */
[----:B------:R-:W-:Y:S01]  /*47b0*/  UTCHMMA.2CTA gdesc[UR52], gdesc[UR20], tmem[UR16], tmem[UR72], idesc[UR73], UPT ;  /* 0x00ff4814340075ea */ /* 0x000fe2000ba00010 */
[----:B------:R2:W-:Y:S01]  /*47c0*/  UTCHMMA.2CTA gdesc[UR50], gdesc[UR18], tmem[UR5], tmem[UR70], idesc[UR71], UPT ;  /* 0x00ff4612320075ea */ /* 0x0005e2000ba00005 */
[----:B------:R4:W-:Y:S02]  /*47d0*/  UTCHMMA.2CTA gdesc[UR46], gdesc[UR12], tmem[UR11], tmem[UR68], idesc[UR69], UPT ;  /* 0x00ff440c2e0075ea */ /* 0x0009e4000ba0000b */
[----:B------:R4:W-:Y:S01]  /*47e0*/  UTCHMMA.2CTA gdesc[UR44], gdesc[UR8], tmem[UR10], tmem[UR66], idesc[UR67], UPT ;  /* 0x00ff42082c0075ea */ /* 0x0009e2000ba0000a */
[----:B------:R4:W-:Y:S01]  /*47f0*/  UTCBAR.2CTA.MULTICAST [UR62], URZ, UR15 ;  /* 0x000000ff3e0073e9 */ /* 0x0009e2000820080f */
[----:B------:R4:W-:Y:S01]  /*4800*/  UTCBAR.2CTA.MULTICAST [UR7], URZ, UR61 ;  /* 0x000000ff070073e9 */ /* 0x0009e2000820083d */
[----:B--2---:R-:W-:Y:S02]  /*4810*/  USEL UR5, URZ, 0x1, UP1 ;  /* 0x00000001ff057887 */ /* 0x004fe40008800000 */
[----:B------:R-:W-:Y:S02]  /*4820*/  UISETP.NE.AND UP1, UPT, UR57, UR60, UPT ;  /* 0x0000003c3900728c */ /* 0x000fe4000bf25270 */
[----:B------:R-:W-:Y:S03]  /*4830*/  ULOP3.LUT UR14, UR39, UR5, URZ, 0x3c, !UPT ;  /* 0x00000005270e7292 */ /* 0x000fe6000f8e3cff */
[----:B------:R-:W-:Y:S04]  /*4840*/  UMOV UR5, 0x1 ;  /* 0x0000000100057882 */ /* 0x000fe80000000000 */
[----:B------:R-:W-:Y:S05]  /*4850*/  BRA.U UP1, `(.L_x_56) ;  /* 0xfffffff101b87547 */ /* 0x000fea000b83ffff */
.L_x_49:
[----:B----4-:R-:W-:Y:S01]  /*4860*/  R2UR UR10, R21 ;  /* 0x00000000150a72ca */ /* 0x010fe200000e0000 */
[----:B------:R-:W-:Y:S01]  /*4870*/  UISETP.NE.U32.AND UP1, UPT, UR5, URZ, UPT ;  /* 0x000000ff0500728c */ /* 0x000fe2000bf25070 */
[----:B------:R-:W-:Y:S01]  /*4880*/  R2UR UR9, R26 ;  /* 0x000000001a0972ca */ /* 0x000fe200000e0000 */
[----:B------:R-:W-:Y:S01]  /*4890*/  USHF.L.U32 UR5, UR14, 0x1f, URZ ;  /* 0x0000001f0e057899 */ /* 0x000fe200080006ff */
[----:B---3--:R-:W-:Y:S01]  /*48a0*/  R2UR UR8, R20 ;  /* 0x00000000140872ca */ /* 0x008fe200000e0000 */
[----:B------:R-:W-:Y:S01]  /*48b0*/  ULEA UR15, UR6, UR4, 0x3 ;  /* 0x00000004060f7291 */ /* 0x000fe2000f8e18ff */
[----:B------:R-:W-:-:S03]  /*48c0*/  R2UR UR7, R25 ;  /* 0x00000000190772ca */ /* 0x000fc600000e0000 */
[----:B------:R-:W-:-:S06]  /*48d0*/  IMAD.U32 R4, RZ, RZ, UR5 ;  /* 0x00000005ff047e24 */ /* 0x000fcc000f8e00ff */
[----:B------:R2:W-:Y:S04]  /*48e0*/  UTCBAR.2CTA.MULTICAST [UR9], URZ, UR10 ;  /* 0x000000ff090073e9 */ /* 0x0005e8000820080a */
[----:B------:R2:W-:Y:S01]  /*48f0*/  UTCBAR.2CTA.MULTICAST [UR7], URZ, UR8 ;  /* 0x000000ff070073e9 */ /* 0x0005e20008200808 */
[----:B------:R-:W3:Y:S02]  /*4900*/  SYNCS.PHASECHK.TRANS64.TRYWAIT P0, [UR15+0x20], R4 ;  /* 0x00002004ff0075a7 */ /* 0x000ee4000800110f */
[----:B--23--:R-:W-:Y:S05]  /*4910*/  @!P0 BRA `(.L_x_57) ;  /* 0x0000009000f88947 */ /* 0x00cfea0003800000 */
.L_x_140:
[----:B------:R-:W-:Y:S01]  /*4920*/  USHF.L.U32 UR5, UR58, 0x1f, URZ ;  /* 0x0000001f3a057899 */ /* 0x000fe200080006ff */
[----:B------:R-:W-:Y:S01]  /*4930*/  HFMA2 R5, -RZ, RZ, 0, 3.814697265625e-06 ;  /* 0x00000040ff057431 */ /* 0x000fe200000001ff */
[----:B------:R-:W-:Y:S01]  /*4940*/  UIMAD UR7, UR6, 0x3000, UR4 ;  /* 0x00003000060778a4 */ /* 0x000fe2000f8e0204 */
[----:B--2---:R-:W-:-:S03]  /*4950*/  MOV R4, 0x100 ;  /* 0x0000010000047802 */ /* 0x004fc60000000f00 */
[----:B------:R-:W-:Y:S01]  /*4960*/  MOV R7, UR5 ;  /* 0x0000000500077c02 */ /* 0x000fe20008000f00 */
[----:B------:R-:W-:-:S03]  /*4970*/  UIADD3 UR7, UPT, UPT, UR7, 0x18c00, URZ ;  /* 0x00018c0007077890 */ /* 0x000fc6000fffe0ff */
[----:B------:R-:W2:Y:S01]  /*4980*/  SYNCS.PHASECHK.TRANS64.TRYWAIT P0, [UR4+0xd0], R7 ;  /* 0x0000d007ff0075a7 */ /* 0x000ea20008001104 */
[----:B------:R-:W-:-:S04]  /*4990*/  USHF.R.U32.HI UR7, URZ, 0x4, UR7 ;  /* 0x00000004ff077899 */ /* 0x000fc80008011607 */
[----:B------:R-:W-:-:S04]  /*49a0*/  ULOP3.LUT UR7, UR7, 0x3fc0, URZ, 0xc0, !UPT ;  /* 0x00003fc007077892 */ /* 0x000fc8000f8ec0ff */
[----:B------:R-:W-:Y:S01]  /*49b0*/  ULOP3.LUT UR7, UR7, 0x1000000, URZ, 0xfc, !UPT ;  /* 0x0100000007077892 */ /* 0x000fe2000f8efcff */
[----:B--2---:R-:W-:Y:S11]  /*49c0*/  @!P0 BRA `(.L_x_58) ;  /* 0x0000009000ec8947 */ /* 0x004ff60003800000 */
.L_x_142:
[----:B------:R-:W-:Y:S01]  /*49d0*/  R2UR UR10, R5 ;  /* 0x00000000050a72ca */ /* 0x000fe200000e0000 */
[----:B------:R-:W-:Y:S01]  /*49e0*/  IMAD.MOV.U32 R5, RZ, RZ, 0x48 ;  /* 0x00000048ff057424 */ /* 0x000fe200078e00ff */
[----:B------:R-:W-:Y:S01]  /*49f0*/  R2UR UR12, R4 ;  /* 0x00000000040c72ca */ /* 0x000fe200000e0000 */
[----:B------:R-:W-:Y:S01]  /*4a00*/  IMAD.MOV.U32 R4, RZ, RZ, 0x100 ;  /* 0x00000100ff047424 */ /* 0x000fe200078e00ff */
[----:B------:R-:W-:Y:S01]  /*4a10*/  UMOV UR8, 0x0 ;  /* 0x0000000000087882 */ /* 0x000fe20000000000 */
[----:B------:R-:W-:Y:S01]  /*4a20*/  UMOV UR9, 0x10190010 ;  /* 0x1019001000097882 */ /* 0x000fe20000000000 */
[----:B------:R-:W-:Y:S01]  /*4a30*/  UMOV UR24, UR7 ;  /* 0x0000000700187c82 */ /* 0x000fe20008000000 */
[----:B------:R-:W-:Y:S01]  /*4a40*/  UMOV UR25, 0xc0004010 ;  /* 0xc000401000197882 */ /* 0x000fe20000000000 */
[----:B------:R-:W-:Y:S01]  /*4a50*/  UIADD3 UR22, UPT, UPT, UR7, 0x20, URZ ;  /* 0x0000002007167890 */ /* 0x000fe2000fffe0ff */
[----:B--2---:R-:W-:Y:S01]  /*4a60*/  IMAD.U32 R7, RZ, RZ, UR5 ;  /* 0x00000005ff077e24 */ /* 0x004fe2000f8e00ff */
[----:B------:R-:W-:Y:S01]  /*4a70*/  UMOV UR26, 0x0 ;  /* 0x00000000001a7882 */ /* 0x000fe20000000000 */
[----:B------:R-:W-:Y:S01]  /*4a80*/  UMOV UR27, 0x10190010 ;  /* 0x10190010001b7882 */ /* 0x000fe20000000000 */
[----:B------:R-:W-:Y:S01]  /*4a90*/  UMOV UR23, 0xc0004010 ;  /* 0xc000401000177882 */ /* 0x000fe20000000000 */
[----:B------:R-:W-:-:S02]  /*4aa0*/  UIADD3 UR20, UPT, UPT, UR7, 0x40, URZ ;  /* 0x0000004007147890 */ /* 0x000fc4000fffe0ff */
[----:B------:R2:W-:Y:S01]  /*4ab0*/  UTCHMMA.2CTA tmem[UR10], gdesc[UR24], tmem[UR12], tmem[UR8], idesc[UR9], UP1 ;  /* 0x00ff08180a0079ea */ /* 0x0005e20008a0000c */
[----:B------:R-:W-:Y:S01]  /*4ac0*/  UIADD3 UR18, UPT, UPT, UR7, 0x60, URZ ;  /* 0x0000006007127890 */ /* 0x000fe2000fffe0ff */
[----:B------:R-:W-:Y:S01]  /*4ad0*/  UMOV UR21, 0xc0004010 ;  /* 0xc000401000157882 */ /* 0x000fe20000000000 */
[----:B------:R-:W-:Y:S01]  /*4ae0*/  UMOV UR19, 0xc0004010 ;  /* 0xc000401000137882 */ /* 0x000fe20000000000 */
[----:B------:R-:W-:Y:S01]  /*4af0*/  UIADD3 UR16, UPT, UPT, UR7, 0x80, URZ ;  /* 0x0000008007107890 */ /* 0x000fe2000fffe0ff */
[----:B------:R-:W-:Y:S01]  /*4b00*/  UMOV UR17, 0xc0004010 ;  /* 0xc000401000117882 */ /* 0x000fe20000000000 */
[----:B------:R-:W-:Y:S01]  /*4b10*/  UMOV UR13, 0xc0004010 ;  /* 0xc0004010000d7882 */ /* 0x000fe20000000000 */
[----:B--2---:R-:W-:Y:S01]  /*4b20*/  R2UR UR8, R5 ;  /* 0x00000000050872ca */ /* 0x004fe200000e0000 */
[----:B------:R-:W-:Y:S01]  /*4b30*/  IMAD.MOV.U32 R5, RZ, RZ, 0x50 ;  /* 0x00000050ff057424 */ /* 0x000fe200078e00ff */
[C---:B------:R-:W-:Y:S02]  /*4b40*/  R2UR UR9, R4.reuse ;  /* 0x00000000040972ca */ /* 0x040fe400000e0000 */
[----:B------:R-:W-:-:S02]  /*4b50*/  R2UR UR10, R4 ;  /* 0x00000000040a72ca */ /* 0x000fc400000e0000 */
[----:B------:R-:W-:Y:S01]  /*4b60*/  R2UR UR11, R5 ;  /* 0x00000000050b72ca */ /* 0x000fe200000e0000 */
[----:B------:R-:W-:-:S05]  /*4b70*/  IMAD.MOV.U32 R5, RZ, RZ, 0x58 ;  /* 0x00000058ff057424 */ /* 0x000fca00078e00ff */
[----:B------:R-:W-:Y:S01]  /*4b80*/  R2UR UR12, R5 ;  /* 0x00000000050c72ca */ /* 0x000fe200000e0000 */
[----:B------:R-:W-:Y:S02]  /*4b90*/  IMAD.MOV.U32 R5, RZ, RZ, 0x60 ;  /* 0x00000060ff057424 */ /* 0x000fe400078e00ff */
[----:B------:R2:W-:Y:S04]  /*4ba0*/  UTCHMMA.2CTA tmem[UR8], gdesc[UR22], tmem[UR9], tmem[UR26], idesc[UR27], UPT ;  /* 0x00ff1a16080079ea */ /* 0x0005e8000ba00009 */
[----:B------:R3:W-:Y:S01]  /*4bb0*/  UTCHMMA.2CTA tmem[UR11], gdesc[UR20], tmem[UR10], tmem[UR26], idesc[UR27], UPT ;  /* 0x00ff1a140b0079ea */ /* 0x0007e2000ba0000a */
[----:B--2---:R-:W-:Y:S02]  /*4bc0*/  R2UR UR8, R4 ;  /* 0x00000000040872ca */ /* 0x004fe400000e0000 */
[----:B------:R-:W-:Y:S01]  /*4bd0*/  R2UR UR9, R5 ;  /* 0x00000000050972ca */ /* 0x000fe200000e0000 */
[----:B------:R-:W-:-:S05]  /*4be0*/  IMAD.MOV.U32 R5, RZ, RZ, 0x68 ;  /* 0x00000068ff057424 */ /* 0x000fca00078e00ff */
[----:B---3--:R-:W-:Y:S01]  /*4bf0*/  R2UR UR11, R5 ;  /* 0x00000000050b72ca */ /* 0x008fe200000e0000 */
[----:B------:R-:W-:-:S04]  /*4c00*/  IMAD.MOV.U32 R5, RZ, RZ, 0x70 ;  /* 0x00000070ff057424 */ /* 0x000fc800078e00ff */
[----:B------:R2:W-:Y:S02]  /*4c10*/  UTCHMMA.2CTA tmem[UR12], gdesc[UR18], tmem[UR8], tmem[UR26], idesc[UR27], UPT ;  /* 0x00ff1a120c0079ea */ /* 0x0005e4000ba00008 */
[----:B------:R3:W-:Y:S01]  /*4c20*/  UTCHMMA.2CTA tmem[UR9], gdesc[UR16], tmem[UR10], tmem[UR26], idesc[UR27], UPT ;  /* 0x00ff1a10090079ea */ /* 0x0007e2000ba0000a */
[----:B--2---:R-:W-:-:S09]  /*4c30*/  UIADD3 UR12, UPT, UPT, UR7, 0xa0, URZ ;  /* 0x000000a0070c7890 */ /* 0x004fd2000fffe0ff */
[----:B------:R3:W-:Y:S01]  /*4c40*/  UTCHMMA.2CTA tmem[UR11], gdesc[UR12], tmem[UR8], tmem[UR26], idesc[UR27], UPT ;  /* 0x00ff1a0c0b0079ea */ /* 0x0007e2000ba00008 */
[----:B------:R-:W2:Y:S02]  /*4c50*/  SYNCS.PHASECHK.TRANS64.TRYWAIT P0, [UR4+0xe0], R7 ;  /* 0x0000e007ff0075a7 */ /* 0x000ea40008001104 */
[----:B--23--:R-:W-:Y:S05]  /*4c60*/  @!P0 BRA `(.L_x_59) ;  /* 0x0000009000648947 */ /* 0x00cfea0003800000 */
.L_x_144:
[----:B------:R-:W-:Y:S01]  /*4c70*/  R2UR UR27, R5 ;  /* 0x00000000051b72ca */ /* 0x000fe200000e0000 */
[----:B------:R-:W-:Y:S01]  /*4c80*/  IMAD.MOV.U32 R5, RZ, RZ, 0x78 ;  /* 0x00000078ff057424 */ /* 0x000fe200078e00ff */
[----:B------:R-:W-:Y:S01]  /*4c90*/  R2UR UR28, R4 ;  /* 0x00000000041c72ca */ /* 0x000fe200000e0000 */
[----:B------:R-:W-:Y:S01]  /*4ca0*/  IMAD.MOV.U32 R4, RZ, RZ, 0x100 ;  /* 0x00000100ff047424 */ /* 0x000fe200078e00ff */
[----:B------:R-:W-:Y:S01]  /*4cb0*/  UIADD3 UR10, UPT, UPT, UR7, 0xc0, URZ ;  /* 0x000000c0070a7890 */ /* 0x000fe2000fffe0ff */
[----:B------:R-:W-:Y:S01]  /*4cc0*/  R2UR UR30, R24 ;  /* 0x00000000181e72ca */ /* 0x000fe200000e0000 */
[----:B------:R-:W-:Y:S01]  /*4cd0*/  UIADD3 UR8, UPT, UPT, UR7, 0xe0, URZ ;  /* 0x000000e007087890 */ /* 0x000fe2000fffe0ff */
[----:B------:R-:W-:Y:S01]  /*4ce0*/  R2UR UR7, R5 ;  /* 0x00000000050772ca */ /* 0x000fe200000e0000 */
[----:B------:R-:W-:Y:S01]  /*4cf0*/  UMOV UR32, 0x0 ;  /* 0x0000000000207882 */ /* 0x000fe20000000000 */
[----:B------:R-:W-:Y:S01]  /*4d00*/  R2UR UR26, R4 ;  /* 0x00000000041a72ca */ /* 0x000fe200000e0000 */
[----:B------:R-:W-:Y:S01]  /*4d10*/  UMOV UR33, 0x10190010 ;  /* 0x1019001000217882 */ /* 0x000fe20000000000 */
[----:B------:R-:W-:Y:S01]  /*4d20*/  UMOV UR11, 0xc0004010 ;  /* 0xc0004010000b7882 */ /* 0x000fe20000000000 */
[----:B------:R-:W-:Y:S01]  /*4d30*/  UMOV UR9, 0xc0004010 ;  /* 0xc000401000097882 */ /* 0x000fe20000000000 */
[----:B--2---:R-:W-:Y:S01]  /*4d40*/  IMAD.U32 R7, RZ, RZ, UR5 ;  /* 0x00000005ff077e24 */ /* 0x004fe2000f8e00ff */
[----:B------:R-:W-:Y:S01]  /*4d50*/  UMOV UR29, 0x3 ;  /* 0x00000003001d7882 */ /* 0x000fe20000000000 */
[----:B------:R2:W-:Y:S01]  /*4d60*/  UTCHMMA.2CTA tmem[UR27], gdesc[UR10], tmem[UR28], tmem[UR32], idesc[UR33], UPT ;  /* 0x00ff200a1b0079ea */ /* 0x0005e2000ba0001c */
[----:B------:R-:W-:-:S02]  /*4d70*/  IMAD.MOV.U32 R5, RZ, RZ, 0xc0 ;  /* 0x000000c0ff057424 */ /* 0x000fc400078e00ff */
[----:B------:R-:W-:-:S04]  /*4d80*/  IMAD.MOV.U32 R4, RZ, RZ, 0x160 ;  /* 0x00000160ff047424 */ /* 0x000fc800078e00ff */
[----:B------:R2:W-:Y:S01]  /*4d90*/  UTCHMMA.2CTA tmem[UR7], gdesc[UR8], tmem[UR26], tmem[UR32], idesc[UR33], UPT ;  /* 0x00ff2008070079ea */ /* 0x0005e2000ba0001a */
[----:B------:R2:W-:Y:S01]  /*4da0*/  UTCBAR.2CTA.MULTICAST [UR30], URZ, UR29 ;  /* 0x000000ff1e0073e9 */ /* 0x0005e2000820081d */
[----:B------:R-:W3:Y:S02]  /*4db0*/  SYNCS.PHASECHK.TRANS64.TRYWAIT P0, [UR4+0xd8], R7 ;  /* 0x0000d807ff0075a7 */ /* 0x000ee40008001104 */
[----:B--23--:R-:W-:Y:S05]  /*4dc0*/  @!P0 BRA `(.L_x_60) ;  /* 0x00000090002c8947 */ /* 0x00cfea0003800000 */
.L_x_146:
[----:B------:R-:W-:Y:S01]  /*4dd0*/  R2UR UR29, R5 ;  /* 0x00000000051d72ca */ /* 0x000fe200000e0000 */
[----:B------:R-:W-:Y:S01]  /*4de0*/  IMAD.MOV.U32 R5, RZ, RZ, 0xc8 ;  /* 0x000000c8ff057424 */ /* 0x000fe200078e00ff */
[----:B------:R-:W-:Y:S01]  /*4df0*/  R2UR UR30, R4 ;  /* 0x00000000041e72ca */ /* 0x000fe200000e0000 */
[----:B------:R-:W-:Y:S01]  /*4e00*/  UMOV UR26, 0x0 ;  /* 0x00000000001a7882 */ /* 0x000fe20000000000 */
[----:B------:R-:W-:Y:S01]  /*4e10*/  UMOV UR27, 0x10190010 ;  /* 0x10190010001b7882 */ /* 0x000fe20000000000 */
[----:B------:R-:W-:Y:S01]  /*4e20*/  IMAD.MOV.U32 R4, RZ, RZ, 0x160 ;  /* 0x00000160ff047424 */ /* 0x000fe200078e00ff */
[----:B------:R-:W-:Y:S01]  /*4e30*/  UMOV UR32, 0x0 ;  /* 0x0000000000207882 */ /* 0x000fe20000000000 */
[----:B------:R-:W-:-:S03]  /*4e40*/  UMOV UR33, 0x10190010 ;  /* 0x1019001000217882 */ /* 0x000fc60000000000 */
[----:B------:R-:W-:-:S05]  /*4e50*/  R2UR UR28, R4 ;  /* 0x00000000041c72ca */ /* 0x000fca00000e0000 */
[----:B------:R3:W-:Y:S02]  /*4e60*/  UTCHMMA.2CTA tmem[UR29], gdesc[UR24], tmem[UR30], tmem[UR26], idesc[UR27], UP1 ;  /* 0x00ff1a181d0079ea */ /* 0x0007e40008a0001e */
[----:B---3--:R-:W-:Y:S01]  /*4e70*/  R2UR UR27, R5 ;  /* 0x00000000051b72ca */ /* 0x008fe200000e0000 */
[----:B------:R-:W-:Y:S01]  /*4e80*/  IMAD.MOV.U32 R5, RZ, RZ, 0xd0 ;  /* 0x000000d0ff057424 */ /* 0x000fe200078e00ff */
[C---:B------:R-:W-:Y:S02]  /*4e90*/  R2UR UR26, R4.reuse ;  /* 0x00000000041a72ca */ /* 0x040fe400000e0000 */
[----:B------:R-:W-:Y:S02]  /*4ea0*/  R2UR UR25, R4 ;  /* 0x00000000041972ca */ /* 0x000fe400000e0000 */
[----:B------:R-:W-:Y:S01]  /*4eb0*/  R2UR UR7, R5 ;  /* 0x00000000050772ca */ /* 0x000fe200000e0000 */
[----:B------:R-:W-:-:S05]  /*4ec0*/  IMAD.MOV.U32 R5, RZ, RZ, 0xd8 ;  /* 0x000000d8ff057424 */ /* 0x000fca00078e00ff */
[----:B------:R-:W-:Y:S01]  /*4ed0*/  R2UR UR24, R5 ;  /* 0x00000000051872ca */ /* 0x000fe200000e0000 */
[----:B------:R-:W-:Y:S01]  /*4ee0*/  IMAD.MOV.U32 R5, RZ, RZ, 0xe0 ;  /* 0x000000e0ff057424 */ /* 0x000fe200078e00ff */
[----:B------:R3:W-:Y:S05]  /*4ef0*/  UTCHMMA.2CTA tmem[UR27], gdesc[UR22], tmem[UR28], tmem[UR32], idesc[UR33], UPT ;  /* 0x00ff20161b0079ea */ /* 0x0007ea000ba0001c */
[----:B------:R4:W-:Y:S06]  /*4f00*/  UTCHMMA.2CTA tmem[UR7], gdesc[UR20], tmem[UR26], tmem[UR32], idesc[UR33], UPT ;  /* 0x00ff2014070079ea */ /* 0x0009ec000ba0001a */
[----:B------:R5:W-:Y:S01]  /*4f10*/  UTCHMMA.2CTA tmem[UR24], gdesc[UR18], tmem[UR25], tmem[UR32], idesc[UR33], UPT ;  /* 0x00ff2012180079ea */ /* 0x000be2000ba00019 */
[----:B---3--:R-:W-:Y:S01]  /*4f20*/  R2UR UR22, R5 ;  /* 0x00000000051672ca */ /* 0x008fe200000e0000 */
[----:B------:R-:W-:Y:S01]  /*4f30*/  IMAD.MOV.U32 R5, RZ, RZ, 0xe8 ;  /* 0x000000e8ff057424 */ /* 0x000fe200078e00ff */
[----:B------:R-:W-:-:S02]  /*4f40*/  R2UR UR23, R4 ;  /* 0x00000000041772ca */ /* 0x000fc400000e0000 */
[----:B----4-:R-:W-:Y:S01]  /*4f50*/  R2UR UR20, R4 ;  /* 0x00000000041472ca */ /* 0x010fe200000e0000 */
[----:B------:R-:W-:Y:S01]  /*4f60*/  IMAD.U32 R4, RZ, RZ, UR5 ;  /* 0x00000005ff047e24 */ /* 0x000fe2000f8e00ff */
[----:B------:R-:W-:-:S09]  /*4f70*/  R2UR UR7, R5 ;  /* 0x00000000050772ca */ /* 0x000fd200000e0000 */
[----:B------:R5:W-:Y:S04]  /*4f80*/  UTCHMMA.2CTA tmem[UR22], gdesc[UR16], tmem[UR23], tmem[UR32], idesc[UR33], UPT ;  /* 0x00ff2010160079ea */ /* 0x000be8000ba00017 */
[----:B------:R5:W-:Y:S01]  /*4f90*/  UTCHMMA.2CTA tmem[UR7], gdesc[UR12], tmem[UR20], tmem[UR32], idesc[UR33], UPT ;  /* 0x00ff200c070079ea */ /* 0x000be2000ba00014 */
[----:B------:R-:W3:Y:S02]  /*4fa0*/  SYNCS.PHASECHK.TRANS64.TRYWAIT P0, [UR4+0xe8], R4 ;  /* 0x0000e804ff0075a7 */ /* 0x000ee40008001104 */
[----:B---3-5:R-:W-:Y:S05]  /*4fb0*/  @!P0 BRA `(.L_x_61) ;  /* 0x0000008c00d08947 */ /* 0x028fea0003800000 */
.L_x_148:
[----:B------:R-:W-:Y:S01]  /*4fc0*/  IMAD.MOV.U32 R5, RZ, RZ, 0xf0 ;  /* 0x000000f0ff057424 */ /* 0x000fe200078e00ff */
[----:B------:R-:W-:Y:S01]  /*4fd0*/  UMOV UR12, 0x0 ;  /* 0x00000000000c7882 */ /* 0x000fe20000000000 */
[----:B--2---:R-:W-:Y:S01]  /*4fe0*/  IMAD.MOV.U32 R4, RZ, RZ, 0x160 ;  /* 0x00000160ff047424 */ /* 0x004fe200078e00ff */
[----:B------:R-:W-:Y:S01]  /*4ff0*/  UMOV UR13, 0x10190010 ;  /* 0x10190010000d7882 */ /* 0x000fe20000000000 */
[----:B------:R-:W-:Y:S01]  /*5000*/  R2UR UR7, R23 ;  /* 0x00000000170772ca */ /* 0x000fe200000e0000 */
[----:B------:R-:W-:Y:S01]  /*5010*/  UMOV UR20, 0x0 ;  /* 0x0000000000147882 */ /* 0x000fe20000000000 */
[----:B------:R-:W-:Y:S01]  /*5020*/  R2UR UR5, R5 ;  /* 0x00000000050572ca */ /* 0x000fe200000e0000 */
[----:B------:R-:W-:Y:S01]  /*5030*/  IMAD.MOV.U32 R5, RZ, RZ, 0xf8 ;  /* 0x000000f8ff057424 */ /* 0x000fe200078e00ff */
[----:B------:R-:W-:Y:S01]  /*5040*/  R2UR UR16, R4 ;  /* 0x00000000041072ca */ /* 0x000fe200000e0000 */
[----:B------:R-:W-:Y:S01]  /*5050*/  UMOV UR21, 0x10190010 ;  /* 0x1019001000157882 */ /* 0x000fe20000000000 */
[----:B------:R-:W-:Y:S01]  /*5060*/  R2UR UR18, R19 ;  /* 0x00000000131272ca */ /* 0x000fe200000e0000 */
[----:B------:R-:W-:Y:S01]  /*5070*/  UMOV UR17, 0x3 ;  /* 0x0000000300117882 */ /* 0x000fe20000000000 */
[----:B------:R-:W-:-:S02]  /*5080*/  UIADD3 UR6, UPT, UPT, UR6, 0x1, URZ ;  /* 0x0000000106067890 */ /* 0x000fc4000fffe0ff */
[----:B------:R-:W-:Y:S02]  /*5090*/  ULOP3.LUT UR65, UR65, 0x1, URZ, 0x3c, !UPT ;  /* 0x0000000141417892 */ /* 0x000fe4000f8e3cff */
[----:B------:R-:W-:Y:S02]  /*50a0*/  UISETP.NE.AND UP1, UPT, UR6, 0xa, UPT ;  /* 0x0000000a0600788c */ /* 0x000fe4000bf25270 */
[----:B------:R-:W-:Y:S02]  /*50b0*/  ULOP3.LUT UR58, UR58, 0x1, URZ, 0x3c, !UPT ;  /* 0x000000013a3a7892 */ /* 0x000fe4000f8e3cff */
[----:B------:R-:W-:Y:S01]  /*50c0*/  USEL UR22, UR6, URZ, UP1 ;  /* 0x000000ff06167287 */ /* 0x000fe20008800000 */
[----:B------:R2:W-:Y:S02]  /*50d0*/  UTCHMMA.2CTA tmem[UR5], gdesc[UR10], tmem[UR16], tmem[UR12], idesc[UR13], UPT ;  /* 0x00ff0c0a050079ea */ /* 0x0005e4000ba00010 */
[----:B--2---:R-:W-:Y:S01]  /*50e0*/  R2UR UR12, R5 ;  /* 0x00000000050c72ca */ /* 0x004fe200000e0000 */
[----:B------:R-:W-:Y:S01]  /*50f0*/  USEL UR5, URZ, 0x1, UP1 ;  /* 0x00000001ff057887 */ /* 0x000fe20008800000 */
[----:B------:R-:W-:-:S03]  /*5100*/  R2UR UR13, R4 ;  /* 0x00000000040d72ca */ /* 0x000fc600000e0000 */
[----:B------:R-:W-:-:S10]  /*5110*/  ULOP3.LUT UR24, UR14, UR5, URZ, 0x3c, !UPT ;  /* 0x000000050e187292 */ /* 0x000fd4000f8e3cff */
[----:B------:R-:W-:Y:S01]  /*5120*/  UTCHMMA.2CTA tmem[UR12], gdesc[UR8], tmem[UR13], tmem[UR20], idesc[UR21], UPT ;  /* 0x00ff14080c0079ea */ /* 0x000fe2000ba0000d */
[----:B------:R2:W-:Y:S02]  /*5130*/  UTCBAR.2CTA.MULTICAST [UR7], URZ, UR17 ;  /* 0x000000ff070073e9 */ /* 0x0005e40008200811 */
[----:B--2---:R-:W-:-:S09]  /*5140*/  UIADD3 UR7, UPT, UPT, UR15, 0x70, URZ ;  /* 0x000000700f077890 */ /* 0x004fd2000fffe0ff */
[----:B------:R2:W-:Y:S01]  /*5150*/  UTCBAR.2CTA.MULTICAST [UR7], URZ, UR18 ;  /* 0x000000ff070073e9 */ /* 0x0005e20008200812 */
[----:B------:R-:W-:Y:S02]  /*5160*/  NOP ;  /* 0x0000000000007918 */ /* 0x000fe40000000000 */
.L_x_45:
[----:B------:R-:W3:Y:S01]  /*5170*/  LDCU UR6, c[0x0][0x624] ;  /* 0x0000c480ff0677ac */ /* 0x000ee20008000800 */
[----:B------:R-:W-:-:S13]  /*5180*/  R2UR UR5, R22 ;  /* 0x00000000160572ca */ /* 0x000fda00000e0000 */
[----:B---3--:R-:W-:-:S09]  /*5190*/  UISETP.GE.AND UP1, UPT, UR5, UR6, UPT ;  /* 0x000000060500728c */ /* 0x008fd2000bf26270 */
[----:B------:R-:W-:Y:S05]  /*51a0*/  BRA.U !UP1, `(.L_x_62) ;  /* 0xffffffe1099c7547 */ /* 0x000fea000b83ffff */
.L_x_44:
[----:B------:R-:W3:Y:S01]  /*51b0*/  S2UR UR6, SR_CgaCtaId ;  /* 0x00000000000679c3 */ /* 0x000ee20000008800 */
[----:B------:R-:W-:Y:S01]  /*51c0*/  ELECT P0, URZ, PT ;  /* 0x0000000000ff782f */ /* 0x000fe20003800000 */
[----:B------:R-:W-:Y:S01]  /*51d0*/  IMAD.MOV.U32 R4, RZ, RZ, 0x1 ;  /* 0x00000001ff047424 */ /* 0x000fe200078e00ff */
[----:B------:R-:W-:-:S05]  /*51e0*/  UIADD3 UR5, UPT, UPT, UR4, 0x180, URZ ;  /* 0x0000018004057890 */ /* 0x000fca000fffe0ff */
[----:B------:R-:W-:Y:S08]  /*51f0*/  UVIRTCOUNT.DEALLOC.SMPOOL 0x80 ;  /* 0x000000800000784c */ /* 0x000ff00000000000 */
[----:B------:R-:W4:Y:S01]  /*5200*/  S2UR UR9, SR_CgaCtaId ;  /* 0x00000000000979c3 */ /* 0x000f220000008800 */
[----:B------:R-:W-:Y:S01]  /*5210*/  IMAD.U32 R5, RZ, RZ, UR5 ;  /* 0x00000005ff057e24 */ /* 0x000fe2000f8e00ff */
[----:B------:R-:W-:Y:S01]  /*5220*/  @P0 MOV R7, 0x40 ;  /* 0x0000004000070802 */ /* 0x000fe20000000f00 */
[----:B---3--:R-:W-:-:S05]  /*5230*/  @P0 IMAD.U32 R18, RZ, RZ, UR6 ;  /* 0x00000006ff120e24 */ /* 0x008fca000f8e00ff */
[C---:B------:R-:W-:Y:S02]  /*5240*/  @P0 LEA R7, R18.reuse, R7, 0x18 ;  /* 0x0000000712070211 */ /* 0x040fe400078ec0ff */
[----:B------:R-:W-:-:S03]  /*5250*/  LOP3.LUT R18, R18, 0x1, RZ, 0x3c, !PT ;  /* 0x0000000112127812 */ /* 0x000fc600078e3cff */
[----:B------:R3:W-:Y:S01]  /*5260*/  @P0 STS.U8 [R7], R4 ;  /* 0x0000000407000388 */ /* 0x0007e20000000000 */
[----:B------:R-:W-:Y:S01]  /*5270*/  PRMT R18, R18, 0x654, R5 ;  /* 0x0000065412127816 */ /* 0x000fe20000000005 */
[----:B------:R-:W-:Y:S01]  /*5280*/  IMAD.MOV.U32 R5, RZ, RZ, 0x1 ;  /* 0x00000001ff057424 */ /* 0x000fe200078e00ff */
[----:B------:R-:W-:Y:S06]  /*5290*/  BAR.SYNC.DEFER_BLOCKING 0x2, 0x1a0 ;  /* 0x0086800000007b1d */ /* 0x000fec0000010000 */
[----:B------:R3:W-:Y:S01]  /*52a0*/  SYNCS.ARRIVE.TRANS64.RED.ART0 RZ, [R18+URZ], R5 ;  /* 0x0000000512ff79a7 */ /* 0x0007e200085004ff */
[----:B------:R-:W5:Y:S02]  /*52b0*/  SYNCS.PHASECHK.TRANS64.TRYWAIT P0, [UR4+0x180], RZ ;  /* 0x000180ffff0075a7 */ /* 0x000f640008001104 */
[----:B---345:R-:W-:Y:S05]  /*52c0*/  @!P0 BRA `(.L_x_63) ;  /* 0x0000008c002c8947 */ /* 0x038fea0003800000 */
.L_x_150:
[----:B------:R-:W-:Y:S01]  /*52d0*/  NOP ;  /* 0x0000000000007918 */ /* 0x000fe20000000000 */
[----:B------:R-:W-:Y:S01]  /*52e0*/  UMOV UR5, 0x50 ;  /* 0x0000005000057882 */ /* 0x000fe20000000000 */
[----:B------:R-:W-:Y:S01]  /*52f0*/  R2UR UR6, R31 ;  /* 0x000000001f0672ca */ /* 0x000fe200000e0000 */
[----:B------:R-:W-:Y:S01]  /*5300*/  ULEA UR9, UR9, UR5, 0x18 ;  /* 0x0000000509097291 */ /* 0x000fe2000f8ec0ff */
[----:B--2---:R-:W-:Y:S01]  /*5310*/  UMOV UR7, 0xffff ;  /* 0x0000ffff00077882 */ /* 0x004fe20000000000 */
[----:B------:R-:W-:-:S07]  /*5320*/  UMOV UR10, 0x1 ;  /* 0x00000001000a7882 */ /* 0x000fce0000000000 */
[----:B---3--:R-:W2:Y:S03]  /*5330*/  LDS R4, [UR9] ;  /* 0x00000009ff047984 */ /* 0x008ea60008000800 */
[----:B------:R-:W-:-:S04]  /*5340*/  ULOP3.LUT UR5, UR6, 0xffff, URZ, 0xc0, !UPT ;  /* 0x0000ffff06057892 */ /* 0x000fc8000f8ec0ff */
[----:B------:R-:W-:-:S04]  /*5350*/  USHF.R.U32.HI UR5, URZ, 0x5, UR5 ;  /* 0x00000005ff057899 */ /* 0x000fc80008011605 */
[----:B------:R-:W-:Y:S02]  /*5360*/  UIADD3 UR6, UPT, UPT, UR5, 0x10, URZ ;  /* 0x0000001005067890 */ /* 0x000fe4000fffe0ff */
[----:B------:R-:W-:Y:S02]  /*5370*/  USHF.L.U32 UR7, UR7, UR5, URZ ;  /* 0x0000000507077299 */ /* 0x000fe400080006ff */
[----:B------:R-:W-:-:S04]  /*5380*/  USHF.L.U32 UR5, UR10, UR6, URZ ;  /* 0x000000060a057299 */ /* 0x000fc800080006ff */
[----:B------:R-:W-:-:S04]  /*5390*/  ULOP3.LUT UR5, UR5, UR7, URZ, 0xfc, !UPT ;  /* 0x0000000705057292 */ /* 0x000fc8000f8efcff */
[----:B------:R-:W-:Y:S01]  /*53a0*/  ULOP3.LUT UR7, UR5, 0xffff, URZ, 0xc0, !UPT ;  /* 0x0000ffff05077892 */ /* 0x000fe2000f8ec0ff */
[----:B--2---:R-:W-:-:S13]  /*53b0*/  R2UR UR8, R4 ;  /* 0x00000000040872ca */ /* 0x004fda00000e0000 */
[----:B------:R-:W-:-:S04]  /*53c0*/  ULOP3.LUT UR6, UR5, 0xffff, UR8, 0x80, !UPT ;  /* 0x0000ffff05067892 */ /* 0x000fc8000f8e8008 */
[----:B------:R-:W-:-:S09]  /*53d0*/  UISETP.NE.AND UP0, UPT, UR6, UR7, UPT ;  /* 0x000000070600728c */ /* 0x000fd2000bf05270 */
[----:B------:R-:W-:Y:S05]  /*53e0*/  BRA.U UP0, `(.L_x_64) ;  /* 0x00000001004c7547 */ /* 0x000fea000b800000 */
[----:B------:R-:W-:Y:S02]  /*53f0*/  USHF.R.U32.HI UR6, URZ, 0x10, UR5 ;  /* 0x00000010ff067899 */ /* 0x000fe40008011605 */
[----:B------:R-:W-:-:S04]  /*5400*/  USHF.R.U32.HI UR7, URZ, 0x10, UR8 ;  /* 0x00000010ff077899 */ /* 0x000fc80008011608 */
[----:B------:R-:W-:-:S04]  /*5410*/  ULOP3.LUT UR7, UR7, UR6, URZ, 0xc0, !UPT ;  /* 0x0000000607077292 */ /* 0x000fc8000f8ec0ff */
[----:B------:R-:W-:-:S09]  /*5420*/  UISETP.NE.AND UP0, UPT, UR7, UR6, UPT ;  /* 0x000000060700728c */ /* 0x000fd2000bf05270 */
[----:B------:R-:W-:Y:S05]  /*5430*/  BRA.U UP0, `(.L_x_65) ;  /* 0x00000001002c7547 */ /* 0x000fea000b800000 */
[----:B------:R-:W2:Y:S01]  /*5440*/  S2R R5, SR_LANEID ;  /* 0x0000000000057919 */ /* 0x000ea20000000000 */
[----:B------:R-:W-:-:S03]  /*5450*/  ULOP3.LUT UR6, URZ, UR5, URZ, 0x33, !UPT ;  /* 0x00000005ff067292 */ /* 0x000fc6000f8e33ff */
[----:B------:R-:W-:Y:S02]  /*5460*/  VOTEU.ANY UR5, UPT, PT ;  /* 0x0000000000057886 */ /* 0x000fe400038e0100 */
[----:B------:R-:W-:Y:S01]  /*5470*/  UFLO.U32 UR5, UR5 ;  /* 0x00000005000572bd */ /* 0x000fe200080e0000 */
[----:B------:R-:W-:-:S04]  /*5480*/  IMAD.U32 R4, RZ, RZ, UR6 ;  /* 0x00000006ff047e24 */ /* 0x000fc8000f8e00ff */
[----:B------:R-:W3:Y:S02]  /*5490*/  REDUX UR7, R4 ;  /* 0x00000000040773c4 */ /* 0x000ee40000000000 */
[----:B------:R4:W-:Y:S01]  /*54a0*/  UTCATOMSWS.AND URZ, UR6 ;  /* 0x0000000600ff79e3 */ /* 0x0009e20008000000 */
[----:B--2---:R-:W-:Y:S02]  /*54b0*/  ISETP.EQ.U32.AND P0, PT, R5, UR5, PT ;  /* 0x0000000505007c0c */ /* 0x004fe4000bf02070 */
[----:B---3--:R-:W-:-:S11]  /*54c0*/  MOV R5, UR7 ;  /* 0x0000000700057c02 */ /* 0x008fd60008000f00 */
[----:B------:R4:W-:Y:S01]  /*54d0*/  @P0 ATOMS.AND RZ, [UR9], R5 ;  /* 0x00000005ffff098c */ /* 0x0009e2000a800009 */
[----:B------:R-:W-:Y:S05]  /*54e0*/  BRA `(.L_x_66) ;  /* 0x0000000000147947 */ /* 0x000fea0003800000 */
.L_x_65:
[----:B------:R-:W-:Y:S02]  /*54f0*/  MOV R4, 0x5510 ;  /* 0x0000551000047802 */ /* 0x000fe40000000f00 */
[----:B-1----:R-:W-:Y:S05]  /*5500*/  CALL.REL.NOINC `($__internal_0_$__cuda_sm10x_tcgen05_guardrail_trap_col_being_dealloced_not_returned_by_alloc) ;  /* 0x0000009000587944 */ /* 0x002fea0003c00000 */
[----:B------:R-:W-:Y:S05]  /*5510*/  BRA `(.L_x_66) ;  /* 0x0000000000087947 */ /* 0x000fea0003800000 */
.L_x_64:
[----:B------:R-:W-:Y:S02]  /*5520*/  MOV R4, 0x5540 ;  /* 0x0000554000047802 */ /* 0x000fe40000000f00 */
[----:B-1----:R-:W-:Y:S05]  /*5530*/  CALL.REL.NOINC `($__internal_2_$__cuda_sm10x_tcgen05_guardrail_trap_unallocated_columns_being_dealloced) ;  /* 0x0000009000647944 */ /* 0x002fea0003c00000 */
.L_x_66:
[----:B------:R-:W-:Y:S01]  /*5540*/  ELECT P0, URZ, PT ;  /* 0x0000000000ff782f */ /* 0x000fe20003800000 */
[----:B------:R-:W-:-:S12]  /*5550*/  NOP ;  /* 0x0000000000007918 */ /* 0x000fd80000000000 */
[----:B------:R-:W-:Y:S05]  /*5560*/  @!P0 BRA `(.L_x_67) ;  /* 0x0000000000208947 */ /* 0x000fea0003800000 */
[----:B----4-:R-:W-:Y:S02]  /*5570*/  UMOV UR6, 0x20 ;  /* 0x0000002000067882 */ /* 0x010fe40000000000 */
[----:B------:R-:W-:-:S04]  /*5580*/  UIADD3 UR6, UPT, UPT, -UR6, 0x100000, URZ ;  /* 0x0010000006067890 */ /* 0x000fc8000fffe1ff */
[----:B------:R-:W-:Y:S02]  /*5590*/  USHF.L.U32 UR7, UR6, 0xb, URZ ;  /* 0x0000000b06077899 */ /* 0x000fe400080006ff */
[----:B------:R-:W-:Y:S01]  /*55a0*/  USHF.L.U32 UR6, UR6, 0x1, URZ ;  /* 0x0000000106067899 */ /* 0x000fe200080006ff */
[----:B------:R-:W2:Y:S11]  /*55b0*/  FENCE.VIEW.ASYNC.S ;  /* 0x00000000000073c6 */ /* 0x000eb60000000000 */
[----:B--2---:R2:W3:Y:S01]  /*55c0*/  SYNCS.EXCH.64 URZ, [UR4+0x180], UR6 ;  /* 0x0001800604ff75b2 */ /* 0x0044e20008000100 */
[----:B------:R-:W-:Y:S05]  /*55d0*/  BRA `(.L_x_67) ;  /* 0x0000000000047947 */ /* 0x000fea0003800000 */
.L_x_12:
[----:B------:R-:W-:Y:S01]  /*55e0*/  NOP ;  /* 0x0000000000007918 */ /* 0x000fe20000000000 */
.L_x_67:
[----:B--2-4-:R-:W-:Y:S05]  /*55f0*/  BSYNC.RECONVERGENT B1 ;  /* 0x0000000000017941 */ /* 0x014fea0003800200 */
.L_x_9:
[----:B------:R-:W-:Y:S01]  /*5600*/  R2UR UR4, R0 ;  /* 0x00000000000472ca */ /* 0x000fe200000e0000 */
[----:B------:R-:W-:-:S12]  /*5610*/  NOP ;  /* 0x0000000000007918 */ /* 0x000fd80000000000 */
[----:B------:R-:W-:-:S09]  /*5620*/  UISETP.NE.AND UP0, UPT, UR4, 0xd, UPT ;  /* 0x0000000d0400788c */ /* 0x000fd2000bf05270 */
[----:B------:R-:W-:Y:S05]  /*5630*/  BRA.U UP0, `(.L_x_68) ;  /* 0x0000000500dc7547 */ /* 0x000fea000b800000 */
[----:B------:R-:W-:-:S08]  /*5640*/  NOP ;  /* 0x0000000000007918 */ /* 0x000fd00000000000 */
[----:B------:R-:W2:-:S00]  /*5650*/  USETMAXREG.DEALLOC.CTAPOOL 0x30 ;  /* 0x00000030000079c8 */ /* 0x000e8000080e0500 */
[----:B------:R-:W4:Y:S01]  /*5660*/  LDCU UR4, c[0x0][0x610] ;  /* 0x0000c200ff0477ac */ /* 0x000f220008000800 */
[----:B--2---:R-:W-:Y:S01]  /*5670*/  R2UR UR8, R2 ;  /* 0x00000000020872ca */ /* 0x004fe200000e0000 */
[----:B------:R-:W2:Y:S01]  /*5680*/  LDCU.U8 UR9, c[0x0][0x614] ;  /* 0x0000c280ff0977ac */ /* 0x000ea20008000000 */
[----:B------:R-:W5:Y:S01]  /*5690*/  LDCU.U8 UR6, c[0x0][0x615] ;  /* 0x0000c2a0ff0677ac */ /* 0x000f620008000000 */
[----:B------:R-:W1:Y:S10]  /*56a0*/  LDCU UR7, c[0x0][0x61c] ;  /* 0x0000c380ff0777ac */ /* 0x000e740008000800 */
[----:B----4-:R-:W-:-:S04]  /*56b0*/  UIMAD.WIDE.U32 UR4, UR8, UR4, URZ ;  /* 0x00000004080472a5 */ /* 0x010fc8000f8e00ff */
[----:B------:R-:W-:-:S04]  /*56c0*/  UIADD3 UR4, UPT, UPT, UR8, -UR5, URZ ;  /* 0x8000000508047290 */ /* 0x000fc8000fffe0ff */
[----:B--2---:R-:W-:Y:S01]  /*56d0*/  USHF.R.U32.HI UR4, URZ, UR9, UR4 ;  /* 0x00000009ff047299 */ /* 0x004fe20008011604 */
[----:B------:R-:W2:Y:S03]  /*56e0*/  LDCU.U8 UR9, c[0x0][0x620] ;  /* 0x0000c400ff0977ac */ /* 0x000ea60008000000 */
[----:B------:R-:W-:-:S04]  /*56f0*/  UIADD3 UR4, UPT, UPT, UR5, UR4, URZ ;  /* 0x0000000405047290 */ /* 0x000fc8000fffe0ff */
[----:B-----5:R-:W-:Y:S01]  /*5700*/  USHF.R.U32.HI UR51, URZ, UR6, UR4 ;  /* 0x00000006ff337299 */ /* 0x020fe20008011604 */
[----:B------:R-:W4:Y:S03]  /*5710*/  LDCU UR6, c[0x0][0x624] ;  /* 0x0000c480ff0677ac */ /* 0x000f260008000800 */
[----:B-1----:R-:W-:-:S07]  /*5720*/  UIMAD.WIDE.U32 UR4, UR51, UR7, URZ ;  /* 0x00000007330472a5 */ /* 0x002fce000f8e00ff */
[----:B------:R-:W-:Y:S02]  /*5730*/  UMOV UR4, UR5 ;  /* 0x0000000500047c82 */ /* 0x000fe40008000000 */
[----:B------:R-:W-:-:S04]  /*5740*/  UIADD3 UR52, UPT, UPT, UR51, -UR4, URZ ;  /* 0x8000000433347290 */ /* 0x000fc8000fffe0ff */
[----:B--2---:R-:W-:Y:S02]  /*5750*/  USHF.R.U32.HI UR52, URZ, UR9, UR52 ;  /* 0x00000009ff347299 */ /* 0x004fe40008011634 */
[----:B----4-:R-:W-:Y:S02]  /*5760*/  UISETP.GE.AND UP0, UPT, UR8, UR6, UPT ;  /* 0x000000060800728c */ /* 0x010fe4000bf06270 */
[----:B------:R-:W-:-:S07]  /*5770*/  UIADD3 UR52, UPT, UPT, UR4, UR52, URZ ;  /* 0x0000003404347290 */ /* 0x000fce000fffe0ff */
[----:B------:R-:W-:Y:S05]  /*5780*/  BRA.U UP0, `(.L_x_68) ;  /* 0x0000000500887547 */ /* 0x000fea000b800000 */
[----:B------:R-:W-:Y:S01]  /*5790*/  S2UR UR8, SR_CgaCtaId ;  /* 0x00000000000879c3 */ /* 0x000fe20000008800 */
[----:B------:R-:W1:Y:S01]  /*57a0*/  LDCU.U8 UR4, c[0x0][0x621] ;  /* 0x0000c420ff0477ac */ /* 0x000e620008000000 */
[----:B------:R-:W-:Y:S01]  /*57b0*/  R2UR UR11, R2 ;  /* 0x00000000020b72ca */ /* 0x000fe200000e0000 */
[----:B------:R-:W-:Y:S02]  /*57c0*/  HFMA2 R5, -RZ, RZ, 0, 5.9604644775390625e-08 ;  /* 0x00000001ff057431 */ /* 0x000fe400000001ff */
[----:B------:R-:W-:Y:S01]  /*57d0*/  IMAD.MOV.U32 R8, RZ, RZ, RZ ;  /* 0x000000ffff087224 */ /* 0x000fe200078e00ff */
[----:B------:R-:W2:Y:S01]  /*57e0*/  LDCU.64 UR6, c[0x0][0x348] ;  /* 0x00006900ff0677ac */ /* 0x000ea20008000a00 */
[----:B------:R-:W4:Y:S01]  /*57f0*/  LDCU UR5, c[0x0][0x60c] ;  /* 0x0000c180ff0577ac */ /* 0x000f220008000800 */
[----:B------:R-:W5:Y:S01]  /*5800*/  LDCU UR10, c[0x0][0x618] ;  /* 0x0000c300ff0a77ac */ /* 0x000f620008000800 */
[----:B------:R-:W-:Y:S01]  /*5810*/  UMOV UR9, 0x400 ;  /* 0x0000040000097882 */ /* 0x000fe20000000000 */
[----:B------:R-:W-:-:S02]  /*5820*/  UIADD3 UR50, UPT, UPT, -UR51, URZ, URZ ;  /* 0x000000ff33327290 */ /* 0x000fc4000fffe1ff */
[----:B-1----:R-:W-:Y:S01]  /*5830*/  USHF.R.U32.HI UR52, URZ, UR4, UR52 ;  /* 0x00000004ff347299 */ /* 0x002fe20008011634 */
[----:B------:R-:W1:Y:S02]  /*5840*/  S2UR UR37, SR_CgaSize ;  /* 0x00000000002579c3 */ /* 0x000e640000008a00 */
[----:B-1----:R-:W-:-:S12]  /*5850*/  UIMAD UR37, UR37, -0xa0, URZ ;  /* 0xffffff60252578a4 */ /* 0x002fd8000f8e02ff */
[----:B------:R-:W1:Y:S01]  /*5860*/  LDCU UR37, c[0x0][UR37+0x2c0] ;  /* 0x00005800252577ac */ /* 0x000e620008000800 */
[----:B--2---:R-:W-:Y:S02]  /*5870*/  UIADD3 UR14, UP0, UPT, UR6, 0x200, URZ ;  /* 0x00000200060e7890 */ /* 0x004fe4000ff1e0ff */
[----:B------:R-:W-:Y:S02]  /*5880*/  UIADD3 UR4, UPT, UPT, -UR52, URZ, URZ ;  /* 0x000000ff34047290 */ /* 0x000fe4000fffe1ff */
[----:B------:R-:W-:Y:S02]  /*5890*/  ULEA UR6, UR8, UR9, 0x18 ;  /* 0x0000000908067291 */ /* 0x000fe4000f8ec0ff */
[----:B----4-:R-:W-:Y:S01]  /*58a0*/  UIMAD UR50, UR5, UR50, UR11 ;  /* 0x00000032053272a4 */ /* 0x010fe2000f8e020b */
[----:B------:R-:W2:Y:S01]  /*58b0*/  LDCU UR13, c[0x0][0x624] ;  /* 0x0000c480ff0d77ac */ /* 0x000ea20008000800 */
[----:B------:R-:W4:Y:S01]  /*58c0*/  LDCU UR29, c[0x0][0x610] ;  /* 0x0000c200ff1d77ac */ /* 0x000f220008000800 */
[----:B------:R-:W3:Y:S01]  /*58d0*/  LDCU UR21, c[0x0][0x60c] ;  /* 0x0000c180ff1577ac */ /* 0x000ee20008000800 */
[----:B------:R-:W1:Y:S01]  /*58e0*/  LDCU.64 UR30, c[0x0][0x618] ;  /* 0x0000c300ff1e77ac */ /* 0x000e620008000a00 */
[----:B------:R-:W-:-:S02]  /*58f0*/  UIADD3.X UR15, UPT, UPT, URZ, UR7, URZ, UP0, !UPT ;  /* 0x00000007ff0f7290 */ /* 0x000fc400087fe4ff */
[----:B-----5:R-:W-:Y:S02]  /*5900*/  UIMAD UR51, UR10, UR4, UR51 ;  /* 0x000000040a3372a4 */ /* 0x020fe4000f8e0233 */
[----:B------:R-:W-:Y:S02]  /*5910*/  UIADD3 UR48, UPT, UPT, UR6, 0xc00, URZ ;  /* 0x00000c0006307890 */ /* 0x000fe4000fffe0ff */
[----:B------:R-:W-:Y:S02]  /*5920*/  UIADD3 UR40, UPT, UPT, UR6, 0x2c00, URZ ;  /* 0x00002c0006287890 */ /* 0x000fe4000fffe0ff */
[----:B------:R-:W-:Y:S02]  /*5930*/  UIADD3 UR32, UPT, UPT, UR6, 0x4c00, URZ ;  /* 0x00004c0006207890 */ /* 0x000fe4000fffe0ff */
[----:B------:R-:W-:Y:S02]  /*5940*/  UIADD3 UR24, UPT, UPT, UR6, 0x6c00, URZ ;  /* 0x00006c0006187890 */ /* 0x000fe4000fffe0ff */
[----:B------:R-:W-:-:S02]  /*5950*/  UIADD3 UR16, UPT, UPT, UR6, 0x8c00, URZ ;  /* 0x00008c0006107890 */ /* 0x000fc4000fffe0ff */
[----:B------:R-:W-:Y:S01]  /*5960*/  UIADD3 UR8, UPT, UPT, UR6, 0xac00, URZ ;  /* 0x0000ac0006087890 */ /* 0x000fe2000fffe0ff */
[----:B------:R-:W-:Y:S01]  /*5970*/  UMOV UR5, UR11 ;  /* 0x0000000b00057c82 */ /* 0x000fe20008000000 */
[----:B------:R-:W-:Y:S01]  /*5980*/  UMOV UR38, URZ ;  /* 0x000000ff00267c82 */ /* 0x000fe20008000000 */
[----:B------:R-:W-:Y:S01]  /*5990*/  UMOV UR39, URZ ;  /* 0x000000ff00277c82 */ /* 0x000fe20008000000 */
[----:B------:R-:W-:Y:S01]  /*59a0*/  UMOV UR49, URZ ;  /* 0x000000ff00317c82 */ /* 0x000fe20008000000 */
[----:B------:R-:W-:Y:S01]  /*59b0*/  UMOV UR41, 0x20 ;  /* 0x0000002000297882 */ /* 0x000fe20000000000 */
[----:B-1234-:R-:W-:-:S06]  /*59c0*/  UMOV UR33, 0x40 ;  /* 0x0000004000217882 */ /* 0x01efcc0000000000 */
.L_x_71:
[----:B------:R-:W-:Y:S01]  /*59d0*/  SHF.L.U32 R7, R8, 0x1f, RZ ;  /* 0x0000001f08077819 */ /* 0x000fe200000006ff */
[----:B------:R-:W-:Y:S01]  /*59e0*/  UMOV UR43, UR51 ;  /* 0x00000033002b7c82 */ /* 0x000fe20008000000 */
[----:B------:R-:W-:Y:S01]  /*59f0*/  R2UR UR4, R6 ;  /* 0x00000000060472ca */ /* 0x000fe200000e0000 */
[----:B------:R-:W-:Y:S01]  /*5a00*/  UMOV UR44, UR52 ;  /* 0x00000034002c7c82 */ /* 0x000fe20008000000 */
[----:B-1----:R-:W1:Y:S01]  /*5a10*/  SYNCS.PHASECHK.TRANS64.TRYWAIT P0, [UR6+0x140], R7 ;  /* 0x00014007ff0075a7 */ /* 0x002e620008001106 */
[----:B------:R-:W-:Y:S01]  /*5a20*/  UMOV UR35, UR51 ;  /* 0x0000003300237c82 */ /* 0x000fe20008000000 */
[----:B------:R-:W-:-:S09]  /*5a30*/  UMOV UR36, UR52 ;  /* 0x0000003400247c82 */ /* 0x000fd20008000000 */
[----:B------:R-:W-:-:S04]  /*5a40*/  ULEA UR50, UR50, UR4, 0x2 ;  /* 0x0000000432327291 */ /* 0x000fc8000f8e10ff */
[----:B------:R-:W-:-:S07]  /*5a50*/  USHF.L.U32 UR50, UR50, 0x7, URZ ;  /* 0x0000000732327899 */ /* 0x000fce00080006ff */
[----:B------:R-:W-:Y:S01]  /*5a60*/  UMOV UR42, UR50 ;  /* 0x00000032002a7c82 */ /* 0x000fe20008000000 */
[----:B------:R-:W-:Y:S01]  /*5a70*/  UMOV UR34, UR50 ;  /* 0x0000003200227c82 */ /* 0x000fe20008000000 */
[----:B-1----:R-:W-:Y:S05]  /*5a80*/  @!P0 BRA `(.L_x_69) ;  /* 0x0000008400548947 */ /* 0x002fea0003800000 */
.L_x_152:
[----:B------:R2:W-:Y:S01]  /*5a90*/  UTMASTG.4D [UR48], [UR14], desc[URZ] ;  /* 0x0000ff300e0073b5 */ /* 0x0005e20008019000 */
[----:B------:R2:W-:Y:S01]  /*5aa0*/  UTMASTG.4D [UR40], [UR14], desc[URZ] ;  /* 0x0000ff280e0073b5 */ /* 0x0005e20008019000 */
[----:B------:R2:W-:Y:S01]  /*5ab0*/  UTMASTG.4D [UR32], [UR14], desc[URZ] ;  /* 0x0000ff200e0073b5 */ /* 0x0005e20008019000 */
[----:B------:R0:W-:Y:S01]  /*5ac0*/  UTMACMDFLUSH ;  /* 0x00000000000079b7 */ /* 0x0001e20000000000 */
[----:B------:R-:W3:Y:S02]  /*5ad0*/  SYNCS.PHASECHK.TRANS64.TRYWAIT P0, [UR6+0x148], R7 ;  /* 0x00014807ff0075a7 */ /* 0x000ee40008001106 */
[----:B--23--:R-:W-:Y:S05]  /*5ae0*/  @!P0 BRA `(.L_x_70) ;  /* 0x00000084005c8947 */ /* 0x00cfea0003800000 */
.L_x_154:
[----:B------:R-:W2:Y:S01]  /*5af0*/  LDCU.U8 UR34, c[0x0][0x614] ;  /* 0x0000c280ff2277ac */ /* 0x000ea20008000000 */
[----:B------:R-:W-:Y:S01]  /*5b00*/  LOP3.LUT R8, R8, 0x1, RZ, 0x3c, !PT ;  /* 0x0000000108087812 */ /* 0x000fe200078e3cff */
[----:B------:R-:W-:Y:S02]  /*5b10*/  UIADD3 UR5, UPT, UPT, UR37, UR5, URZ ;  /* 0x0000000525057290 */ /* 0x000fe4000fffe0ff */
[----:B------:R-:W-:Y:S02]  /*5b20*/  UIADD3 UR26, UPT, UPT, UR50, 0x100, URZ ;  /* 0x00000100321a7890 */ /* 0x000fe4000fffe0ff */
[----:B------:R-:W-:Y:S01]  /*5b30*/  UIMAD.WIDE.U32 UR22, UR5, UR29, URZ ;  /* 0x0000001d051672a5 */ /* 0x000fe2000f8e00ff */
[----:B------:R-:W3:Y:S01]  /*5b40*/  LDCU.U8 UR7, c[0x0][0x615] ;  /* 0x0000c2a0ff0777ac */ /* 0x000ee20008000000 */
[----:B------:R-:W-:-:S05]  /*5b50*/  UMOV UR27, UR51 ;  /* 0x00000033001b7c82 */ /* 0x000fca0008000000 */
[----:B------:R-:W-:Y:S01]  /*5b60*/  UMOV UR4, UR23 ;  /* 0x0000001700047c82 */ /* 0x000fe20008000000 */
[----:B------:R-:W-:Y:S01]  /*5b70*/  UMOV UR19, UR51 ;  /* 0x0000003300137c82 */ /* 0x000fe20008000000 */
[----:B------:R-:W-:Y:S01]  /*5b80*/  UMOV UR11, UR51 ;  /* 0x00000033000b7c82 */ /* 0x000fe20008000000 */
[----:B------:R-:W-:Y:S01]  /*5b90*/  UIADD3 UR51, UPT, UPT, UR5, -UR4, URZ ;  /* 0x8000000405337290 */ /* 0x000fe2000fffe0ff */
[----:B------:R-:W-:Y:S01]  /*5ba0*/  UMOV UR25, UR49 ;  /* 0x0000003100197c82 */ /* 0x000fe20008000000 */
[----:B------:R-:W-:Y:S01]  /*5bb0*/  UMOV UR28, UR52 ;  /* 0x00000034001c7c82 */ /* 0x000fe20008000000 */
[----:B------:R-:W-:Y:S01]  /*5bc0*/  UMOV UR17, 0x20 ;  /* 0x0000002000117882 */ /* 0x000fe20000000000 */
[----:B------:R-:W-:Y:S01]  /*5bd0*/  UMOV UR20, UR52 ;  /* 0x0000003400147c82 */ /* 0x000fe20008000000 */
[----:B------:R-:W-:Y:S01]  /*5be0*/  UMOV UR18, UR26 ;  /* 0x0000001a00127c82 */ /* 0x000fe20008000000 */
[----:B------:R-:W-:Y:S01]  /*5bf0*/  UMOV UR9, 0x40 ;  /* 0x0000004000097882 */ /* 0x000fe20000000000 */
[----:B------:R-:W-:Y:S01]  /*5c00*/  UMOV UR12, UR52 ;  /* 0x00000034000c7c82 */ /* 0x000fe20008000000 */
[----:B------:R-:W-:Y:S01]  /*5c10*/  UTMASTG.4D [UR24], [UR14], desc[UR38] ;  /* 0x000026180e0073b5 */ /* 0x000fe20008019000 */
[----:B------:R-:W-:Y:S01]  /*5c20*/  UMOV UR10, UR26 ;  /* 0x0000001a000a7c82 */ /* 0x000fe20008000000 */
[----:B--2---:R-:W-:Y:S01]  /*5c30*/  USHF.R.U32.HI UR51, URZ, UR34, UR51 ;  /* 0x00000022ff337299 */ /* 0x004fe20008011633 */
[----:B------:R-:W2:Y:S01]  /*5c40*/  LDCU.U8 UR34, c[0x0][0x620] ;  /* 0x0000c400ff2277ac */ /* 0x000ea20008000000 */
[----:B------:R-:W-:Y:S02]  /*5c50*/  UTMASTG.4D [UR16], [UR14], desc[UR38] ;  /* 0x000026100e0073b5 */ /* 0x000fe40008019000 */
[----:B------:R-:W-:-:S02]  /*5c60*/  UIADD3 UR51, UPT, UPT, UR4, UR51, URZ ;  /* 0x0000003304337290 */ /* 0x000fc4000fffe0ff */
[----:B------:R-:W-:Y:S02]  /*5c70*/  UISETP.GE.AND UP0, UPT, UR5, UR13, UPT ;  /* 0x0000000d0500728c */ /* 0x000fe4000bf06270 */
[----:B---3--:R-:W-:Y:S01]  /*5c80*/  USHF.R.U32.HI UR51, URZ, UR7, UR51 ;  /* 0x00000007ff337299 */ /* 0x008fe20008011633 */
[----:B------:R3:W-:Y:S01]  /*5c90*/  UTMASTG.4D [UR8], [UR14], desc[UR38] ;  /* 0x000026080e0073b5 */ /* 0x0007e20008019000 */
[----:B------:R0:W-:Y:S01]  /*5ca0*/  UTMACMDFLUSH ;  /* 0x00000000000079b7 */ /* 0x0001e20000000000 */
[----:B------:R-:W-:-:S04]  /*5cb0*/  DEPBAR.LE SB0, 0x1 ;  /* 0x000080400000791a */ /* 0x000fc80000000000 */
[----:B------:R4:W-:Y:S01]  /*5cc0*/  SYNCS.ARRIVE.TRANS64.ART0 RZ, [UR6+0x150], R5 ;  /* 0x00015005ffff79a7 */ /* 0x0009e20008500006 */
[----:B------:R-:W-:-:S04]  /*5cd0*/  DEPBAR.LE SB0, 0x0 ;  /* 0x000080000000791a */ /* 0x000fc80000000000 */
[----:B---3--:R-:W-:Y:S01]  /*5ce0*/  UIMAD.WIDE.U32 UR10, UR51, UR31, URZ ;  /* 0x0000001f330a72a5 */ /* 0x008fe2000f8e00ff */
[----:B------:R4:W-:Y:S06]  /*5cf0*/  SYNCS.ARRIVE.TRANS64.ART0 RZ, [UR6+0x158], R5 ;  /* 0x00015805ffff79a7 */ /* 0x0009ec0008500006 */
[----:B------:R-:W-:Y:S02]  /*5d00*/  UMOV UR4, UR11 ;  /* 0x0000000b00047c82 */ /* 0x000fe40008000000 */
[----:B------:R-:W-:-:S04]  /*5d10*/  UIADD3 UR7, UPT, UPT, UR51, -UR4, URZ ;  /* 0x8000000433077290 */ /* 0x000fc8000fffe0ff */
[----:B--2---:R-:W-:Y:S01]  /*5d20*/  USHF.R.U32.HI UR7, URZ, UR34, UR7 ;  /* 0x00000022ff077299 */ /* 0x004fe20008011607 */
[----:B------:R-:W2:Y:S03]  /*5d30*/  LDCU.U8 UR34, c[0x0][0x621] ;  /* 0x0000c420ff2277ac */ /* 0x000ea60008000000 */
[----:B------:R-:W-:-:S04]  /*5d40*/  UIADD3 UR4, UPT, UPT, UR4, UR7, URZ ;  /* 0x0000000704047290 */ /* 0x000fc8000fffe0ff */
[----:B--2---:R-:W-:Y:S02]  /*5d50*/  USHF.R.U32.HI UR52, URZ, UR34, UR4 ;  /* 0x00000022ff347299 */ /* 0x004fe40008011604 */
[----:B------:R-:W-:Y:S02]  /*5d60*/  UIADD3 UR4, UPT, UPT, -UR51, URZ, URZ ;  /* 0x000000ff33047290 */ /* 0x000fe4000fffe1ff */
[----:B------:R-:W-:Y:S02]  /*5d70*/  UIADD3 UR7, UPT, UPT, -UR52, URZ, URZ ;  /* 0x000000ff34077290 */ /* 0x000fe4000fffe1ff */
[----:B------:R-:W-:Y:S02]  /*5d80*/  UIMAD UR50, UR21, UR4, UR5 ;  /* 0x00000004153272a4 */ /* 0x000fe4000f8e0205 */
[----:B------:R-:W-:Y:S01]  /*5d90*/  UIMAD UR51, UR30, UR7, UR51 ;  /* 0x000000071e3372a4 */ /* 0x000fe2000f8e0233 */
[----:B----4-:R-:W-:Y:S11]  /*5da0*/  BRA.U !UP0, `(.L_x_71) ;  /* 0xfffffffd08087547 */ /* 0x010ff6000b83ffff */
.L_x_68:
[----:B------:R-:W-:-:S13]  /*5db0*/  R2UR UR4, R0 ;  /* 0x00000000000472ca */ /* 0x000fda00000e0000 */
[----:B------:R-:W-:-:S09]  /*5dc0*/  UISETP.GT.AND UP0, UPT, UR4, 0x7, UPT ;  /* 0x000000070400788c */ /* 0x000fd2000bf04270 */
[----:B------:R-:W-:Y:S05]  /*5dd0*/  BRA.U UP0, `(.L_x_72) ;  /* 0x0000004d00087547 */ /* 0x000fea000b800000 */
[----:B------:R-:W-:Y:S01]  /*5de0*/  NOP ;  /* 0x0000000000007918 */ /* 0x000fe20000000000 */
.L_x_73:
[----:B------:R-:W-:-:S08]  /*5df0*/  NOP ;  /* 0x0000000000007918 */ /* 0x000fd00000000000 */
[----:B------:R-:W2:Y:S02]  /*5e00*/  USETMAXREG.TRY_ALLOC.CTAPOOL UP0, 0xc0 ;  /* 0x000000c0000079c8 */ /* 0x000ea40008000600 */
[----:B--2---:R-:W-:Y:S05]  /*5e10*/  BRA.U !UP0, `(.L_x_73) ;  /* 0xfffffffd08f47547 */ /* 0x004fea000b83ffff */
[----:B------:R-:W2:Y:S01]  /*5e20*/  LDCU UR7, c[0x0][0x38c] ;  /* 0x00007180ff0777ac */ /* 0x000ea20008000800 */
[----:B------:R-:W-:Y:S01]  /*5e30*/  R2UR UR5, R0 ;  /* 0x00000000000572ca */ /* 0x000fe200000e0000 */
[----:B------:R-:W4:Y:S01]  /*5e40*/  S2UR UR4, SR_CgaCtaId ;  /* 0x00000000000479c3 */ /* 0x000f220000008800 */
[----:B------:R-:W-:Y:S01]  /*5e50*/  R2UR UR10, R2 ;  /* 0x00000000020a72ca */ /* 0x000fe200000e0000 */
[----:B------:R-:W5:Y:S01]  /*5e60*/  LDCU UR9, c[0x0][0x624] ;  /* 0x0000c480ff0977ac */ /* 0x000f620008000800 */
[----:B------:R-:W-:-:S09]  /*5e70*/  UMOV UR8, 0x400 ;  /* 0x0000040000087882 */ /* 0x000fd20000000000 */
[----:B------:R-:W-:Y:S02]  /*5e80*/  UISETP.GT.AND UP3, UPT, UR5, 0x3, UPT ;  /* 0x000000030500788c */ /* 0x000fe4000bf64270 */
[----:B--2---:R-:W-:Y:S02]  /*5e90*/  UIADD3 UR5, UPT, UPT, -UR7, URZ, URZ ;  /* 0x000000ff07057290 */ /* 0x004fe4000fffe1ff */
[----:B------:R-:W-:Y:S02]  /*5ea0*/  UIADD3 UR6, UPT, UPT, UR7, -0x1, URZ ;  /* 0xffffffff07067890 */ /* 0x000fe4000fffe0ff */
[----:B------:R-:W-:Y:S02]  /*5eb0*/  USHF.R.S32.HI UR5, URZ, 0x1f, UR5 ;  /* 0x0000001fff057899 */ /* 0x000fe40008011405 */
[----:B------:R-:W-:Y:S02]  /*5ec0*/  UISETP.GT.AND UP0, UPT, UR7, URZ, UPT ;  /* 0x000000ff0700728c */ /* 0x000fe4000bf04270 */
[----:B------:R-:W-:-:S02]  /*5ed0*/  USHF.R.S32.HI UR15, URZ, 0x1f, UR6 ;  /* 0x0000001fff0f7899 */ /* 0x000fc40008011406 */
[----:B------:R-:W-:Y:S02]  /*5ee0*/  ULEA.HI UR5, UR5, -UR7, URZ, 0x7 ;  /* 0x8000000705057291 */ /* 0x000fe4000f8f38ff */
[----:B------:R-:W-:Y:S02]  /*5ef0*/  ULEA.HI UR15, UR15, UR6, URZ, 0x7 ;  /* 0x000000060f0f7291 */ /* 0x000fe4000f8f38ff */
[----:B------:R-:W-:Y:S02]  /*5f00*/  USHF.R.S32.HI UR5, URZ, 0x7, UR5 ;  /* 0x00000007ff057899 */ /* 0x000fe40008011405 */
[----:B------:R-:W-:Y:S02]  /*5f10*/  USHF.R.S32.HI UR15, URZ, 0x7, UR15 ;  /* 0x00000007ff0f7899 */ /* 0x000fe4000801140f */
[----:B------:R-:W-:Y:S02]  /*5f20*/  @!UP0 ULOP3.LUT UR15, URZ, UR5, URZ, 0x33, !UPT ;  /* 0x00000005ff0f8292 */ /* 0x000fe4000f8e33ff */
[----:B-----5:R-:W-:-:S02]  /*5f30*/  UISETP.GE.AND UP0, UPT, UR10, UR9, UPT ;  /* 0x000000090a00728c */ /* 0x020fc4000bf06270 */
[----:B----4-:R-:W-:Y:S01]  /*5f40*/  ULEA UR4, UR4, UR8, 0x18 ;  /* 0x0000000804047291 */ /* 0x010fe2000f8ec0ff */
[----:B------:R-:W-:-:S03]  /*5f50*/  UMOV UR9, 0x1 ;  /* 0x0000000100097882 */ /* 0x000fc60000000000 */
[----:B------:R-:W-:-:S07]  /*5f60*/  UIADD3 UR12, UPT, UPT, UR4, 0x8, URZ ;  /* 0x00000008040c7890 */ /* 0x000fce000fffe0ff */
[----:B------:R-:W-:Y:S01]  /*5f70*/  UMOV UR16, UR12 ;  /* 0x0000000c00107c82 */ /* 0x000fe20008000000 */
[----:B------:R-:W-:Y:S01]  /*5f80*/  @!UP3 UIADD3 UR16, UPT, UPT, UR4, URZ, URZ ;  /* 0x000000ff0410b290 */ /* 0x000fe2000fffe0ff */
[----:B---3--:R-:W-:Y:S06]  /*5f90*/  BAR.SYNC.DEFER_BLOCKING 0x2, 0x1a0 ;  /* 0x0086800000007b1d */ /* 0x008fec0000010000 */
[----:B------:R-:W-:Y:S05]  /*5fa0*/  BRA.U UP0, `(.L_x_74) ;  /* 0x0000004900787547 */ /* 0x000fea000b800000 */
[----:B------:R-:W-:Y:S01]  /*5fb0*/  R2UR UR9, R0 ;  /* 0x00000000000972ca */ /* 0x000fe200000e0000 */
[----:B------:R-:W2:Y:S01]  /*5fc0*/  S2UR UR6, SR_CgaCtaId ;  /* 0x00000000000679c3 */ /* 0x000ea20000008800 */
[----:B------:R-:W-:Y:S01]  /*5fd0*/  UISETP.LT.AND UP0, UPT, URZ, UR15, UPT ;  /* 0x0000000fff00728c */ /* 0x000fe2000bf01270 */
[----:B------:R-:W-:Y:S01]  /*5fe0*/  R2UR UR10, R3 ;  /* 0x00000000030a72ca */ /* 0x000fe200000e0000 */
[----:B------:R-:W-:Y:S01]  /*5ff0*/  IMAD.MOV.U32 R135, RZ, RZ, -0x1 ;  /* 0xffffffffff877424 */ /* 0x000fe200078e00ff */
[----:B------:R-:W-:Y:S01]  /*6000*/  R2UR UR21, R2 ;  /* 0x00000000021572ca */ /* 0x000fe200000e0000 */
[----:B------:R-:W-:Y:S02]  /*6010*/  USEL UR5, URZ, UR15, !UP0 ;  /* 0x0000000fff057287 */ /* 0x000fe4000c000000 */
[----:B------:R-:W-:Y:S01]  /*6020*/  UIADD3 UR17, UPT, UPT, UR16, 0xd0, URZ ;  /* 0x000000d010117890 */ /* 0x000fe2000fffe0ff */
[----:B------:R-:W-:Y:S01]  /*6030*/  S2UR UR8, SR_CgaCtaId ;  /* 0x00000000000879c3 */ /* 0x000fe20000008800 */
[----:B------:R-:W-:Y:S01]  /*6040*/  UIMAD UR5, UR5, -0x80, UR7 ;  /* 0xffffff80050578a4 */ /* 0x000fe2000f8e0207 */
[----:B------:R-:W-:-:S02]  /*6050*/  UMOV UR13, 0x400 ;  /* 0x00000400000d7882 */ /* 0x000fc40000000000 */
[----:B------:R-:W-:Y:S02]  /*6060*/  USHF.R.S32.HI UR4, URZ, 0x1f, UR9 ;  /* 0x0000001fff047899 */ /* 0x000fe40008011409 */
[----:B------:R-:W-:Y:S01]  /*6070*/  UIADD3 UR16, UPT, UPT, UR16, 0xe0, URZ ;  /* 0x000000e010107890 */ /* 0x000fe2000fffe0ff */
[----:B------:R-:W-:Y:S01]  /*6080*/  IMAD R140, RZ, RZ, -UR5 ;  /* 0x80000005ff8c7e24 */ /* 0x000fe2000f8e02ff */
[----:B------:R-:W-:Y:S02]  /*6090*/  ULEA.HI UR4, UR4, UR9, URZ, 0x2 ;  /* 0x0000000904047291 */ /* 0x000fe4000f8f10ff */
[----:B------:R-:W-:Y:S02]  /*60a0*/  UISETP.GT.AND UP2, UPT, UR9, 0x3, UPT ;  /* 0x000000030900788c */ /* 0x000fe4000bf44270 */
[----:B------:R-:W-:Y:S01]  /*60b0*/  ULOP3.LUT UR4, UR4, 0xfffffffc, URZ, 0xc0, !UPT ;  /* 0xfffffffc04047892 */ /* 0x000fe2000f8ec0ff */
[C---:B-1----:R-:W-:Y:S01]  /*60c0*/  VIADDMNMX R4, R140.reuse, 0x80, RZ, !PT ;  /* 0x000000808c047846 */ /* 0x042fe200078001ff */
[----:B------:R-:W-:Y:S01]  /*60d0*/  UMOV UR22, 0x400 ;  /* 0x0000040000167882 */ /* 0x000fe20000000000 */
[C---:B------:R-:W-:Y:S01]  /*60e0*/  VIADDMNMX R144, R140.reuse, 0x20, RZ, !PT ;  /* 0x000000208c907846 */ /* 0x040fe200078001ff */
[----:B------:R-:W-:Y:S01]  /*60f0*/  UIADD3 UR4, UPT, UPT, UR9, -UR4, URZ ;  /* 0x8000000409047290 */ /* 0x000fe2000fffe0ff */
[C---:B------:R-:W-:Y:S01]  /*6100*/  VIADDMNMX R6, R140.reuse, 0x40, RZ, !PT ;  /* 0x000000408c067846 */ /* 0x040fe200078001ff */
[----:B--2---:R-:W-:Y:S01]  /*6110*/  ULEA UR13, UR6, UR13, 0x18 ;  /* 0x0000000d060d7291 */ /* 0x004fe2000f8ec0ff */
[----:B------:R-:W-:Y:S01]  /*6120*/  VIADDMNMX R140, R140, 0x60, RZ, !PT ;  /* 0x000000608c8c7846 */ /* 0x000fe200078001ff */
[----:B------:R-:W-:Y:S01]  /*6130*/  UIADD3 UR14, UPT, UPT, UR4, 0x4, URZ ;  /* 0x00000004040e7890 */ /* 0x000fe2000fffe0ff */
[--C-:B------:R-:W-:Y:S01]  /*6140*/  SHF.R.U32.HI R144, RZ, R144, R135.reuse ;  /* 0x00000090ff907219 */ /* 0x100fe20000011687 */
[----:B------:R-:W-:Y:S01]  /*6150*/  @!UP3 UIADD3 UR14, UPT, UPT, UR4, URZ, URZ ;  /* 0x000000ff040eb290 */ /* 0x000fe2000fffe0ff */
[--C-:B------:R-:W-:Y:S01]  /*6160*/  SHF.R.U32.HI R141, RZ, R6, R135.reuse ;  /* 0x00000006ff8d7219 */ /* 0x100fe20000011687 */
[----:B------:R-:W-:Y:S01]  /*6170*/  UISETP.GT.AND UP1, UPT, UR9, 0x3, UPT ;  /* 0x000000030900788c */ /* 0x000fe2000bf24270 */
[--C-:B------:R-:W-:Y:S01]  /*6180*/  SHF.R.U32.HI R140, RZ, R140, R135.reuse ;  /* 0x0000008cff8c7219 */ /* 0x100fe20000011687 */
[----:B------:R-:W-:Y:S01]  /*6190*/  UPRMT UR17, UR10, 0x654, UR17 ;  /* 0x000006540a117896 */ /* 0x000fe20008000011 */
[----:B------:R-:W-:Y:S01]  /*61a0*/  SHF.R.U32.HI R135, RZ, R4, R135 ;  /* 0x00000004ff877219 */ /* 0x000fe20000011687 */
[----:B------:R-:W-:Y:S01]  /*61b0*/  UPRMT UR16, UR10, 0x654, UR16 ;  /* 0x000006540a107896 */ /* 0x000fe20008000010 */
[----:B------:R-:W1:Y:S02]  /*61c0*/  S2UR UR24, SR_CgaSize ;  /* 0x00000000001879c3 */ /* 0x000e640000008a00 */
[----:B-1----:R-:W-:-:S12]  /*61d0*/  UIMAD UR24, UR24, -0xa0, URZ ;  /* 0xffffff60181878a4 */ /* 0x002fd8000f8e02ff */
[----:B------:R-:W1:Y:S01]  /*61e0*/  LDCU UR24, c[0x0][UR24+0x2c0] ;  /* 0x00005800181877ac */ /* 0x000e620008000800 */
[----:B------:R-:W-:Y:S02]  /*61f0*/  USEL UR18, URZ, 0x80, !UP2 ;  /* 0x00000080ff127887 */ /* 0x000fe4000d000000 */
[----:B------:R-:W-:Y:S02]  /*6200*/  ULEA UR22, UR8, UR22, 0x18 ;  /* 0x0000001608167291 */ /* 0x000fe4000f8ec0ff */
[----:B------:R-:W-:Y:S02]  /*6210*/  UIADD3 UR23, UPT, UPT, UR13, 0x8, URZ ;  /* 0x000000080d177890 */ /* 0x000fe4000fffe0ff */
[----:B------:R-:W-:Y:S02]  /*6220*/  UIADD3 UR19, UPT, UPT, UR13, 0x8, URZ ;  /* 0x000000080d137890 */ /* 0x000fe4000fffe0ff */
[----:B------:R-:W-:Y:S01]  /*6230*/  UIADD3 UR14, UPT, UPT, UR14, 0x3, URZ ;  /* 0x000000030e0e7890 */ /* 0x000fe2000fffe0ff */
[----:B------:R-:W-:Y:S01]  /*6240*/  UMOV UR9, 0x1 ;  /* 0x0000000100097882 */ /* 0x000fe20000000000 */
[----:B------:R-:W-:Y:S01]  /*6250*/  UMOV UR10, URZ ;  /* 0x000000ff000a7c82 */ /* 0x000fe20008000000 */
[----:B------:R-:W-:-:S09]  /*6260*/  UMOV UR20, URZ ;  /* 0x000000ff00147c82 */ /* 0x000fd20008000000 */
.L_x_82:
[----:B------:R-:W-:Y:S01]  /*6270*/  UMOV UR12, UR23 ;  /* 0x00000017000c7c82 */ /* 0x000fe20008000000 */
[----:B------:R-:W-:Y:S01]  /*6280*/  USHF.L.U32 UR6, UR9, 0x1f, URZ ;  /* 0x0000001f09067899 */ /* 0x000fe200080006ff */
[----:B------:R-:W-:Y:S01]  /*6290*/  UMOV UR4, UR12 ;  /* 0x0000000c00047c82 */ /* 0x000fe20008000000 */
[----:B------:R-:W-:Y:S02]  /*62a0*/  @!UP2 UIADD3 UR4, UPT, UPT, UR13, URZ, URZ ;  /* 0x000000ff0d04a290 */ /* 0x000fe4000fffe0ff */
[----:B------:R-:W-:Y:S02]  /*62b0*/  USHF.L.U32 UR5, UR10, 0x1f, URZ ;  /* 0x0000001f0a057899 */ /* 0x000fe400080006ff */
[----:B--2---:R-:W-:Y:S01]  /*62c0*/  MOV R5, UR6 ;  /* 0x0000000600057c02 */ /* 0x004fe20008000f00 */
[----:B------:R-:W-:-:S03]  /*62d0*/  UIADD3 UR7, UPT, UPT, UR4, 0x130, URZ ;  /* 0x0000013004077890 */ /* 0x000fc6000fffe0ff */
[----:B------:R-:W-:Y:S01]  /*62e0*/  MOV R4, UR5 ;  /* 0x0000000500047c02 */ /* 0x000fe20008000f00 */
[----:B------:R-:W2:Y:S02]  /*62f0*/  SYNCS.PHASECHK.TRANS64.TRYWAIT P0, [UR4+0x130], R5 ;  /* 0x00013005ff0075a7 */ /* 0x000ea40008001104 */
[----:B--2---:R-:W-:Y:S06]  /*6300*/  @!P0 BRA `(.L_x_75) ;  /* 0x0000007c00748947 */ /* 0x004fec0003800000 */
.L_x_156:
[----:B------:R-:W3:Y:S01]  /*6310*/  SYNCS.PHASECHK.TRANS64.TRYWAIT P0, [UR4+0xc0], R4 ;  /* 0x0000c004ff0075a7 */ /* 0x000ee20008001104 */
[----:B------:R-:W4:Y:S01]  /*6320*/  S2R R134, SR_TID.X ;  /* 0x0000000000867919 */ /* 0x000f220000002100 */
[----:B------:R-:W-:Y:S02]  /*6330*/  IMAD.U32 R148, RZ, RZ, UR18 ;  /* 0x00000012ff947e24 */ /* 0x000fe4000f8e00ff */
[----:B----4-:R-:W-:-:S05]  /*6340*/  IMAD.U32 R5, R134, 0x10000, RZ ;  /* 0x0001000086057824 */ /* 0x010fca00078e00ff */
[----:B------:R-:W-:-:S04]  /*6350*/  LOP3.LUT R148, R148, 0x600000, R5, 0xf8, !PT ;  /* 0x0060000094947812 */ /* 0x000fc800078ef805 */
[----:B------:R-:W-:Y:S01]  /*6360*/  R2UR UR6, R148 ;  /* 0x00000000940672ca */ /* 0x000fe200000e0000 */
[----:B---3--:R-:W-:-:S14]  /*6370*/  @!P0 BRA `(.L_x_76) ;  /* 0x0000007c00748947 */ /* 0x008fdc0003800000 */
.L_x_158:
[----:B------:R-:W3:Y:S01]  /*6380*/  LDTM.x32 R100, tmem[UR6] ;  /* 0x00000006006479ee */ /* 0x000ee200082c0000 */
[----:B------:R-:W-:Y:S01]  /*6390*/  LOP3.LUT R145, R148, 0x20, RZ, 0xfc, !PT ;  /* 0x0000002094917812 */ /* 0x000fe200078efcff */
[----:B------:R-:W-:Y:S01]  /*63a0*/  ULOP3.LUT UR10, UR10, 0x1, URZ, 0x3c, !UPT ;  /* 0x000000010a0a7892 */ /* 0x000fe2000f8e3cff */
[----:B------:R-:W-:Y:S01]  /*63b0*/  R2P PR, R144, 0x7e ;  /* 0x0000007e90007804 */ /* 0x000fe20000000000 */
[----:B------:R-:W-:Y:S01]  /*63c0*/  UISETP.GE.AND UP0, UPT, UR15, 0x1, UPT ;  /* 0x000000010f00788c */ /* 0x000fe2000bf06270 */
[----:B------:R-:W-:Y:S02]  /*63d0*/  R2UR UR4, R145 ;  /* 0x00000000910472ca */ /* 0x000fe400000e0000 */
[C---:B------:R-:W-:Y:S02]  /*63e0*/  LOP3.LUT R149, R148.reuse, 0x40, RZ, 0xfc, !PT ;  /* 0x0000004094957812 */ /* 0x040fe400078efcff */
[----:B------:R-:W-:Y:S02]  /*63f0*/  LOP3.LUT R156, R148, 0x60, RZ, 0xfc, !PT ;  /* 0x00000060949c7812 */ /* 0x000fe400078efcff */
[----:B------:R-:W-:-:S02]  /*6400*/  R2UR UR5, R149 ;  /* 0x00000000950572ca */ /* 0x000fc400000e0000 */
[----:B------:R-:W-:-:S05]  /*6410*/  LOP3.LUT R157, R148, 0x50, RZ, 0xfc, !PT ;  /* 0x00000050949d7812 */ /* 0x000fca00078efcff */
[----:B------:R-:W4:Y:S01]  /*6420*/  LDTM.x32 R68, tmem[UR4] ;  /* 0x00000004004479ee */ /* 0x000f2200082c0000 */
[----:B------:R-:W-:Y:S02]  /*6430*/  R2UR UR4, R149 ;  /* 0x00000000950472ca */ /* 0x000fe400000e0000 */
[----:B---3--:R-:W-:Y:S02]  /*6440*/  SEL R151, R101, 0xff800000, P1 ;  /* 0xff80000065977807 */ /* 0x008fe40000800000 */
[----:B------:R-:W-:Y:S02]  /*6450*/  SEL R102, R102, 0xff800000, P2 ;  /* 0xff80000066667807 */ /* 0x000fe40001000000 */
[----:B------:R-:W-:Y:S02]  /*6460*/  SEL R103, R103, 0xff800000, P3 ;  /* 0xff80000067677807 */ /* 0x000fe40001800000 */
[----:B------:R-:W-:Y:S02]  /*6470*/  SEL R104, R104, 0xff800000, P4 ;  /* 0xff80000068687807 */ /* 0x000fe40002000000 */
[----:B------:R-:W-:-:S03]  /*6480*/  SEL R105, R105, 0xff800000, P5 ;  /* 0xff80000069697807 */ /* 0x000fc60002800000 */
[----:B------:R-:W3:Y:S01]  /*6490*/  LDTM.x32 R36, tmem[UR4] ;  /* 0x00000004002479ee */ /* 0x000ee200082c0000 */
[----:B------:R-:W-:Y:S02]  /*64a0*/  SEL R152, R106, 0xff800000, P6 ;  /* 0xff8000006a987807 */ /* 0x000fe40003000000 */
[----:B------:R-:W-:Y:S02]  /*64b0*/  R2P PR, R144.B1, 0x7f ;  /* 0x0000007f90007804 */ /* 0x000fe40000001000 */
[----:B------:R-:W-:-:S03]  /*64c0*/  R2UR UR4, R156 ;  /* 0x000000009c0472ca */ /* 0x000fc600000e0000 */
[----:B------:R-:W-:Y:S02]  /*64d0*/  SEL R108, R108, 0xff800000, P0 ;  /* 0xff8000006c6c7807 */ /* 0x000fe40000000000 */
[----:B------:R-:W-:Y:S02]  /*64e0*/  SEL R109, R109, 0xff800000, P1 ;  /* 0xff8000006d6d7807 */ /* 0x000fe40000800000 */
[----:B------:R-:W-:Y:S02]  /*64f0*/  SEL R110, R110, 0xff800000, P2 ;  /* 0xff8000006e6e7807 */ /* 0x000fe40001000000 */
[----:B------:R-:W-:Y:S02]  /*6500*/  SEL R111, R111, 0xff800000, P3 ;  /* 0xff8000006f6f7807 */ /* 0x000fe40001800000 */
[----:B------:R-:W-:Y:S02]  /*6510*/  SEL R112, R112, 0xff800000, P4 ;  /* 0xff80000070707807 */ /* 0x000fe40002000000 */
[----:B------:R-:W-:Y:S01]  /*6520*/  SEL R113, R113, 0xff800000, P5 ;  /* 0xff80000071717807 */ /* 0x000fe20002800000 */
[----:B--2---:R-:W2:Y:S01]  /*6530*/  LDTM.x32 R4, tmem[UR4] ;  /* 0x00000004000479ee */ /* 0x004ea200082c0000 */
[----:B------:R-:W-:Y:S01]  /*6540*/  SEL R154, R114, 0xff800000, P6 ;  /* 0xff800000729a7807 */ /* 0x000fe20003000000 */
[----:B------:R-:W5:Y:S01]  /*6550*/  LDCU UR4, c[0x0][0x600] ;  /* 0x0000c000ff0477ac */ /* 0x000f620008000800 */
[----:B------:R-:W-:-:S05]  /*6560*/  R2P PR, R144.B2, 0x7f ;  /* 0x0000007f90007804 */ /* 0x000fca0000002000 */
[----:B------:R-:W-:Y:S02]  /*6570*/  SEL R116, R116, 0xff800000, P0 ;  /* 0xff80000074747807 */ /* 0x000fe40000000000 */
[----:B------:R-:W-:Y:S02]  /*6580*/  SEL R117, R117, 0xff800000, P1 ;  /* 0xff80000075757807 */ /* 0x000fe40000800000 */
[----:B------:R-:W-:Y:S02]  /*6590*/  SEL R118, R118, 0xff800000, P2 ;  /* 0xff80000076767807 */ /* 0x000fe40001000000 */
[----:B------:R-:W-:Y:S02]  /*65a0*/  SEL R119, R119, 0xff800000, P3 ;  /* 0xff80000077777807 */ /* 0x000fe40001800000 */
[----:B------:R-:W-:Y:S02]  /*65b0*/  SEL R120, R120, 0xff800000, P4 ;  /* 0xff80000078787807 */ /* 0x000fe40002000000 */
[----:B------:R-:W-:-:S02]  /*65c0*/  SEL R121, R121, 0xff800000, P5 ;  /* 0xff80000079797807 */ /* 0x000fc40002800000 */
[----:B------:R-:W-:Y:S02]  /*65d0*/  SEL R122, R122, 0xff800000, P6 ;  /* 0xff8000007a7a7807 */ /* 0x000fe40003000000 */
[----:B------:R-:W-:-:S05]  /*65e0*/  R2P PR, R144.B3, 0x7f ;  /* 0x0000007f90007804 */ /* 0x000fca0000003000 */
[----:B------:R-:W-:Y:S02]  /*65f0*/  SEL R125, R125, 0xff800000, P1 ;  /* 0xff8000007d7d7807 */ /* 0x000fe40000800000 */
[----:B------:R-:W-:Y:S02]  /*6600*/  SEL R126, R126, 0xff800000, P2 ;  /* 0xff8000007e7e7807 */ /* 0x000fe40001000000 */
[----:B------:R-:W-:Y:S02]  /*6610*/  SEL R127, R127, 0xff800000, P3 ;  /* 0xff8000007f7f7807 */ /* 0x000fe40001800000 */
[----:B------:R-:W-:Y:S02]  /*6620*/  SEL R128, R128, 0xff800000, P4 ;  /* 0xff80000080807807 */ /* 0x000fe40002000000 */
[----:B------:R-:W-:Y:S02]  /*6630*/  SEL R129, R129, 0xff800000, P5 ;  /* 0xff80000081817807 */ /* 0x000fe40002800000 */
[----:B------:R-:W-:-:S02]  /*6640*/  SEL R130, R130, 0xff800000, P6 ;  /* 0xff80000082827807 */ /* 0x000fc40003000000 */
[----:B------:R-:W-:Y:S02]  /*6650*/  R2P PR, R141, 0x7e ;  /* 0x0000007e8d007804 */ /* 0x000fe40000000000 */
[----:B------:R-:W-:-:S03]  /*6660*/  SEL R124, R124, 0xff800000, P0 ;  /* 0xff8000007c7c7807 */ /* 0x000fc60000000000 */
[----:B----4-:R-:W-:Y:S02]  /*6670*/  SEL R101, R69, 0xff800000, P1 ;  /* 0xff80000045657807 */ /* 0x010fe40000800000 */
[----:B------:R-:W-:Y:S02]  /*6680*/  SEL R70, R70, 0xff800000, P2 ;  /* 0xff80000046467807 */ /* 0x000fe40001000000 */
[----:B------:R-:W-:Y:S02]  /*6690*/  SEL R71, R71, 0xff800000, P3 ;  /* 0xff80000047477807 */ /* 0x000fe40001800000 */
[----:B------:R-:W-:Y:S02]  /*66a0*/  SEL R72, R72, 0xff800000, P4 ;  /* 0xff80000048487807 */ /* 0x000fe40002000000 */
[----:B------:R-:W-:Y:S02]  /*66b0*/  SEL R73, R73, 0xff800000, P5 ;  /* 0xff80000049497807 */ /* 0x000fe40002800000 */
[----:B------:R-:W-:-:S02]  /*66c0*/  SEL R106, R74, 0xff800000, P6 ;  /* 0xff8000004a6a7807 */ /* 0x000fc40003000000 */
        /* <DEDUP_REMOVED lines=25> */
[----:B---3--:R-:W-:Y:S02]  /*6860*/  SEL R69, R37, 0xff800000, P1 ;  /* 0xff80000025457807 */ /* 0x008fe40000800000 */
        /* <DEDUP_REMOVED lines=30> */
[----:B--2---:R-:W-:Y:S02]  /*6a50*/  SEL R37, R5, 0xff800000, P1 ;  /* 0xff80000005257807 */ /* 0x004fe40000800000 */
[----:B------:R-:W-:Y:S02]  /*6a60*/  SEL R52, R6, 0xff800000, P2 ;  /* 0xff80000006347807 */ /* 0x000fe40001000000 */
[----:B------:R-:W-:Y:S02]  /*6a70*/  SEL R53, R7, 0xff800000, P3 ;  /* 0xff80000007357807 */ /* 0x000fe40001800000 */
[----:B------:R-:W-:Y:S02]  /*6a80*/  SEL R54, R8, 0xff800000, P4 ;  /* 0xff80000008367807 */ /* 0x000fe40002000000 */
[----:B------:R-:W-:Y:S02]  /*6a90*/  SEL R55, R9, 0xff800000, P5 ;  /* 0xff80000009377807 */ /* 0x000fe40002800000 */
[----:B------:R-:W-:-:S02]  /*6aa0*/  SEL R42, R10, 0xff800000, P6 ;  /* 0xff8000000a2a7807 */ /* 0x000fc40003000000 */
[----:B------:R-:W-:Y:S02]  /*6ab0*/  R2P PR, R135.B1, 0x7f ;  /* 0x0000007f87007804 */ /* 0x000fe40000001000 */
[----:B------:R-:W-:Y:S02]  /*6ac0*/  LOP3.LUT R5, R144, 0x1, RZ, 0xc0, !PT ;  /* 0x0000000190057812 */ /* 0x000fe400078ec0ff */
[----:B------:R-:W-:Y:S02]  /*6ad0*/  FMNMX R6, R102, R103, !PT ;  /* 0x0000006766067209 */ /* 0x000fe40007800000 */
[----:B------:R-:W-:Y:S01]  /*6ae0*/  SEL R56, R12, 0xff800000, P0 ;  /* 0xff8000000c387807 */ /* 0x000fe20000000000 */
[----:B------:R-:W-:Y:S01]  /*6af0*/  IMAD.U32 R12, RZ, RZ, UR14 ;  /* 0x0000000eff0c7e24 */ /* 0x000fe2000f8e00ff */
[----:B------:R-:W-:Y:S02]  /*6b00*/  SEL R57, R13, 0xff800000, P1 ;  /* 0xff8000000d397807 */ /* 0x000fe40000800000 */
[----:B------:R-:W-:-:S02]  /*6b10*/  SEL R60, R14, 0xff800000, P2 ;  /* 0xff8000000e3c7807 */ /* 0x000fc40001000000 */
[----:B------:R-:W-:Y:S02]  /*6b20*/  SEL R61, R15, 0xff800000, P3 ;  /* 0xff8000000f3d7807 */ /* 0x000fe40001800000 */
[----:B------:R-:W-:Y:S02]  /*6b30*/  SEL R62, R16, 0xff800000, P4 ;  /* 0xff800000103e7807 */ /* 0x000fe40002000000 */
[----:B------:R-:W-:Y:S02]  /*6b40*/  SEL R63, R17, 0xff800000, P5 ;  /* 0xff800000113f7807 */ /* 0x000fe40002800000 */
[----:B------:R-:W-:Y:S01]  /*6b50*/  SEL R50, R18, 0xff800000, P6 ;  /* 0xff80000012327807 */ /* 0x000fe20003000000 */
[----:B------:R2:W-:Y:S06]  /*6b60*/  BAR.ARV R12, 0x40 ;  /* 0x0001000c0000751d */ /* 0x0005ec0000002000 */
[----:B------:R-:W-:-:S02]  /*6b70*/  R2P PR, R135.B2, 0x7f ;  /* 0x0000007f87007804 */ /* 0x000fc40000002000 */
[----:B------:R-:W-:-:S03]  /*6b80*/  FMNMX3 R6, R6, R110, R111, !PT ;  /* 0x0000006e06067276 */ /* 0x000fc6000780006f */
[----:B------:R-:W-:Y:S02]  /*6b90*/  SEL R20, R20, 0xff800000, P0 ;  /* 0xff80000014147807 */ /* 0x000fe40000000000 */
[----:B------:R-:W-:Y:S02]  /*6ba0*/  SEL R21, R21, 0xff800000, P1 ;  /* 0xff80000015157807 */ /* 0x000fe40000800000 */
[----:B------:R-:W-:Y:S02]  /*6bb0*/  SEL R22, R22, 0xff800000, P2 ;  /* 0xff80000016167807 */ /* 0x000fe40001000000 */
[----:B------:R-:W-:Y:S02]  /*6bc0*/  SEL R23, R23, 0xff800000, P3 ;  /* 0xff80000017177807 */ /* 0x000fe40001800000 */
[----:B------:R-:W-:Y:S02]  /*6bd0*/  SEL R24, R24, 0xff800000, P4 ;  /* 0xff80000018187807 */ /* 0x000fe40002000000 */
[----:B------:R-:W-:-:S02]  /*6be0*/  SEL R25, R25, 0xff800000, P5 ;  /* 0xff80000019197807 */ /* 0x000fc40002800000 */
[----:B------:R-:W-:Y:S02]  /*6bf0*/  SEL R26, R26, 0xff800000, P6 ;  /* 0xff8000001a1a7807 */ /* 0x000fe40003000000 */
[----:B------:R-:W-:Y:S02]  /*6c00*/  R2P PR, R135.B3, 0x7f ;  /* 0x0000007f87007804 */ /* 0x000fe40000003000 */
[----:B------:R-:W-:-:S03]  /*6c10*/  FMNMX3 R6, R6, R118, R119, !PT ;  /* 0x0000007606067276 */ /* 0x000fc60007800077 */
[----:B------:R-:W-:Y:S02]  /*6c20*/  SEL R28, R28, 0xff800000, P0 ;  /* 0xff8000001c1c7807 */ /* 0x000fe40000000000 */
[----:B------:R-:W-:Y:S02]  /*6c30*/  ISETP.NE.U32.AND P0, PT, R5, 0x1, PT ;  /* 0x000000010500780c */ /* 0x000fe40003f05070 */
[----:B------:R-:W-:Y:S02]  /*6c40*/  LOP3.LUT R5, R141, 0x1, RZ, 0xc0, !PT ;  /* 0x000000018d057812 */ /* 0x000fe400078ec0ff */
[----:B------:R-:W-:Y:S02]  /*6c50*/  SEL R150, R100, 0xff800000, !P0 ;  /* 0xff80000064967807 */ /* 0x000fe40004000000 */
[----:B------:R-:W-:Y:S02]  /*6c60*/  LOP3.LUT P0, RZ, R144, 0x80, RZ, 0xc0, !PT ;  /* 0x0000008090ff7812 */ /* 0x000fe4000780c0ff */
[----:B------:R-:W-:-:S02]  /*6c70*/  FMNMX R7, R150, R151, !PT ;  /* 0x0000009796077209 */ /* 0x000fc40007800000 */
[----:B------:R-:W-:Y:S02]  /*6c80*/  SEL R153, R107, 0xff800000, P0 ;  /* 0xff8000006b997807 */ /* 0x000fe40000000000 */
[C---:B------:R-:W-:Y:S02]  /*6c90*/  LOP3.LUT P0, RZ, R144.reuse, 0x8000, RZ, 0xc0, !PT ;  /* 0x0000800090ff7812 */ /* 0x040fe4000780c0ff */
[----:B------:R-:W-:Y:S02]  /*6ca0*/  FMNMX3 R7, R7, R108, R109, !PT ;  /* 0x0000006c07077276 */ /* 0x000fe4000780006d */
[----:B------:R-:W-:Y:S02]  /*6cb0*/  SEL R155, R115, 0xff800000, P0 ;  /* 0xff800000739b7807 */ /* 0x000fe40000000000 */
[----:B------:R-:W-:Y:S02]  /*6cc0*/  LOP3.LUT P0, RZ, R144, 0x800000, RZ, 0xc0, !PT ;  /* 0x0080000090ff7812 */ /* 0x000fe4000780c0ff */
[----:B------:R-:W-:-:S02]  /*6cd0*/  FMNMX3 R7, R7, R116, R117, !PT ;  /* 0x0000007407077276 */ /* 0x000fc40007800075 */
[----:B------:R-:W-:Y:S02]  /*6ce0*/  SEL R123, R123, 0xff800000, P0 ;  /* 0xff8000007b7b7807 */ /* 0x000fe40000000000 */
[----:B------:R-:W-:Y:S02]  /*6cf0*/  ISETP.GT.AND P0, PT, R144, -0x1, PT ;  /* 0xffffffff9000780c */ /* 0x000fe40003f04270 */
[----:B------:R-:W-:Y:S02]  /*6d00*/  FMNMX3 R7, R7, R124, R125, !PT ;  /* 0x0000007c07077276 */ /* 0x000fe4000780007d */
[----:B------:R-:W-:Y:S02]  /*6d10*/  SEL R131, R131, 0xff800000, !P0 ;  /* 0xff80000083837807 */ /* 0x000fe40004000000 */
[----:B------:R-:W-:Y:S02]  /*6d20*/  ISETP.NE.U32.AND P0, PT, R5, 0x1, PT ;  /* 0x000000010500780c */ /* 0x000fe40003f05070 */
[----:B------:R-:W-:-:S02]  /*6d30*/  LOP3.LUT R5, R140, 0x1, RZ, 0xc0, !PT ;  /* 0x000000018c057812 */ /* 0x000fc400078ec0ff */
[----:B------:R-:W-:Y:S02]  /*6d40*/  SEL R100, R68, 0xff800000, !P0 ;  /* 0xff80000044647807 */ /* 0x000fe40004000000 */
[----:B------:R-:W-:Y:S02]  /*6d50*/  LOP3.LUT P0, RZ, R141, 0x80, RZ, 0xc0, !PT ;  /* 0x000000808dff7812 */ /* 0x000fe4000780c0ff */
[----:B------:R-:W-:Y:S02]  /*6d60*/  FMNMX3 R6, R6, R126, R127, !PT ;  /* 0x0000007e06067276 */ /* 0x000fe4000780007f */
[----:B------:R-:W-:Y:S02]  /*6d70*/  SEL R107, R75, 0xff800000, P0 ;  /* 0xff8000004b6b7807 */ /* 0x000fe40000000000 */
[----:B------:R-:W-:Y:S02]  /*6d80*/  LOP3.LUT P0, RZ, R141, 0x8000, RZ, 0xc0, !PT ;  /* 0x000080008dff7812 */ /* 0x000fe4000780c0ff */
[----:B------:R-:W-:-:S02]  /*6d90*/  FMNMX3 R7, R7, R100, R101, !PT ;  /* 0x0000006407077276 */ /* 0x000fc40007800065 */
[----:B------:R-:W-:Y:S02]  /*6da0*/  SEL R115, R83, 0xff800000, P0 ;  /* 0xff80000053737807 */ /* 0x000fe40000000000 */
[----:B------:R-:W-:Y:S02]  /*6db0*/  LOP3.LUT P0, RZ, R141, 0x800000, RZ, 0xc0, !PT ;  /* 0x008000008dff7812 */ /* 0x000fe4000780c0ff */
[----:B------:R-:W-:Y:S02]  /*6dc0*/  FMNMX3 R6, R6, R70, R71, !PT ;  /* 0x0000004606067276 */ /* 0x000fe40007800047 */
[----:B------:R-:W-:Y:S02]  /*6dd0*/  SEL R91, R91, 0xff800000, P0 ;  /* 0xff8000005b5b7807 */ /* 0x000fe40000000000 */
[----:B------:R-:W-:Y:S02]  /*6de0*/  ISETP.GT.AND P0, PT, R141, -0x1, PT ;  /* 0xffffffff8d00780c */ /* 0x000fe40003f04270 */
[----:B------:R-:W-:-:S02]  /*6df0*/  FMNMX3 R7, R7, R76, R77, !PT ;  /* 0x0000004c07077276 */ /* 0x000fc4000780004d */
[----:B------:R-:W-:Y:S02]  /*6e00*/  SEL R99, R99, 0xff800000, !P0 ;  /* 0xff80000063637807 */ /* 0x000fe40004000000 */
[----:B------:R-:W-:Y:S02]  /*6e10*/  ISETP.NE.U32.AND P0, PT, R5, 0x1, PT ;  /* 0x000000010500780c */ /* 0x000fe40003f05070 */
[----:B------:R-:W-:Y:S02]  /*6e20*/  LOP3.LUT R5, R135, 0x1, RZ, 0xc0, !PT ;  /* 0x0000000187057812 */ /* 0x000fe400078ec0ff */
[----:B------:R-:W-:Y:S02]  /*6e30*/  SEL R68, R36, 0xff800000, !P0 ;  /* 0xff80000024447807 */ /* 0x000fe40004000000 */
[----:B------:R-:W-:Y:S02]  /*6e40*/  LOP3.LUT P0, RZ, R140, 0x80, RZ, 0xc0, !PT ;  /* 0x000000808cff7812 */ /* 0x000fe4000780c0ff */
[----:B------:R-:W-:-:S02]  /*6e50*/  FMNMX3 R6, R6, R78, R79, !PT ;  /* 0x0000004e06067276 */ /* 0x000fc4000780004f */
        /* <DEDUP_REMOVED lines=11> */
[----:B------:R-:W-:-:S02]  /*6f10*/  FMNMX R5, R104, R105, !PT ;  /* 0x0000006968057209 */ /* 0x000fc40007800000 */
[----:B------:R-:W-:Y:S02]  /*6f20*/  SEL R36, R4, 0xff800000, !P0 ;  /* 0xff80000004247807 */ /* 0x000fe40004000000 */
[----:B------:R-:W-:Y:S02]  /*6f30*/  FMNMX R4, R152, R153, !PT ;  /* 0x0000009998047209 */ /* 0x000fe40007800000 */
[----:B------:R-:W-:Y:S02]  /*6f40*/  FMNMX3 R5, R5, R112, R113, !PT ;  /* 0x0000007005057276 */ /* 0x000fe40007800071 */
[----:B------:R-:W-:Y:S02]  /*6f50*/  FMNMX3 R4, R4, R154, R155, !PT ;  /* 0x0000009a04047276 */ /* 0x000fe4000780009b */
[----:B------:R-:W-:Y:S02]  /*6f60*/  FMNMX3 R5, R5, R120, R121, !PT ;  /* 0x0000007805057276 */ /* 0x000fe40007800079 */
[----:B------:R-:W-:-:S02]  /*6f70*/  FMNMX3 R4, R4, R122, R123, !PT ;  /* 0x0000007a04047276 */ /* 0x000fc4000780007b */
[----:B------:R-:W-:Y:S02]  /*6f80*/  FMNMX3 R5, R5, R128, R129, !PT ;  /* 0x0000008005057276 */ /* 0x000fe40007800081 */
[----:B------:R-:W-:Y:S02]  /*6f90*/  FMNMX3 R4, R4, R130, R131, !PT ;  /* 0x0000008204047276 */ /* 0x000fe40007800083 */
        /* <DEDUP_REMOVED lines=19> */
[----:B------:R-:W-:Y:S02]  /*70d0*/  LOP3.LUT P0, RZ, R135, 0x80, RZ, 0xc0, !PT ;  /* 0x0000008087ff7812 */ /* 0x000fe4000780c0ff */
[----:B------:R-:W-:Y:S02]  /*70e0*/  FMNMX3 R5, R5, R138, R139, !PT ;  /* 0x0000008a05057276 */ /* 0x000fe4000780008b */
[----:B------:R-:W-:-:S02]  /*70f0*/  FMNMX3 R4, R4, R58, R59, !PT ;  /* 0x0000003a04047276 */ /* 0x000fc4000780003b */
[----:B------:R-:W-:Y:S02]  /*7100*/  FMNMX3 R7, R7, R146, R147, !PT ;  /* 0x0000009207077276 */ /* 0x000fe40007800093 */
[----:B------:R-:W-:Y:S02]  /*7110*/  FMNMX3 R6, R6, R142, R143, !PT ;  /* 0x0000008e06067276 */ /* 0x000fe4000780008f */
[----:B------:R-:W-:Y:S02]  /*7120*/  SEL R43, R11, 0xff800000, P0 ;  /* 0xff8000000b2b7807 */ /* 0x000fe40000000000 */
        /* <DEDUP_REMOVED lines=12> */
[----:B------:R-:W-:Y:S02]  /*71f0*/  ISETP.GT.AND P0, PT, R135, -0x1, PT ;  /* 0xffffffff8700780c */ /* 0x000fe40003f04270 */
[----:B------:R-:W-:Y:S02]  /*7200*/  FMNMX3 R5, R5, R62, R63, !PT ;  /* 0x0000003e05057276 */ /* 0x000fe4000780003f */
[----:B------:R-:W-:-:S02]  /*7210*/  FMNMX3 R4, R4, R50, R51, !PT ;  /* 0x0000003204047276 */ /* 0x000fc40007800033 */
[----:B------:R-:W-:Y:S02]  /*7220*/  FMNMX3 R7, R7, R20, R21, !PT ;  /* 0x0000001407077276 */ /* 0x000fe40007800015 */
[----:B------:R-:W-:Y:S02]  /*7230*/  FMNMX3 R6, R6, R22, R23, !PT ;  /* 0x0000001606067276 */ /* 0x000fe40007800017 */
[----:B------:R-:W-:Y:S02]  /*7240*/  SEL R29, R29, 0xff800000, P1 ;  /* 0xff8000001d1d7807 */ /* 0x000fe40000800000 */
[----:B------:R-:W-:Y:S02]  /*7250*/  SEL R158, R30, 0xff800000, P2 ;  /* 0xff8000001e9e7807 */ /* 0x000fe40001000000 */
[----:B------:R-:W-:Y:S02]  /*7260*/  SEL R159, R31, 0xff800000, P3 ;  /* 0xff8000001f9f7807 */ /* 0x000fe40001800000 */
[----:B------:R-:W-:-:S02]  /*7270*/  SEL R161, R35, 0xff800000, !P0 ;  /* 0xff80000023a17807 */ /* 0x000fc40004000000 */
[----:B------:R-:W-:Y:S02]  /*7280*/  SEL R162, R32, 0xff800000, P4 ;  /* 0xff80000020a27807 */ /* 0x000fe40002000000 */
[----:B------:R-:W-:Y:S02]  /*7290*/  SEL R163, R33, 0xff800000, P5 ;  /* 0xff80000021a37807 */ /* 0x000fe40002800000 */
[----:B------:R-:W-:Y:S02]  /*72a0*/  FMNMX3 R7, R7, R28, R29, !PT ;  /* 0x0000001c07077276 */ /* 0x000fe4000780001d */
[----:B------:R-:W-:Y:S02]  /*72b0*/  FMNMX3 R6, R6, R158, R159, !PT ;  /* 0x0000009e06067276 */ /* 0x000fe4000780009f */
[----:B------:R-:W-:Y:S02]  /*72c0*/  SEL R160, R34, 0xff800000, P6 ;  /* 0xff80000022a07807 */ /* 0x000fe40003000000 */
[----:B------:R-:W-:-:S02]  /*72d0*/  FMNMX3 R5, R5, R24, R25, !PT ;  /* 0x0000001805057276 */ /* 0x000fc40007800019 */
[----:B------:R-:W-:Y:S02]  /*72e0*/  FMNMX3 R4, R4, R26, R27, !PT ;  /* 0x0000001a04047276 */ /* 0x000fe4000780001b */
[----:B------:R-:W-:Y:S02]  /*72f0*/  FMNMX R6, R7, R6, !PT ;  /* 0x0000000607067209 */ /* 0x000fe40007800000 */
[----:B------:R-:W-:Y:S02]  /*7300*/  FMNMX3 R5, R5, R162, R163, !PT ;  /* 0x000000a205057276 */ /* 0x000fe400078000a3 */
[----:B------:R-:W-:-:S04]  /*7310*/  FMNMX3 R4, R4, R160, R161, !PT ;  /* 0x000000a004047276 */ /* 0x000fc800078000a1 */
[----:B------:R-:W-:-:S04]  /*7320*/  FMNMX3 R170, R6, R5, R4, !PT ;  /* 0x0000000506aa7276 */ /* 0x000fc80007800004 */
[----:B------:R-:W-:-:S04]  /*7330*/  FSETP.NEU.AND P0, PT, R170, -INF , PT ;  /* 0xff800000aa00780b */ /* 0x000fc80003f0d000 */
[----:B------:R-:W-:Y:S02]  /*7340*/  FSEL R164, R170, RZ, P0 ;  /* 0x000000ffaaa47208 */ /* 0x000fe40000000000 */
[----:B------:R-:W-:-:S03]  /*7350*/  ELECT P0, URZ, PT ;  /* 0x0000000000ff782f */ /* 0x000fc60003800000 */
[----:B-----5:R-:W-:-:S04]  /*7360*/  FFMA R164, -R164, UR4, RZ ;  /* 0x00000004a4a47c23 */ /* 0x020fc800080001ff */
[--C-:B------:R-:W-:Y:S02]  /*7370*/  FFMA2 R34, R104.F32x2.HI_LO, UR4.F32, R164.reuse.F32 ;  /* 0x0000000468227c49 */ /* 0x100fe400092000a4 */
[--C-:B------:R-:W-:Y:S02]  /*7380*/  FFMA2 R104, R108.F32x2.HI_LO, UR4.F32, R164.reuse.F32 ;  /* 0x000000046c687c49 */ /* 0x100fe400092000a4 */
[--C-:B------:R-:W-:Y:S02]  /*7390*/  FFMA2 R108, R110.F32x2.HI_LO, UR4.F32, R164.reuse.F32 ;  /* 0x000000046e6c7c49 */ /* 0x100fe400092000a4 */
[--C-:B------:R-:W-:Y:S01]  /*73a0*/  FFMA2 R32, R102.F32x2.HI_LO, UR4.F32, R164.reuse.F32 ;  /* 0x0000000466207c49 */ /* 0x100fe200092000a4 */
[----:B------:R-:W-:Y:S01]  /*73b0*/  MUFU.EX2 R34, R34 ;  /* 0x0000002200227308 */ /* 0x000fe20000000800 */
[--C-:B------:R-:W-:Y:S02]  /*73c0*/  FFMA2 R110, R112.F32x2.HI_LO, UR4.F32, R164.reuse.F32 ;  /* 0x00000004706e7c49 */ /* 0x100fe400092000a4 */
[----:B------:R-:W-:-:S02]  /*73d0*/  FFMA2 R30, R150.F32x2.HI_LO, UR4.F32, R164.F32 ;  /* 0x00000004961e7c49 */ /* 0x000fc400092000a4 */
[--C-:B------:R-:W-:Y:S02]  /*73e0*/  FFMA2 R102, R152.F32x2.HI_LO, UR4.F32, R164.reuse.F32 ;  /* 0x0000000498667c49 */ /* 0x100fe400092000a4 */
[--C-:B------:R-:W-:Y:S01]  /*73f0*/  FFMA2 R112, R154.F32x2.HI_LO, UR4.F32, R164.reuse.F32 ;  /* 0x000000049a707c49 */ /* 0x100fe200092000a4 */
[----:B------:R-:W-:Y:S01]  /*7400*/  MUFU.EX2 R32, R32 ;  /* 0x0000002000207308 */ /* 0x000fe20000000800 */
[--C-:B------:R-:W-:Y:S02]  /*7410*/  FFMA2 R116, R116.F32x2.HI_LO, UR4.F32, R164.reuse.F32 ;  /* 0x0000000474747c49 */ /* 0x100fe400092000a4 */
[--C-:B------:R-:W-:Y:S02]  /*7420*/  FFMA2 R118, R118.F32x2.HI_LO, UR4.F32, R164.reuse.F32 ;  /* 0x0000000476767c49 */ /* 0x100fe400092000a4 */
[--C-:B------:R-:W-:Y:S02]  /*7430*/  FFMA2 R120, R120.F32x2.HI_LO, UR4.F32, R164.reuse.F32 ;  /* 0x0000000478787c49 */ /* 0x100fe400092000a4 */
[--C-:B------:R-:W-:Y:S01]  /*7440*/  FFMA2 R122, R122.F32x2.HI_LO, UR4.F32, R164.reuse.F32 ;  /* 0x000000047a7a7c49 */ /* 0x100fe200092000a4 */
[----:B------:R-:W-:Y:S01]  /*7450*/  MUFU.EX2 R30, R30 ;  /* 0x0000001e001e7308 */ /* 0x000fe20000000800 */
[----:B------:R-:W-:-:S02]  /*7460*/  FFMA2 R124, R124.F32x2.HI_LO, UR4.F32, R164.F32 ;  /* 0x000000047c7c7c49 */ /* 0x000fc400092000a4 */
[--C-:B------:R-:W-:Y:S02]  /*7470*/  FFMA2 R126, R126.F32x2.HI_LO, UR4.F32, R164.reuse.F32 ;  /* 0x000000047e7e7c49 */ /* 0x100fe400092000a4 */
[--C-:B------:R-:W-:Y:S02]  /*7480*/  FFMA2 R128, R128.F32x2.HI_LO, UR4.F32, R164.reuse.F32 ;  /* 0x0000000480807c49 */ /* 0x100fe400092000a4 */
[--C-:B------:R-:W-:Y:S01]  /*7490*/  FFMA2 R130, R130.F32x2.HI_LO, UR4.F32, R164.reuse.F32 ;  /* 0x0000000482827c49 */ /* 0x100fe200092000a4 */
[----:B------:R-:W3:Y:S01]  /*74a0*/  MUFU.EX2 R31, R31 ;  /* 0x0000001f001f7308 */ /* 0x000ee20000000800 */
[--C-:B------:R-:W-:Y:S02]  /*74b0*/  FFMA2 R100, R100.F32x2.HI_LO, UR4.F32, R164.reuse.F32 ;  /* 0x0000000464647c49 */ /* 0x100fe400092000a4 */
[--C-:B------:R-:W-:Y:S02]  /*74c0*/  FFMA2 R70, R70.F32x2.HI_LO, UR4.F32, R164.reuse.F32 ;  /* 0x0000000446467c49 */ /* 0x100fe400092000a4 */
[----:B------:R-:W-:-:S02]  /*74d0*/  FFMA2 R72, R72.F32x2.HI_LO, UR4.F32, R164.F32 ;  /* 0x0000000448487c49 */ /* 0x000fc400092000a4 */
[--C-:B------:R-:W-:Y:S01]  /*74e0*/  FFMA2 R106, R106.F32x2.HI_LO, UR4.F32, R164.reuse.F32 ;  /* 0x000000046a6a7c49 */ /* 0x100fe200092000a4 */
[----:B------:R-:W4:Y:S01]  /*74f0*/  MUFU.EX2 R33, R33 ;  /* 0x0000002100217308 */ /* 0x000f220000000800 */
[--C-:B------:R-:W-:Y:S02]  /*7500*/  FFMA2 R76, R76.F32x2.HI_LO, UR4.F32, R164.reuse.F32 ;  /* 0x000000044c4c7c49 */ /* 0x100fe400092000a4 */
[--C-:B------:R-:W-:Y:S02]  /*7510*/  FFMA2 R78, R78.F32x2.HI_LO, UR4.F32, R164.reuse.F32 ;  /* 0x000000044e4e7c49 */ /* 0x100fe400092000a4 */
[--C-:B------:R-:W-:Y:S02]  /*7520*/  FFMA2 R80, R80.F32x2.HI_LO, UR4.F32, R164.reuse.F32 ;  /* 0x0000000450507c49 */ /* 0x100fe400092000a4 */
[--C-:B------:R-:W-:Y:S01]  /*7530*/  FFMA2 R114, R114.F32x2.HI_LO, UR4.F32, R164.reuse.F32 ;  /* 0x0000000472727c49 */ /* 0x100fe200092000a4 */
[----:B------:R-:W5:Y:S01]  /*7540*/  MUFU.EX2 R35, R35 ;  /* 0x0000002300237308 */ /* 0x000f620000000800 */
[--C-:B------:R-:W-:Y:S01]  /*7550*/  FFMA2 R84, R84.F32x2.HI_LO, UR4.F32, R164.reuse.F32 ;  /* 0x0000000454547c49 */ /* 0x100fe200092000a4 */
[----:B---3--:R-:W-:Y:S01]  /*7560*/  F2FP.F16.F32.PACK_AB R4, R31, R30 ;  /* 0x0000001e1f04723e */ /* 0x008fe200000000ff */
[----:B------:R-:W-:-:S02]  /*7570*/  FFMA2 R86, R86.F32x2.HI_LO, UR4.F32, R164.F32 ;  /* 0x0000000456567c49 */ /* 0x000fc400092000a4 */
[--C-:B------:R-:W-:Y:S02]  /*7580*/  FFMA2 R88, R88.F32x2.HI_LO, UR4.F32, R164.reuse.F32 ;  /* 0x0000000458587c49 */ /* 0x100fe400092000a4 */
[--C-:B------:R-:W-:Y:S01]  /*7590*/  FFMA2 R90, R90.F32x2.HI_LO, UR4.F32, R164.reuse.F32 ;  /* 0x000000045a5a7c49 */ /* 0x100fe200092000a4 */
[----:B------:R-:W-:Y:S01]  /*75a0*/  MUFU.EX2 R102, R102 ;  /* 0x0000006600667308 */ /* 0x000fe20000000800 */
[--C-:B------:R-:W-:Y:S01]  /*75b0*/  FFMA2 R92, R92.F32x2.HI_LO, UR4.F32, R164.reuse.F32 ;  /* 0x000000045c5c7c49 */ /* 0x100fe200092000a4 */
[----:B----4-:R-:W-:Y:S01]  /*75c0*/  F2FP.F16.F32.PACK_AB R5, R33, R32 ;  /* 0x000000202105723e */ /* 0x010fe200000000ff */
[--C-:B------:R-:W-:Y:S02]  /*75d0*/  FFMA2 R94, R94.F32x2.HI_LO, UR4.F32, R164.reuse.F32 ;  /* 0x000000045e5e7c49 */ /* 0x100fe400092000a4 */
[--C-:B------:R-:W-:Y:S02]  /*75e0*/  FFMA2 R96, R96.F32x2.HI_LO, UR4.F32, R164.reuse.F32 ;  /* 0x0000000460607c49 */ /* 0x100fe400092000a4 */
[--C-:B------:R-:W-:Y:S01]  /*75f0*/  FFMA2 R98, R98.F32x2.HI_LO, UR4.F32, R164.reuse.F32 ;  /* 0x0000000462627c49 */ /* 0x100fe200092000a4 */
[----:B------:R-:W3:Y:S01]  /*7600*/  MUFU.EX2 R103, R103 ;  /* 0x0000006700677308 */ /* 0x000ee20000000800 */
[----:B-----5:R-:W-:Y:S01]  /*7610*/  F2FP.F16.F32.PACK_AB R6, R35, R34 ;  /* 0x000000222306723e */ /* 0x020fe200000000ff */
[----:B------:R-:W-:-:S02]  /*7620*/  FFMA2 R68, R68.F32x2.HI_LO, UR4.F32, R164.F32 ;  /* 0x0000000444447c49 */ /* 0x000fc400092000a4 */
[--C-:B------:R-:W-:Y:S02]  /*7630*/  FFMA2 R38, R38.F32x2.HI_LO, UR4.F32, R164.reuse.F32 ;  /* 0x0000000426267c49 */ /* 0x100fe400092000a4 */
[--C-:B------:R-:W-:Y:S02]  /*7640*/  FFMA2 R40, R40.F32x2.HI_LO, UR4.F32, R164.reuse.F32 ;  /* 0x0000000428287c49 */ /* 0x100fe400092000a4 */
[----:B------:R-:W-:Y:S01]  /*7650*/  MUFU.EX2 R104, R104 ;  /* 0x0000006800687308 */ /* 0x000fe20000000800 */
[--C-:B------:R-:W-:Y:S02]  /*7660*/  FFMA2 R74, R74.F32x2.HI_LO, UR4.F32, R164.reuse.F32 ;  /* 0x000000044a4a7c49 */ /* 0x100fe400092000a4 */
[--C-:B------:R-:W-:Y:S02]  /*7670*/  FFMA2 R44, R44.F32x2.HI_LO, UR4.F32, R164.reuse.F32 ;  /* 0x000000042c2c7c49 */ /* 0x100fe400092000a4 */
[--C-:B------:R-:W-:Y:S02]  /*7680*/  FFMA2 R46, R46.F32x2.HI_LO, UR4.F32, R164.reuse.F32 ;  /* 0x000000042e2e7c49 */ /* 0x100fe400092000a4 */
[--C-:B------:R-:W-:Y:S01]  /*7690*/  FFMA2 R48, R48.F32x2.HI_LO, UR4.F32, R164.reuse.F32 ;  /* 0x0000000430307c49 */ /* 0x100fe200092000a4 */
[----:B------:R-:W4:Y:S01]  /*76a0*/  MUFU.EX2 R105, R105 ;  /* 0x0000006900697308 */ /* 0x000f220000000800 */
[----:B---3--:R-:W-:Y:S01]  /*76b0*/  F2FP.F16.F32.PACK_AB R7, R103, R102 ;  /* 0x000000666707723e */ /* 0x008fe200000000ff */
        /* <DEDUP_REMOVED lines=8> */
[----:B------:R-:W3:Y:S01]  /*7740*/  MUFU.EX2 R109, R109 ;  /* 0x0000006d006d7308 */ /* 0x000ee20000000800 */
[----:B----4-:R-:W-:Y:S01]  /*7750*/  F2FP.F16.F32.PACK_AB R8, R105, R104 ;  /* 0x000000686908723e */ /* 0x010fe200000000ff */
        /* <DEDUP_REMOVED lines=22> */
[----:B------:R-:W-:Y:S02]  /*78c0*/  IMAD.MOV.U32 R158, RZ, RZ, 0x1 ;  /* 0x00000001ff9e7424 */ /* 0x000fe400078e00ff */
[--C-:B------:R-:W-:Y:S01]  /*78d0*/  FFMA2 R152, R162.F32x2.HI_LO, UR4.F32, R164.reuse.F32 ;  /* 0x00000004a2987c49 */ /* 0x100fe200092000a4 */
[----:B------:R-:W-:Y:S01]  /*78e0*/  MUFU.EX2 R116, R116 ;  /* 0x0000007400747308 */ /* 0x000fe20000000800 */
[----:B------:R-:W-:Y:S01]  /*78f0*/  FFMA2 R154, R160.F32x2.HI_LO, UR4.F32, R164.F32 ;  /* 0x00000004a09a7c49 */ /* 0x000fe200092000a4 */
[----:B------:R-:W-:Y:S01]  /*7900*/  LOP3.LUT R160, R148, 0x70, RZ, 0xfc, !PT ;  /* 0x0000007094a07812 */ /* 0x000fe200078efcff */
[----:B------:R-:W-:Y:S02]  /*7910*/  FADD2 R30, R30.F32x2.HI_LO, R104.F32x2.HI_LO ;  /* 0x000000681e1e724b */ /* 0x000fe40000000000 */
[----:B------:R-:W-:Y:S01]  /*7920*/  FADD2 R32, R32.F32x2.HI_LO, R108.F32x2.HI_LO ;  /* 0x0000006c2020724b */ /* 0x000fe20000000000 */
[----:B------:R-:W-:Y:S01]  /*7930*/  R2UR UR4, R160 ;  /* 0x00000000a00472ca */ /* 0x000fe200000e0000 */
[----:B------:R-:W-:Y:S01]  /*7940*/  FADD2 R34, R34.F32x2.HI_LO, R110.F32x2.HI_LO ;  /* 0x0000006e2222724b */ /* 0x000fe20000000000 */
[----:B------:R-:W2:Y:S01]  /*7950*/  MUFU.EX2 R117, R117 ;  /* 0x0000007500757308 */ /* 0x000ea20000000800 */
[----:B---3--:R-:W-:Y:S01]  /*7960*/  F2FP.F16.F32.PACK_AB R11, R113, R112 ;  /* 0x00000070710b723e */ /* 0x008fe200000000ff */
[----:B------:R-:W-:-:S06]  /*7970*/  FADD2 R102, R102.F32x2.HI_LO, R112.F32x2.HI_LO ;  /* 0x000000706666724b */ /* 0x000fcc0000000000 */
[----:B------:R-:W-:Y:S08]  /*7980*/  MUFU.EX2 R118, R118 ;  /* 0x0000007600767308 */ /* 0x000ff00000000800 */
[----:B------:R-:W3:Y:S01]  /*7990*/  MUFU.EX2 R119, R119 ;  /* 0x0000007700777308 */ /* 0x000ee20000000800 */
[----:B--2---:R-:W-:Y:S01]  /*79a0*/  F2FP.F16.F32.PACK_AB R12, R117, R116 ;  /* 0x00000074750c723e */ /* 0x004fe200000000ff */
[----:B------:R-:W-:-:S06]  /*79b0*/  FADD2 R30, R30.F32x2.HI_LO, R116.F32x2.HI_LO ;  /* 0x000000741e1e724b */ /* 0x000fcc0000000000 */
[----:B------:R-:W-:Y:S08]  /*79c0*/  MUFU.EX2 R120, R120 ;  /* 0x0000007800787308 */ /* 0x000ff00000000800 */
        /* <DEDUP_REMOVED lines=26> */
[----:B------:R-:W-:-:S03]  /*7b70*/  FADD2 R102, R102.F32x2.HI_LO, R130.F32x2.HI_LO ;  /* 0x000000826666724b */ /* 0x000fc60000000000 */
[----:B------:R3:W-:Y:S01]  /*7b80*/  STTM.x16 tmem[UR5], R4 ;  /* 0x00000004000079ed */ /* 0x0007e20008240005 */
[----:B------:R-:W-:Y:S02]  /*7b90*/  R2UR UR5, R157 ;  /* 0x000000009d0572ca */ /* 0x000fe400000e0000 */
[----:B------:R-:W-:Y:S08]  /*7ba0*/  MUFU.EX2 R70, R70 ;  /* 0x0000004600467308 */ /* 0x000ff00000000800 */
[----:B------:R-:W4:Y:S01]  /*7bb0*/  MUFU.EX2 R71, R71 ;  /* 0x0000004700477308 */ /* 0x000f220000000800 */
[----:B--2---:R-:W-:-:S07]  /*7bc0*/  FADD2 R30, R30.F32x2.HI_LO, R100.F32x2.HI_LO ;  /* 0x000000641e1e724b */ /* 0x004fce0000000000 */
[----:B------:R-:W-:Y:S08]  /*7bd0*/  MUFU.EX2 R72, R72 ;  /* 0x0000004800487308 */ /* 0x000ff00000000800 */
[----:B------:R-:W2:Y:S01]  /*7be0*/  MUFU.EX2 R73, R73 ;  /* 0x0000004900497308 */ /* 0x000ea20000000800 */
[----:B----4-:R-:W-:-:S07]  /*7bf0*/  FADD2 R32, R32.F32x2.HI_LO, R70.F32x2.HI_LO ;  /* 0x000000462020724b */ /* 0x010fce0000000000 */
[----:B------:R-:W-:Y:S08]  /*7c00*/  MUFU.EX2 R106, R106 ;  /* 0x0000006a006a7308 */ /* 0x000ff00000000800 */
[----:B------:R-:W4:Y:S01]  /*7c10*/  MUFU.EX2 R107, R107 ;  /* 0x0000006b006b7308 */ /* 0x000f220000000800 */
[----:B--2---:R-:W-:-:S07]  /*7c20*/  FADD2 R34, R34.F32x2.HI_LO, R72.F32x2.HI_LO ;  /* 0x000000482222724b */ /* 0x004fce0000000000 */
[----:B------:R-:W-:Y:S01]  /*7c30*/  MUFU.EX2 R76, R76 ;  /* 0x0000004c004c7308 */ /* 0x000fe20000000800 */
[----:B---3--:R-:W-:Y:S02]  /*7c40*/  F2FP.F16.F32.PACK_AB R4, R101, R100 ;  /* 0x000000646504723e */ /* 0x008fe400000000ff */
[----:B------:R-:W-:Y:S02]  /*7c50*/  F2FP.F16.F32.PACK_AB R5, R71, R70 ;  /* 0x000000464705723e */ /* 0x000fe400000000ff */
[----:B------:R-:W-:-:S03]  /*7c60*/  F2FP.F16.F32.PACK_AB R6, R73, R72 ;  /* 0x000000484906723e */ /* 0x000fc600000000ff */
[----:B------:R-:W2:Y:S01]  /*7c70*/  MUFU.EX2 R77, R77 ;  /* 0x0000004d004d7308 */ /* 0x000ea20000000800 */
[----:B----4-:R-:W-:Y:S01]  /*7c80*/  F2FP.F16.F32.PACK_AB R7, R107, R106 ;  /* 0x0000006a6b07723e */ /* 0x010fe200000000ff */
        /* <DEDUP_REMOVED lines=116> */
[----:B------:R-:W4:Y:S02]  /*83d0*/  FENCE.VIEW.ASYNC.T ;  /* 0x00000000000073c6 */ /* 0x000f240000000200 */
[----:B----4-:R4:W-:Y:S01]  /*83e0*/  SYNCS.ARRIVE.TRANS64.RED.ART0 RZ, [UR17], R158 ;  /* 0x0000009effff79a7 */ /* 0x0109e20008500411 */
[----:B------:R-:W-:Y:S08]  /*83f0*/  MUFU.EX2 R52, R52 ;  /* 0x0000003400347308 */ /* 0x000ff00000000800 */
[----:B------:R-:W5:Y:S01]  /*8400*/  MUFU.EX2 R53, R53 ;  /* 0x0000003500357308 */ /* 0x000f620000000800 */
[----:B--2---:R-:W-:-:S07]  /*8410*/  FADD2 R30, R30.F32x2.HI_LO, R36.F32x2.HI_LO ;  /* 0x000000241e1e724b */ /* 0x004fce0000000000 */
[----:B------:R-:W-:Y:S08]  /*8420*/  MUFU.EX2 R54, R54 ;  /* 0x0000003600367308 */ /* 0x000ff00000000800 */
[----:B------:R-:W2:Y:S01]  /*8430*/  MUFU.EX2 R55, R55 ;  /* 0x0000003700377308 */ /* 0x000ea20000000800 */
[----:B-----5:R-:W-:-:S07]  /*8440*/  FADD2 R32, R32.F32x2.HI_LO, R52.F32x2.HI_LO ;  /* 0x000000342020724b */ /* 0x020fce0000000000 */
[----:B------:R-:W-:Y:S08]  /*8450*/  MUFU.EX2 R42, R42 ;  /* 0x0000002a002a7308 */ /* 0x000ff00000000800 */
[----:B------:R-:W5:Y:S01]  /*8460*/  MUFU.EX2 R43, R43 ;  /* 0x0000002b002b7308 */ /* 0x000f620000000800 */
[----:B--2---:R-:W-:-:S07]  /*8470*/  FADD2 R34, R34.F32x2.HI_LO, R54.F32x2.HI_LO ;  /* 0x000000362222724b */ /* 0x004fce0000000000 */
[----:B------:R-:W-:Y:S01]  /*8480*/  MUFU.EX2 R56, R56 ;  /* 0x0000003800387308 */ /* 0x000fe20000000800 */
[----:B---3--:R-:W-:Y:S02]  /*8490*/  F2FP.F16.F32.PACK_AB R4, R37, R36 ;  /* 0x000000242504723e */ /* 0x008fe400000000ff */
[----:B------:R-:W-:Y:S02]  /*84a0*/  F2FP.F16.F32.PACK_AB R5, R53, R52 ;  /* 0x000000343505723e */ /* 0x000fe400000000ff */
[----:B------:R-:W-:-:S03]  /*84b0*/  F2FP.F16.F32.PACK_AB R6, R55, R54 ;  /* 0x000000363706723e */ /* 0x000fc600000000ff */
[----:B------:R-:W2:Y:S01]  /*84c0*/  MUFU.EX2 R57, R57 ;  /* 0x0000003900397308 */ /* 0x000ea20000000800 */
[----:B-----5:R-:W-:Y:S01]  /*84d0*/  F2FP.F16.F32.PACK_AB R7, R43, R42 ;  /* 0x0000002a2b07723e */ /* 0x020fe200000000ff */
        /* <DEDUP_REMOVED lines=40> */
[----:B------:R-:W-:-:S04]  /*8760*/  FADD2 R32, R32.F32x2.HI_LO, R150.F32x2.HI_LO ;  /* 0x000000962020724b */ /* 0x000fc80000000000 */
[----:B------:R-:W-:Y:S02]  /*8770*/  FADD2 R30, R30.F32x2.HI_LO, R32.F32x2.HI_LO ;  /* 0x000000201e1e724b */ /* 0x000fe40000000000 */
[----:B------:R-:W-:Y:S08]  /*8780*/  MUFU.EX2 R154, R154 ;  /* 0x0000009a009a7308 */ /* 0x000ff00000000800 */
[----:B------:R-:W3:Y:S01]  /*8790*/  MUFU.EX2 R155, R155 ;  /* 0x0000009b009b7308 */ /* 0x000ee20000000800 */
[----:B--2---:R-:W-:Y:S01]  /*87a0*/  F2FP.F16.F32.PACK_AB R18, R153, R152 ;  /* 0x000000989912723e */ /* 0x004fe200000000ff */
[----:B------:R-:W-:Y:S01]  /*87b0*/  FADD2 R34, R34.F32x2.HI_LO, R152.F32x2.HI_LO ;  /* 0x000000982222724b */ /* 0x000fe20000000000 */
[----:B---3--:R-:W-:Y:S01]  /*87c0*/  F2FP.F16.F32.PACK_AB R19, R155, R154 ;  /* 0x0000009a9b13723e */ /* 0x008fe200000000ff */
[----:B------:R-:W-:-:S03]  /*87d0*/  FADD2 R102, R102.F32x2.HI_LO, R154.F32x2.HI_LO ;  /* 0x0000009a6666724b */ /* 0x000fc60000000000 */
[----:B------:R4:W-:Y:S01]  /*87e0*/  STTM.x16 tmem[UR4], R4 ;  /* 0x00000004000079ed */ /* 0x0009e20008240004 */
[----:B------:R-:W-:Y:S01]  /*87f0*/  ULOP3.LUT UR4, UR9, 0x1, URZ, 0x3c, !UPT ;  /* 0x0000000109047892 */ /* 0x000fe2000f8e3cff */
[----:B------:R-:W2:Y:S02]  /*8800*/  FENCE.VIEW.ASYNC.T ;  /* 0x00000000000073c6 */ /* 0x000ea40000000200 */
[----:B--2---:R-:W-:Y:S01]  /*8810*/  NOP ;  /* 0x0000000000007918 */ /* 0x004fe20000000000 */
[----:B------:R-:W-:Y:S01]  /*8820*/  USHF.L.U32 UR4, UR4, 0x1f, URZ ;  /* 0x0000001f04047899 */ /* 0x000fe200080006ff */
[----:B------:R4:W-:Y:S01]  /*8830*/  @P0 SYNCS.ARRIVE.TRANS64.RED.ART0 RZ, [UR16], R158 ;  /* 0x0000009effff09a7 */ /* 0x0009e20008500410 */
[----:B------:R-:W-:-:S04]  /*8840*/  FADD2 R34, R34.F32x2.HI_LO, R102.F32x2.HI_LO ;  /* 0x000000662222724b */ /* 0x000fc80000000000 */
[----:B------:R-:W-:Y:S02]  /*8850*/  IMAD.U32 R159, RZ, RZ, UR4 ;  /* 0x00000004ff9f7e24 */ /* 0x000fe4000f8e00ff */
[----:B------:R-:W-:Y:S02]  /*8860*/  FADD2 R30, R30.F32x2.HI_LO, R34.F32x2.HI_LO ;  /* 0x000000221e1e724b */ /* 0x000fe40000000000 */
[----:B------:R-:W2:Y:S02]  /*8870*/  SYNCS.PHASECHK.TRANS64.TRYWAIT P0, [UR7], R159 ;  /* 0x0000009fff0075a7 */ /* 0x000ea40008001107 */
[----:B--2-4-:R-:W-:Y:S05]  /*8880*/  @!P0 BRA `(.L_x_77) ;  /* 0x0000005800548947 */ /* 0x014fea0003800000 */
.L_x_160:
[----:B------:R-:W-:Y:S01]  /*8890*/  FADD R171, R30, R31 ;  /* 0x0000001f1eab7221 */ /* 0x000fe20000000000 */
[----:B------:R-:W-:Y:S06]  /*88a0*/  BRA.U !UP0, `(.L_x_78) ;  /* 0x0000001d08fc7547 */ /* 0x000fec000b800000 */
[----:B------:R-:W3:Y:S01]  /*88b0*/  LDCU UR5, c[0x0][0x600] ;  /* 0x0000c000ff0577ac */ /* 0x000ee20008000800 */
[----:B------:R-:W-:Y:S01]  /*88c0*/  UMOV UR11, URZ ;  /* 0x000000ff000b7c82 */ /* 0x000fe20008000000 */
.L_x_81:
[----:B------:R-:W-:Y:S01]  /*88d0*/  UMOV UR12, UR19 ;  /* 0x00000013000c7c82 */ /* 0x000fe20008000000 */
[----:B------:R-:W-:Y:S01]  /*88e0*/  USHF.L.U32 UR4, UR10, 0x1f, URZ ;  /* 0x0000001f0a047899 */ /* 0x000fe200080006ff */
[----:B------:R-:W-:Y:S01]  /*88f0*/  R2UR UR6, R148 ;  /* 0x00000000940672ca */ /* 0x000fe200000e0000 */
[----:B------:R-:W-:Y:S01]  /*8900*/  UMOV UR7, UR12 ;  /* 0x0000000c00077c82 */ /* 0x000fe20008000000 */
[----:B------:R-:W-:-:S03]  /*8910*/  @!UP2 UIADD3 UR7, UPT, UPT, UR13, URZ, URZ ;  /* 0x000000ff0d07a290 */ /* 0x000fc6000fffe0ff */
[----:B------:R-:W-:-:S06]  /*8920*/  MOV R4, UR4 ;  /* 0x0000000400047c02 */ /* 0x000fcc0008000f00 */
[----:B------:R-:W4:Y:S02]  /*8930*/  SYNCS.PHASECHK.TRANS64.TRYWAIT P0, [UR7+0xc0], R4 ;  /* 0x0000c004ff0075a7 */ /* 0x000f240008001107 */
[----:B-1--4-:R-:W-:Y:S05]  /*8940*/  @!P0 BRA `(.L_x_79) ;  /* 0x0000005800408947 */ /* 0x012fea0003800000 */
.L_x_162:
[----:B------:R-:W5:Y:S01]  /*8950*/  LDTM.x32 R100, tmem[UR6] ;  /* 0x00000006006479ee */ /* 0x000f6200082c0000 */
[----:B------:R-:W-:Y:S01]  /*8960*/  R2UR UR4, R145 ;  /* 0x00000000910472ca */ /* 0x000fe200000e0000 */
[----:B------:R-:W-:Y:S01]  /*8970*/  IMAD.MOV.U32 R173, RZ, RZ, 0x3d9df09d ;  /* 0x3d9df09dffad7424 */ /* 0x000fe200078e00ff */
[----:B------:R-:W-:-:S11]  /*8980*/  R2UR UR6, R149 ;  /* 0x00000000950672ca */ /* 0x000fd600000e0000 */
[----:B------:R-:W2:Y:S01]  /*8990*/  LDTM.x32 R68, tmem[UR4] ;  /* 0x00000004004479ee */ /* 0x000ea200082c0000 */
[----:B------:R-:W-:Y:S01]  /*89a0*/  R2UR UR4, R156 ;  /* 0x000000009c0472ca */ /* 0x000fe200000e0000 */
[----:B------:R-:W4:Y:S01]  /*89b0*/  LDTM.x32 R36, tmem[UR6] ;  /* 0x00000006002479ee */ /* 0x000f2200082c0000 */
[----:B-----5:R-:W-:Y:S02]  /*89c0*/  FMNMX3 R136, R170, R100, R101, !PT ;  /* 0x00000064aa887276 */ /* 0x020fe40007800065 */
[----:B------:R-:W-:Y:S02]  /*89d0*/  FMNMX R133, R102, R103, !PT ;  /* 0x0000006766857209 */ /* 0x000fe40007800000 */
[----:B------:R-:W-:-:S07]  /*89e0*/  FMNMX R132, R104, R105, !PT ;  /* 0x0000006968847209 */ /* 0x000fce0007800000 */
[----:B--2-4-:R-:W2:Y:S01]  /*89f0*/  LDTM.x32 R4, tmem[UR4] ;  /* 0x00000004000479ee */ /* 0x014ea200082c0000 */
[----:B------:R-:W-:Y:S02]  /*8a00*/  FMNMX R161, R106, R107, !PT ;  /* 0x0000006b6aa17209 */ /* 0x000fe40007800000 */
        /* <DEDUP_REMOVED lines=44> */
[----:B--2---:R-:W-:Y:S02]  /*8cd0*/  FMNMX3 R136, R136, R4, R5, !PT ;  /* 0x0000000488887276 */ /* 0x004fe40007800005 */
        /* <DEDUP_REMOVED lines=15> */
[----:B------:R-:W-:Y:S02]  /*8dd0*/  FMNMX R133, R136, R133, !PT ;  /* 0x0000008588857209 */ /* 0x000fe40007800000 */
[----:B------:R-:W-:Y:S02]  /*8de0*/  R2UR UR4, R149 ;  /* 0x00000000950472ca */ /* 0x000fe400000e0000 */
[----:B------:R-:W-:-:S04]  /*8df0*/  FMNMX3 R161, R133, R132, R161, !PT ;  /* 0x0000008485a17276 */ /* 0x000fc800078000a1 */
[----:B------:R-:W-:-:S04]  /*8e00*/  FSETP.NEU.AND P0, PT, R161, -INF , PT ;  /* 0xff800000a100780b */ /* 0x000fc80003f0d000 */
[----:B------:R-:W-:Y:S02]  /*8e10*/  FSEL R133, R161, RZ, P0 ;  /* 0x000000ffa1857208 */ /* 0x000fe40000000000 */
[----:B------:R-:W-:-:S03]  /*8e20*/  ELECT P0, URZ, PT ;  /* 0x0000000000ff782f */ /* 0x000fc60003800000 */
[----:B------:R-:W-:-:S04]  /*8e30*/  FADD R172, -R133, R170 ;  /* 0x000000aa85ac7221 */ /* 0x000fc80000000100 */
[----:B---3--:R-:W-:-:S05]  /*8e40*/  FMUL R172, R172, UR5 ;  /* 0x00000005acac7c20 */ /* 0x008fca0008400000 */
[----:B------:R-:W-:Y:S02]  /*8e50*/  FSETP.GE.AND P1, PT, R172, -8, PT ;  /* 0xc1000000ac00780b */ /* 0x000fe40003f26000 */
[----:B------:R-:W2:Y:S02]  /*8e60*/  MUFU.EX2 R172, R172 ;  /* 0x000000ac00ac7308 */ /* 0x000ea40000000800 */
[C---:B------:R-:W-:Y:S02]  /*8e70*/  FSEL R174, R170.reuse, R133, P1 ;  /* 0x00000085aaae7208 */ /* 0x040fe40000800000 */
[----:B------:R-:W-:-:S03]  /*8e80*/  FSEL R170, R170, R161, P1 ;  /* 0x000000a1aaaa7208 */ /* 0x000fc60000800000 */
[----:B------:R-:W-:-:S04]  /*8e90*/  FFMA R174, -R174, UR5, RZ ;  /* 0x00000005aeae7c23 */ /* 0x000fc800080001ff */
[--C-:B------:R-:W-:Y:S02]  /*8ea0*/  FFMA2 R80, R80.F32x2.HI_LO, UR5.F32, R174.reuse.F32 ;  /* 0x0000000550507c49 */ /* 0x100fe400092000ae */
[--C-:B------:R-:W-:Y:S02]  /*8eb0*/  FFMA2 R132, R100.F32x2.HI_LO, UR5.F32, R174.reuse.F32 ;  /* 0x0000000564847c49 */ /* 0x100fe400092000ae */
[--C-:B------:R-:W-:Y:S01]  /*8ec0*/  FFMA2 R136, R102.F32x2.HI_LO, UR5.F32, R174.reuse.F32 ;  /* 0x0000000566887c49 */ /* 0x100fe200092000ae */
[----:B------:R-:W-:Y:S01]  /*8ed0*/  FMNMX R80, R80, -127, !PT ;  /* 0xc2fe000050507809 */ /* 0x000fe20007800000 */
[--C-:B------:R-:W-:Y:S01]  /*8ee0*/  FFMA2 R138, R104.F32x2.HI_LO, UR5.F32, R174.reuse.F32 ;  /* 0x00000005688a7c49 */ /* 0x100fe200092000ae */
[----:B------:R-:W-:Y:S01]  /*8ef0*/  FMNMX R81, R81, -127, !PT ;  /* 0xc2fe000051517809 */ /* 0x000fe20007800000 */
[--C-:B------:R-:W-:Y:S01]  /*8f00*/  FFMA2 R142, R106.F32x2.HI_LO, UR5.F32, R174.reuse.F32 ;  /* 0x000000056a8e7c49 */ /* 0x100fe200092000ae */
[----:B------:R-:W-:Y:S01]  /*8f10*/  MUFU.EX2 R132, R132 ;  /* 0x0000008400847308 */ /* 0x000fe20000000800 */
[----:B------:R-:W-:-:S02]  /*8f20*/  FFMA2 R146, R108.F32x2.HI_LO, UR5.F32, R174.F32 ;  /* 0x000000056c927c49 */ /* 0x000fc400092000ae */
[----:B------:R-:W-:Y:S02]  /*8f30*/  IMAD.U32 R105, RZ, RZ, UR18 ;  /* 0x00000012ff697e24 */ /* 0x000fe4000f8e00ff */
[--C-:B------:R-:W-:Y:S01]  /*8f40*/  FFMA2 R150, R110.F32x2.HI_LO, UR5.F32, R174.reuse.F32 ;  /* 0x000000056e967c49 */ /* 0x100fe200092000ae */
[----:B--2---:R-:W-:Y:S01]  /*8f50*/  FSEL R172, R172, 1, !P1 ;  /* 0x3f800000acac7808 */ /* 0x004fe20004800000 */
[--C-:B------:R-:W-:Y:S02]  /*8f60*/  FFMA2 R152, R112.F32x2.HI_LO, UR5.F32, R174.reuse.F32 ;  /* 0x0000000570987c49 */ /* 0x100fe400092000ae */
[----:B------:R-:W-:Y:S02]  /*8f70*/  IMAD.U32 R108, RZ, RZ, UR14 ;  /* 0x0000000eff6c7e24 */ /* 0x000fe4000f8e00ff */
[--C-:B------:R-:W-:Y:S01]  /*8f80*/  FFMA2 R154, R114.F32x2.HI_LO, UR5.F32, R174.reuse.F32 ;  /* 0x00000005729a7c49 */ /* 0x100fe200092000ae */
[----:B------:R-:W2:Y:S01]  /*8f90*/  MUFU.EX2 R133, R133 ;  /* 0x0000008500857308 */ /* 0x000ea20000000800 */
[----:B------:R-:W-:Y:S01]  /*8fa0*/  FFMA2 R116, R116.F32x2.HI_LO, UR5.F32, R174.F32 ;  /* 0x0000000574747c49 */ /* 0x000fe200092000ae */
[----:B------:R-:W-:Y:S01]  /*8fb0*/  LOP3.LUT R105, R105, 0x7f, R134, 0xf8, !PT ;  /* 0x0000007f69697812 */ /* 0x000fe200078ef886 */
[----:B------:R-:W-:-:S02]  /*8fc0*/  FFMA2 R118, R118.F32x2.HI_LO, UR5.F32, R174.F32 ;  /* 0x0000000576767c49 */ /* 0x000fc400092000ae */
[--C-:B------:R-:W-:Y:S01]  /*8fd0*/  FFMA2 R120, R120.F32x2.HI_LO, UR5.F32, R174.reuse.F32 ;  /* 0x0000000578787c49 */ /* 0x100fe200092000ae */
[----:B------:R-:W-:Y:S01]  /*8fe0*/  LEA R105, R105, UR13, 0x2 ;  /* 0x0000000d69697c11 */ /* 0x000fe2000f8e10ff */
[--C-:B------:R-:W-:Y:S01]  /*8ff0*/  FFMA2 R122, R122.F32x2.HI_LO, UR5.F32, R174.reuse.F32 ;  /* 0x000000057a7a7c49 */ /* 0x100fe200092000ae */
[----:B------:R-:W-:Y:S01]  /*9000*/  MUFU.EX2 R136, R136 ;  /* 0x0000008800887308 */ /* 0x000fe20000000800 */
[--C-:B------:R-:W-:Y:S02]  /*9010*/  FFMA2 R124, R124.F32x2.HI_LO, UR5.F32, R174.reuse.F32 ;  /* 0x000000057c7c7c49 */ /* 0x100fe400092000ae */
[--C-:B------:R-:W-:Y:S01]  /*9020*/  FFMA2 R126, R126.F32x2.HI_LO, UR5.F32, R174.reuse.F32 ;  /* 0x000000057e7e7c49 */ /* 0x100fe200092000ae */
[----:B------:R3:W-:Y:S01]  /*9030*/  STS [R105+0x18c], R172 ;  /* 0x00018cac69007388 */ /* 0x0007e20000000800 */
[--C-:B------:R-:W-:Y:S02]  /*9040*/  FFMA2 R128, R128.F32x2.HI_LO, UR5.F32, R174.reuse.F32 ;  /* 0x0000000580807c49 */ /* 0x100fe400092000ae */
[--C-:B------:R-:W-:Y:S01]  /*9050*/  FFMA2 R130, R130.F32x2.HI_LO, UR5.F32, R174.reuse.F32 ;  /* 0x0000000582827c49 */ /* 0x100fe200092000ae */
[----:B------:R-:W4:Y:S01]  /*9060*/  MUFU.EX2 R137, R137 ;  /* 0x0000008900897308 */ /* 0x000f220000000800 */
[----:B------:R-:W-:Y:S01]  /*9070*/  FADD2.RM R158, R80.F32x2.HI_LO, 12582912 ;  /* 0x4b400000509e744b */ /* 0x000fe20000204000 */
[----:B--2---:R-:W-:Y:S01]  /*9080*/  F2FP.F16.F32.PACK_AB R100, R133, R132 ;  /* 0x000000848564723e */ /* 0x004fe200000000ff */
[----:B------:R-:W-:-:S02]  /*9090*/  FFMA2 R68, R68.F32x2.HI_LO, UR5.F32, R174.F32 ;  /* 0x0000000544447c49 */ /* 0x000fc400092000ae */
[----:B------:R-:W-:Y:S02]  /*90a0*/  FADD2 R162, R158.F32x2.HI_LO, -12582912 ;  /* 0xcb4000009ea2744b */ /* 0x000fe40000200000 */
[----:B------:R-:W-:Y:S01]  /*90b0*/  FFMA2 R70, R70.F32x2.HI_LO, UR5.F32, R174.F32 ;  /* 0x0000000546467c49 */ /* 0x000fe200092000ae */
[----:B------:R-:W-:Y:S01]  /*90c0*/  MUFU.EX2 R138, R138 ;  /* 0x0000008a008a7308 */ /* 0x000fe20000000800 */
[----:B------:R-:W-:Y:S02]  /*90d0*/  FADD2 R162, R80.F32x2.HI_LO, -R162.F32x2.HI_LO ;  /* 0x800000a250a2724b */ /* 0x000fe40000000000 */
[--C-:B------:R-:W-:Y:S02]  /*90e0*/  FFMA2 R80, R82.F32x2.HI_LO, UR5.F32, R174.reuse.F32 ;  /* 0x0000000552507c49 */ /* 0x100fe400092000ae */
[----:B------:R-:W-:Y:S02]  /*90f0*/  FFMA2 R82, R162.F32x2.HI_LO, R173.F32, 0.22756439447402954102 ;  /* 0x3e6906a4a2527449 */ /* 0x000fe400012000ad */
[--C-:B------:R-:W-:Y:S01]  /*9100*/  FFMA2 R72, R72.F32x2.HI_LO, UR5.F32, R174.reuse.F32 ;  /* 0x0000000548487c49 */ /* 0x100fe200092000ae */
[----:B------:R-:W2:Y:S01]  /*9110*/  MUFU.EX2 R139, R139 ;  /* 0x0000008b008b7308 */ /* 0x000ea20000000800 */
[----:B----4-:R-:W-:Y:S01]  /*9120*/  F2FP.F16.F32.PACK_AB R101, R137, R136 ;  /* 0x000000888965723e */ /* 0x010fe200000000ff */
[--C-:B------:R-:W-:Y:S01]  /*9130*/  FFMA2 R74, R74.F32x2.HI_LO, UR5.F32, R174.reuse.F32 ;  /* 0x000000054a4a7c49 */ /* 0x100fe200092000ae */
[----:B------:R-:W-:Y:S01]  /*9140*/  FMNMX R80, R80, -127, !PT ;  /* 0xc2fe000050507809 */ /* 0x000fe20007800000 */
[--C-:B------:R-:W-:Y:S01]  /*9150*/  FFMA2 R76, R76.F32x2.HI_LO, UR5.F32, R174.reuse.F32 ;  /* 0x000000054c4c7c49 */ /* 0x100fe200092000ae */
[----:B------:R-:W-:Y:S01]  /*9160*/  FMNMX R81, R81, -127, !PT ;  /* 0xc2fe000051517809 */ /* 0x000fe20007800000 */
[----:B------:R-:W-:-:S02]  /*9170*/  FFMA2 R78, R78.F32x2.HI_LO, UR5.F32, R174.F32 ;  /* 0x000000054e4e7c49 */ /* 0x000fc400092000ae */
[----:B------:R-:W-:Y:S01]  /*9180*/  MUFU.EX2 R142, R142 ;  /* 0x0000008e008e7308 */ /* 0x000fe20000000800 */
[--C-:B------:R-:W-:Y:S02]  /*9190*/  FFMA2 R94, R94.F32x2.HI_LO, UR5.F32, R174.reuse.F32 ;  /* 0x000000055e5e7c49 */ /* 0x100fe400092000ae */
[--C-:B------:R-:W-:Y:S02]  /*91a0*/  FFMA2 R168, R90.F32x2.HI_LO, UR5.F32, R174.reuse.F32 ;  /* 0x000000055aa87c49 */ /* 0x100fe400092000ae */
[--C-:B------:R-:W-:Y:S02]  /*91b0*/  FFMA2 R92, R92.F32x2.HI_LO, UR5.F32, R174.reuse.F32 ;  /* 0x000000055c5c7c49 */ /* 0x100fe400092000ae */
[--C-:B------:R-:W-:Y:S01]  /*91c0*/  FFMA2 R90, R52.F32x2.HI_LO, UR5.F32, R174.reuse.F32 ;  /* 0x00000005345a7c49 */ /* 0x100fe200092000ae */
[----:B------:R-:W4:Y:S01]  /*91d0*/  MUFU.EX2 R143, R143 ;  /* 0x0000008f008f7308 */ /* 0x000f220000000800 */
[----:B--2---:R-:W-:Y:S01]  /*91e0*/  F2FP.F16.F32.PACK_AB R102, R139, R138 ;  /* 0x0000008a8b66723e */ /* 0x004fe200000000ff */
[----:B------:R-:W-:-:S02]  /*91f0*/  FFMA2 R164, R64.F32x2.HI_LO, UR5.F32, R174.F32 ;  /* 0x0000000540a47c49 */ /* 0x000fc400092000ae */
[--C-:B------:R-:W-:Y:S02]  /*9200*/  FFMA2 R166, R66.F32x2.HI_LO, UR5.F32, R174.reuse.F32 ;  /* 0x0000000542a67c49 */ /* 0x100fe400092000ae */
[--C-:B------:R-:W-:Y:S01]  /*9210*/  FFMA2 R52, R4.F32x2.HI_LO, UR5.F32, R174.reuse.F32 ;  /* 0x0000000504347c49 */ /* 0x100fe200092000ae */
[----:B------:R-:W-:Y:S01]  /*9220*/  FMNMX R164, R164, -127, !PT ;  /* 0xc2fe0000a4a47809 */ /* 0x000fe20007800000 */
[----:B------:R-:W-:Y:S01]  /*9230*/  MUFU.EX2 R146, R146 ;  /* 0x0000009200927308 */ /* 0x000fe20000000800 */
[--C-:B------:R-:W-:Y:S01]  /*9240*/  FFMA2 R64, R14.F32x2.HI_LO, UR5.F32, R174.reuse.F32 ;  /* 0x000000050e407c49 */ /* 0x100fe200092000ae */
[----:B------:R-:W-:Y:S01]  /*9250*/  FMNMX R165, R165, -127, !PT ;  /* 0xc2fe0000a5a57809 */ /* 0x000fe20007800000 */
[--C-:B------:R-:W-:Y:S01]  /*9260*/  FFMA2 R66, R16.F32x2.HI_LO, UR5.F32, R174.reuse.F32 ;  /* 0x0000000510427c49 */ /* 0x100fe200092000ae */
[----:B------:R-:W-:Y:S01]  /*9270*/  FMNMX R166, R166, -127, !PT ;  /* 0xc2fe0000a6a67809 */ /* 0x000fe20007800000 */
[--C-:B------:R-:W-:Y:S01]  /*9280*/  FFMA2 R48, R48.F32x2.HI_LO, UR5.F32, R174.reuse.F32 ;  /* 0x0000000530307c49 */ /* 0x100fe200092000ae */
[----:B------:R-:W-:Y:S01]  /*9290*/  FMNMX R167, R167, -127, !PT ;  /* 0xc2fe0000a7a77809 */ /* 0x000fe20007800000 */
[--C-:B------:R-:W-:Y:S01]  /*92a0*/  FFMA2 R50, R50.F32x2.HI_LO, UR5.F32, R174.reuse.F32 ;  /* 0x0000000532327c49 */ /* 0x100fe200092000ae */
[----:B------:R-:W2:Y:S01]  /*92b0*/  MUFU.EX2 R147, R147 ;  /* 0x0000009300937308 */ /* 0x000ea20000000800 */
[----:B----4-:R-:W-:Y:S01]  /*92c0*/  F2FP.F16.F32.PACK_AB R103, R143, R142 ;  /* 0x0000008e8f67723e */ /* 0x010fe200000000ff */
[----:B------:R-:W-:-:S02]  /*92d0*/  FFMA2 R38, R38.F32x2.HI_LO, UR5.F32, R174.F32 ;  /* 0x0000000526267c49 */ /* 0x000fc400092000ae */
[----:B------:R-:W-:Y:S01]  /*92e0*/  FMNMX R50, R50, -127, !PT ;  /* 0xc2fe000032327809 */ /* 0x000fe20007800000 */
[--C-:B------:R-:W-:Y:S01]  /*92f0*/  FFMA2 R40, R40.F32x2.HI_LO, UR5.F32, R174.reuse.F32 ;  /* 0x0000000528287c49 */ /* 0x100fe200092000ae */
[----:B------:R-:W-:Y:S01]  /*9300*/  FMNMX R51, R51, -127, !PT ;  /* 0xc2fe000033337809 */ /* 0x000fe20007800000 */
[--C-:B------:R-:W-:Y:S01]  /*9310*/  FFMA2 R42, R42.F32x2.HI_LO, UR5.F32, R174.reuse.F32 ;  /* 0x000000052a2a7c49 */ /* 0x100fe200092000ae */
[----:B------:R-:W-:Y:S01]  /*9320*/  MUFU.EX2 R150, R150 ;  /* 0x0000009600967308 */ /* 0x000fe20000000800 */
[--C-:B------:R-:W-:Y:S02]  /*9330*/  FFMA2 R46, R46.F32x2.HI_LO, UR5.F32, R174.reuse.F32 ;  /* 0x000000052e2e7c49 */ /* 0x100fe400092000ae */
[--C-:B------:R-:W-:Y:S02]  /*9340*/  FFMA2 R56, R56.F32x2.HI_LO, UR5.F32, R174.reuse.F32 ;  /* 0x0000000538387c49 */ /* 0x100fe400092000ae */
[--C-:B------:R-:W-:Y:S02]  /*9350*/  FFMA2 R20, R20.F32x2.HI_LO, UR5.F32, R174.reuse.F32 ;  /* 0x0000000514147c49 */ /* 0x100fe400092000ae */
[--C-:B------:R-:W-:Y:S01]  /*9360*/  FFMA2 R22, R22.F32x2.HI_LO, UR5.F32, R174.reuse.F32 ;  /* 0x0000000516167c49 */ /* 0x100fe200092000ae */
[----:B------:R-:W3:Y:S01]  /*9370*/  MUFU.EX2 R151, R151 ;  /* 0x0000009700977308 */ /* 0x000ee20000000800 */
[----:B--2---:R-:W-:Y:S01]  /*9380*/  F2FP.F16.F32.PACK_AB R104, R147, R146 ;  /* 0x000000929368723e */ /* 0x004fe200000000ff */
[----:B------:R-:W-:-:S02]  /*9390*/  FFMA2 R24, R24.F32x2.HI_LO, UR5.F32, R174.F32 ;  /* 0x0000000518187c49 */ /* 0x000fc400092000ae */
[--C-:B------:R-:W-:Y:S02]  /*93a0*/  FFMA2 R26, R26.F32x2.HI_LO, UR5.F32, R174.reuse.F32 ;  /* 0x000000051a1a7c49 */ /* 0x100fe400092000ae */
[--C-:B------:R-:W-:Y:S02]  /*93b0*/  FFMA2 R28, R28.F32x2.HI_LO, UR5.F32, R174.reuse.F32 ;  /* 0x000000051c1c7c49 */ /* 0x100fe400092000ae */
[----:B------:R-:W-:Y:S01]  /*93c0*/  MUFU.EX2 R152, R152 ;  /* 0x0000009800987308 */ /* 0x000fe20000000800 */
[--C-:B------:R-:W-:Y:S02]  /*93d0*/  FFMA2 R30, R30.F32x2.HI_LO, UR5.F32, R174.reuse.F32 ;  /* 0x000000051e1e7c49 */ /* 0x100fe400092000ae */
[--C-:B------:R-:W-:Y:S02]  /*93e0*/  FFMA2 R32, R32.F32x2.HI_LO, UR5.F32, R174.reuse.F32 ;  /* 0x0000000520207c49 */ /* 0x100fe400092000ae */
[----:B------:R-:W-:-:S03]  /*93f0*/  FFMA2 R34, R34.F32x2.HI_LO, UR5.F32, R174.F32 ;  /* 0x0000000522227c49 */ /* 0x000fc600092000ae */
[----:B------:R-:W2:Y:S01]  /*9400*/  MUFU.EX2 R153, R153 ;  /* 0x0000009900997308 */ /* 0x000ea20000000800 */
[----:B---3--:R-:W-:-:S07]  /*9410*/  F2FP.F16.F32.PACK_AB R105, R151, R150 ;  /* 0x000000969769723e */ /* 0x008fce00000000ff */
[----:B------:R-:W-:Y:S08]  /*9420*/  MUFU.EX2 R154, R154 ;  /* 0x0000009a009a7308 */ /* 0x000ff00000000800 */
[----:B------:R-:W3:Y:S01]  /*9430*/  MUFU.EX2 R155, R155 ;  /* 0x0000009b009b7308 */ /* 0x000ee20000000800 */
[----:B--2---:R-:W-:-:S07]  /*9440*/  F2FP.F16.F32.PACK_AB R106, R153, R152 ;  /* 0x00000098996a723e */ /* 0x004fce00000000ff */
[----:B------:R-:W-:Y:S08]  /*9450*/  MUFU.EX2 R116, R116 ;  /* 0x0000007400747308 */ /* 0x000ff00000000800 */
[----:B------:R-:W2:Y:S01]  /*9460*/  MUFU.EX2 R117, R117 ;  /* 0x0000007500757308 */ /* 0x000ea20000000800 */
[----:B------:R2:W-:Y:S06]  /*9470*/  BAR.ARV R108, 0x40 ;  /* 0x0001006c0000751d */ /* 0x0005ec0000002000 */
[----:B---3--:R-:W-:Y:S01]  /*9480*/  F2FP.F16.F32.PACK_AB R107, R155, R154 ;  /* 0x0000009a9b6b723e */ /* 0x008fe200000000ff */
[----:B------:R-:W-:Y:S08]  /*9490*/  MUFU.EX2 R118, R118 ;  /* 0x0000007600767308 */ /* 0x000ff00000000800 */
[----:B------:R-:W3:Y:S08]  /*94a0*/  MUFU.EX2 R119, R119 ;  /* 0x0000007700777308 */ /* 0x000ef00000000800 */
[----:B------:R-:W-:Y:S01]  /*94b0*/  MUFU.EX2 R120, R120 ;  /* 0x0000007800787308 */ /* 0x000fe20000000800 */
[----:B--2---:R-:W-:-:S07]  /*94c0*/  F2FP.F16.F32.PACK_AB R108, R117, R116 ;  /* 0x00000074756c723e */ /* 0x004fce00000000ff */
[----:B------:R-:W2:Y:S01]  /*94d0*/  MUFU.EX2 R121, R121 ;  /* 0x0000007900797308 */ /* 0x000ea20000000800 */
[----:B---3--:R-:W-:-:S07]  /*94e0*/  F2FP.F16.F32.PACK_AB R109, R119, R118 ;  /* 0x00000076776d723e */ /* 0x008fce00000000ff */
[----:B------:R-:W-:Y:S08]  /*94f0*/  MUFU.EX2 R122, R122 ;  /* 0x0000007a007a7308 */ /* 0x000ff00000000800 */
[----:B------:R-:W3:Y:S01]  /*9500*/  MUFU.EX2 R123, R123 ;  /* 0x0000007b007b7308 */ /* 0x000ee20000000800 */
[----:B--2---:R-:W-:-:S07]  /*9510*/  F2FP.F16.F32.PACK_AB R110, R121, R120 ;  /* 0x00000078796e723e */ /* 0x004fce00000000ff */
[----:B------:R-:W-:Y:S08]  /*9520*/  MUFU.EX2 R124, R124 ;  /* 0x0000007c007c7308 */ /* 0x000ff00000000800 */
        /* <DEDUP_REMOVED lines=13> */
[----:B---3--:R-:W-:-:S04]  /*9600*/  F2FP.F16.F32.PACK_AB R115, R131, R130 ;  /* 0x000000828373723e */ /* 0x008fc800000000ff */
[----:B------:R3:W-:Y:S01]  /*9610*/  STTM.x16 tmem[UR4], R100 ;  /* 0x00000064000079ed */ /* 0x0007e20008240004 */
[----:B------:R-:W-:Y:S02]  /*9620*/  R2UR UR4, R157 ;  /* 0x000000009d0472ca */ /* 0x000fe400000e0000 */
[----:B------:R-:W-:Y:S08]  /*9630*/  MUFU.EX2 R70, R70 ;  /* 0x0000004600467308 */ /* 0x000ff00000000800 */
[----:B------:R-:W4:Y:S01]  /*9640*/  MUFU.EX2 R71, R71 ;  /* 0x0000004700477308 */ /* 0x000f220000000800 */
[----:B--2---:R-:W-:-:S07]  /*9650*/  F2FP.F16.F32.PACK_AB R4, R69, R68 ;  /* 0x000000444504723e */ /* 0x004fce00000000ff */
[----:B------:R-:W-:Y:S08]  /*9660*/  MUFU.EX2 R72, R72 ;  /* 0x0000004800487308 */ /* 0x000ff00000000800 */
[----:B------:R-:W2:Y:S01]  /*9670*/  MUFU.EX2 R73, R73 ;  /* 0x0000004900497308 */ /* 0x000ea20000000800 */
[----:B----4-:R-:W-:-:S07]  /*9680*/  F2FP.F16.F32.PACK_AB R5, R71, R70 ;  /* 0x000000464705723e */ /* 0x010fce00000000ff */
[----:B------:R-:W-:Y:S08]  /*9690*/  MUFU.EX2 R74, R74 ;  /* 0x0000004a004a7308 */ /* 0x000ff00000000800 */
[----:B------:R-:W4:Y:S08]  /*96a0*/  MUFU.EX2 R75, R75 ;  /* 0x0000004b004b7308 */ /* 0x000f300000000800 */
[----:B------:R-:W-:Y:S01]  /*96b0*/  MUFU.EX2 R76, R76 ;  /* 0x0000004c004c7308 */ /* 0x000fe20000000800 */
[----:B---3--:R-:W-:-:S02]  /*96c0*/  FADD2.RM R102, R80.F32x2.HI_LO, 12582912 ;  /* 0x4b4000005066744b */ /* 0x008fc40000204000 */
[-C--:B------:R-:W-:Y:S02]  /*96d0*/  FFMA2 R100, R82.F32x2.HI_LO, R162.reuse.F32x2.HI_LO, 0.69514614343643188477 ;  /* 0x3f31f51952647449 */ /* 0x080fe400002000a2 */
[----:B------:R-:W-:Y:S02]  /*96e0*/  FADD2 R104, R102.F32x2.HI_LO, -12582912 ;  /* 0xcb4000006668744b */ /* 0x000fe40000200000 */
[----:B------:R-:W-:Y:S01]  /*96f0*/  FFMA2 R82, R98.F32x2.HI_LO, UR5.F32, R174.F32 ;  /* 0x0000000562527c49 */ /* 0x000fe200092000ae */
[----:B------:R-:W3:Y:S01]  /*9700*/  MUFU.EX2 R77, R77 ;  /* 0x0000004d004d7308 */ /* 0x000ee20000000800 */
[----:B------:R-:W-:Y:S02]  /*9710*/  FADD2 R104, R80.F32x2.HI_LO, -R104.F32x2.HI_LO ;  /* 0x800000685068724b */ /* 0x000fe40000000000 */
[----:B------:R-:W-:Y:S01]  /*9720*/  FFMA2 R100, R100.F32x2.HI_LO, R162.F32x2.HI_LO, 1 ;  /* 0x3f80000064647449 */ /* 0x000fe200002000a2 */
[----:B------:R-:W-:Y:S01]  /*9730*/  FMNMX R82, R82, -127, !PT ;  /* 0xc2fe000052527809 */ /* 0x000fe20007800000 */
[----:B------:R-:W-:Y:S01]  /*9740*/  FFMA2 R80, R104.F32x2.HI_LO, R173.F32, 0.22756439447402954102 ;  /* 0x3e6906a468507449 */ /* 0x000fe200012000ad */
[----:B------:R-:W-:Y:S01]  /*9750*/  FMNMX R83, R83, -127, !PT ;  /* 0xc2fe000053537809 */ /* 0x000fe20007800000 */
[----:B------:R-:W-:Y:S01]  /*9760*/  IMAD R100, R158, 0x800000, R100 ;  /* 0x008000009e647824 */ /* 0x000fe200078e0264 */
[----:B------:R-:W-:Y:S01]  /*9770*/  MUFU.EX2 R78, R78 ;  /* 0x0000004e004e7308 */ /* 0x000fe20000000800 */
[----:B------:R-:W-:-:S02]  /*9780*/  FFMA2 R80, R80.F32x2.HI_LO, R104.F32x2.HI_LO, 0.69514614343643188477 ;  /* 0x3f31f51950507449 */ /* 0x000fc40000200068 */
[----:B------:R-:W-:Y:S02]  /*9790*/  IMAD R101, R159, 0x800000, R101 ;  /* 0x008000009f657824 */ /* 0x000fe400078e0265 */
[----:B------:R-:W-:Y:S02]  /*97a0*/  FADD2.RM R98, R82.F32x2.HI_LO, 12582912 ;  /* 0x4b4000005262744b */ /* 0x000fe40000204000 */
[----:B------:R-:W-:Y:S02]  /*97b0*/  FFMA2 R104, R80.F32x2.HI_LO, R104.F32x2.HI_LO, 1 ;  /* 0x3f80000050687449 */ /* 0x000fe40000200068 */
[----:B------:R-:W-:Y:S01]  /*97c0*/  FFMA2 R80, R96.F32x2.HI_LO, UR5.F32, R174.F32 ;  /* 0x0000000560507c49 */ /* 0x000fe200092000ae */
[----:B------:R-:W5:Y:S01]  /*97d0*/  MUFU.EX2 R79, R79 ;  /* 0x0000004f004f7308 */ /* 0x000f620000000800 */
[----:B------:R-:W-:Y:S02]  /*97e0*/  FADD2 R108, R98.F32x2.HI_LO, -12582912 ;  /* 0xcb400000626c744b */ /* 0x000fe40000200000 */
[----:B------:R-:W-:-:S02]  /*97f0*/  IMAD R104, R102, 0x800000, R104 ;  /* 0x0080000066687824 */ /* 0x000fc400078e0268 */
[----:B------:R-:W-:Y:S01]  /*9800*/  FFMA2 R110, R54.F32x2.HI_LO, UR5.F32, R174.F32 ;  /* 0x00000005366e7c49 */ /* 0x000fe200092000ae */
[----:B------:R-:W-:Y:S01]  /*9810*/  FMNMX R80, R80, -127, !PT ;  /* 0xc2fe000050507809 */ /* 0x000fe20007800000 */
[----:B------:R-:W-:Y:S01]  /*9820*/  FADD2 R108, R82.F32x2.HI_LO, -R108.F32x2.HI_LO ;  /* 0x8000006c526c724b */ /* 0x000fe20000000000 */
[----:B------:R-:W-:Y:S01]  /*9830*/  FMNMX R81, R81, -127, !PT ;  /* 0xc2fe000051517809 */ /* 0x000fe20007800000 */
[--C-:B------:R-:W-:Y:S01]  /*9840*/  FFMA2 R82, R86.F32x2.HI_LO, UR5.F32, R174.reuse.F32 ;  /* 0x0000000556527c49 */ /* 0x100fe200092000ae */
[----:B------:R-:W-:Y:S01]  /*9850*/  MUFU.EX2 R94, R94 ;  /* 0x0000005e005e7308 */ /* 0x000fe20000000800 */
[----:B------:R-:W-:Y:S02]  /*9860*/  FFMA2 R86, R36.F32x2.HI_LO, UR5.F32, R174.F32 ;  /* 0x0000000524567c49 */ /* 0x000fe400092000ae */
[----:B------:R-:W-:Y:S02]  /*9870*/  IMAD R105, R103, 0x800000, R105 ;  /* 0x0080000067697824 */ /* 0x000fe400078e0269 */
[----:B------:R-:W-:-:S02]  /*9880*/  FADD2.RM R96, R80.F32x2.HI_LO, 12582912 ;  /* 0x4b4000005060744b */ /* 0x000fc40000204000 */
[--C-:B------:R-:W-:Y:S02]  /*9890*/  FFMA2 R112, R58.F32x2.HI_LO, UR5.F32, R174.reuse.F32 ;  /* 0x000000053a707c49 */ /* 0x100fe400092000ae */
[----:B------:R-:W-:Y:S01]  /*98a0*/  FADD2 R106, R96.F32x2.HI_LO, -12582912 ;  /* 0xcb400000606a744b */ /* 0x000fe20000200000 */
[----:B------:R-:W-:Y:S01]  /*98b0*/  MUFU.EX2 R82, R82 ;  /* 0x0000005200527308 */ /* 0x000fe20000000800 */
[----:B------:R-:W-:Y:S02]  /*98c0*/  FFMA2 R114, R60.F32x2.HI_LO, UR5.F32, R174.F32 ;  /* 0x000000053c727c49 */ /* 0x000fe400092000ae */
[----:B------:R-:W-:Y:S02]  /*98d0*/  FADD2 R106, R80.F32x2.HI_LO, -R106.F32x2.HI_LO ;  /* 0x8000006a506a724b */ /* 0x000fe40000000000 */
[--C-:B------:R-:W-:Y:S02]  /*98e0*/  FFMA2 R162, R62.F32x2.HI_LO, UR5.F32, R174.reuse.F32 ;  /* 0x000000053ea27c49 */ /* 0x100fe400092000ae */
[----:B------:R-:W-:Y:S01]  /*98f0*/  FFMA2 R80, R106.F32x2.HI_LO, R173.F32, 0.22756439447402954102 ;  /* 0x3e6906a46a507449 */ /* 0x000fe200012000ad */
[----:B------:R-:W1:Y:S01]  /*9900*/  MUFU.EX2 R83, R83 ;  /* 0x0000005300537308 */ /* 0x000e620000000800 */
[--C-:B------:R-:W-:Y:S01]  /*9910*/  FFMA2 R54, R6.F32x2.HI_LO, UR5.F32, R174.reuse.F32 ;  /* 0x0000000506367c49 */ /* 0x100fe200092000ae */
[----:B--2---:R-:W-:Y:S01]  /*9920*/  F2FP.F16.F32.PACK_AB R6, R73, R72 ;  /* 0x000000484906723e */ /* 0x004fe200000000ff */
[----:B------:R-:W-:Y:S01]  /*9930*/  FFMA2 R80, R80.F32x2.HI_LO, R106.F32x2.HI_LO, 0.69514614343643188477 ;  /* 0x3f31f51950507449 */ /* 0x000fe2000020006a */
[----:B----4-:R-:W-:Y:S01]  /*9940*/  F2FP.F16.F32.PACK_AB R7, R75, R74 ;  /* 0x0000004a4b07723e */ /* 0x010fe200000000ff */
[--C-:B------:R-:W-:Y:S01]  /*9950*/  FFMA2 R58, R8.F32x2.HI_LO, UR5.F32, R174.reuse.F32 ;  /* 0x00000005083a7c49 */ /* 0x100fe200092000ae */
[----:B---3--:R-:W-:Y:S01]  /*9960*/  F2FP.F16.F32.PACK_AB R8, R77, R76 ;  /* 0x0000004c4d08723e */ /* 0x008fe200000000ff */
[----:B------:R-:W-:Y:S01]  /*9970*/  FFMA2 R106, R80.F32x2.HI_LO, R106.F32x2.HI_LO, 1 ;  /* 0x3f800000506a7449 */ /* 0x000fe2000020006a */
[----:B------:R-:W-:Y:S01]  /*9980*/  MUFU.EX2 R36, R168 ;  /* 0x000000a800247308 */ /* 0x000fe20000000800 */
[----:B------:R-:W-:Y:S01]  /*9990*/  FFMA2 R80, R84.F32x2.HI_LO, UR5.F32, R174.F32 ;  /* 0x0000000554507c49 */ /* 0x000fe200092000ae */
[----:B-----5:R-:W-:Y:S01]  /*99a0*/  F2FP.F16.F32.PACK_AB R9, R79, R78 ;  /* 0x0000004e4f09723e */ /* 0x020fe200000000ff */
[----:B------:R-:W-:-:S02]  /*99b0*/  FFMA2 R84, R108.F32x2.HI_LO, R173.F32, 0.22756439447402954102 ;  /* 0x3e6906a46c547449 */ /* 0x000fc400012000ad */
[----:B------:R-:W-:Y:S02]  /*99c0*/  IMAD R106, R96, 0x800000, R106 ;  /* 0x00800000606a7824 */ /* 0x000fe400078e026a */
[--C-:B------:R-:W-:Y:S02]  /*99d0*/  FFMA2 R60, R10.F32x2.HI_LO, UR5.F32, R174.reuse.F32 ;  /* 0x000000050a3c7c49 */ /* 0x100fe400092000ae */
[----:B------:R-:W-:Y:S02]  /*99e0*/  IMAD R107, R97, 0x800000, R107 ;  /* 0x00800000616b7824 */ /* 0x000fe400078e026b */
[----:B------:R-:W-:Y:S01]  /*99f0*/  FFMA2 R84, R84.F32x2.HI_LO, R108.F32x2.HI_LO, 0.69514614343643188477 ;  /* 0x3f31f51954547449 */ /* 0x000fe2000020006c */
[----:B------:R-:W-:Y:S01]  /*9a00*/  MUFU.EX2 R80, R80 ;  /* 0x0000005000507308 */ /* 0x000fe20000000800 */
[--C-:B------:R-:W-:Y:S01]  /*9a10*/  FFMA2 R62, R12.F32x2.HI_LO, UR5.F32, R174.reuse.F32 ;  /* 0x000000050c3e7c49 */ /* 0x100fe200092000ae */
[----:B-1----:R-:W-:Y:S01]  /*9a20*/  F2FP.F16.F32.PACK_AB R13, R83, R82 ;  /* 0x00000052530d723e */ /* 0x002fe200000000ff */
[----:B------:R-:W-:Y:S01]  /*9a30*/  FFMA2 R108, R84.F32x2.HI_LO, R108.F32x2.HI_LO, 1 ;  /* 0x3f800000546c7449 */ /* 0x000fe2000020006c */
[----:B------:R-:W-:Y:S01]  /*9a40*/  F2FP.F16.F32.PACK_AB R10, R101, R100 ;  /* 0x00000064650a723e */ /* 0x000fe200000000ff */
[--C-:B------:R-:W-:Y:S01]  /*9a50*/  FFMA2 R84, R88.F32x2.HI_LO, UR5.F32, R174.reuse.F32 ;  /* 0x0000000558547c49 */ /* 0x100fe200092000ae */
[----:B------:R-:W-:Y:S01]  /*9a60*/  F2FP.F16.F32.PACK_AB R11, R105, R104 ;  /* 0x00000068690b723e */ /* 0x000fe200000000ff */
[----:B------:R-:W-:Y:S01]  /*9a70*/  FFMA2 R88, R44.F32x2.HI_LO, UR5.F32, R174.F32 ;  /* 0x000000052c587c49 */ /* 0x000fe200092000ae */
[----:B------:R-:W1:Y:S01]  /*9a80*/  MUFU.EX2 R81, R81 ;  /* 0x0000005100517308 */ /* 0x000e620000000800 */
[----:B------:R-:W-:-:S02]  /*9a90*/  IMAD R108, R98, 0x800000, R108 ;  /* 0x00800000626c7824 */ /* 0x000fc400078e026c */
[----:B------:R-:W-:Y:S02]  /*9aa0*/  FADD2.RM R96, R164.F32x2.HI_LO, 12582912 ;  /* 0x4b400000a460744b */ /* 0x000fe40000204000 */
[----:B------:R-:W-:Y:S02]  /*9ab0*/  IMAD R109, R99, 0x800000, R109 ;  /* 0x00800000636d7824 */ /* 0x000fe400078e026d */
[----:B------:R-:W-:Y:S01]  /*9ac0*/  IMAD.MOV.U32 R98, RZ, RZ, 0x1 ;  /* 0x00000001ff627424 */ /* 0x000fe200078e00ff */
[----:B------:R-:W-:Y:S08]  /*9ad0*/  MUFU.EX2 R84, R84 ;  /* 0x0000005400547308 */ /* 0x000ff00000000800 */
[----:B------:R-:W2:Y:S01]  /*9ae0*/  MUFU.EX2 R85, R85 ;  /* 0x0000005500557308 */ /* 0x000ea20000000800 */
[----:B-1----:R-:W-:-:S07]  /*9af0*/  F2FP.F16.F32.PACK_AB R12, R81, R80 ;  /* 0x00000050510c723e */ /* 0x002fce00000000ff */
[----:B------:R1:W3:Y:S08]  /*9b00*/  MUFU.EX2 R37, R169 ;  /* 0x000000a900257308 */ /* 0x0002f00000000800 */
[----:B------:R-:W-:Y:S01]  /*9b10*/  MUFU.EX2 R44, R92 ;  /* 0x0000005c002c7308 */ /* 0x000fe20000000800 */
[----:B--2---:R-:W-:-:S07]  /*9b20*/  F2FP.F16.F32.PACK_AB R14, R85, R84 ;  /* 0x00000054550e723e */ /* 0x004fce00000000ff */
[----:B------:R-:W2:Y:S01]  /*9b30*/  MUFU.EX2 R45, R93 ;  /* 0x0000005d002d7308 */ /* 0x000ea20000000800 */
[----:B-1----:R-:W-:Y:S01]  /*9b40*/  FFMA2 R168, R18.F32x2.HI_LO, UR5.F32, R174.F32 ;  /* 0x0000000512a87c49 */ /* 0x002fe200092000ae */
[----:B---3--:R-:W-:Y:S02]  /*9b50*/  F2FP.F16.F32.PACK_AB R15, R37, R36 ;  /* 0x00000024250f723e */ /* 0x008fe400000000ff */
[----:B------:R-:W-:Y:S02]  /*9b60*/  F2FP.F16.F32.PACK_AB R18, R107, R106 ;  /* 0x0000006a6b12723e */ /* 0x000fe400000000ff */
[----:B------:R-:W-:Y:S02]  /*9b70*/  F2FP.F16.F32.PACK_AB R19, R109, R108 ;  /* 0x0000006c6d13723e */ /* 0x000fe400000000ff */
[----:B------:R-:W1:Y:S08]  /*9b80*/  MUFU.EX2 R95, R95 ;  /* 0x0000005f005f7308 */ /* 0x000e700000000800 */
[----:B------:R-:W-:Y:S01]  /*9b90*/  MUFU.EX2 R86, R86 ;  /* 0x0000005600567308 */ /* 0x000fe20000000800 */
[----:B--2---:R-:W-:Y:S01]  /*9ba0*/  F2FP.F16.F32.PACK_AB R16, R45, R44 ;  /* 0x0000002c2d10723e */ /* 0x004fe200000000ff */
[----:B------:R-:W-:-:S06]  /*9bb0*/  FADD2.RM R92, R166.F32x2.HI_LO, 12582912 ;  /* 0x4b400000a65c744b */ /* 0x000fcc0000204000 */
[----:B------:R-:W2:Y:S01]  /*9bc0*/  MUFU.EX2 R87, R87 ;  /* 0x0000005700577308 */ /* 0x000ea20000000800 */
[----:B-1----:R-:W-:-:S04]  /*9bd0*/  F2FP.F16.F32.PACK_AB R17, R95, R94 ;  /* 0x0000005e5f11723e */ /* 0x002fc800000000ff */
[----:B------:R1:W-:Y:S01]  /*9be0*/  STTM.x16 tmem[UR4], R4 ;  /* 0x00000004000079ed */ /* 0x0003e20008240004 */
[----:B------:R-:W-:Y:S02]  /*9bf0*/  R2UR UR4, R156 ;  /* 0x000000009c0472ca */ /* 0x000fe400000e0000 */
[----:B------:R-:W-:Y:S08]  /*9c00*/  MUFU.EX2 R38, R38 ;  /* 0x0000002600267308 */ /* 0x000ff00000000800 */
[----:B------:R-:W3:Y:S08]  /*9c10*/  MUFU.EX2 R39, R39 ;  /* 0x0000002700277308 */ /* 0x000ef00000000800 */
[----:B------:R-:W-:Y:S08]  /*9c20*/  MUFU.EX2 R40, R40 ;  /* 0x0000002800287308 */ /* 0x000ff00000000800 */
[----:B------:R-:W4:Y:S08]  /*9c30*/  MUFU.EX2 R41, R41 ;  /* 0x0000002900297308 */ /* 0x000f300000000800 */
[----:B------:R-:W-:Y:S08]  /*9c40*/  MUFU.EX2 R42, R42 ;  /* 0x0000002a002a7308 */ /* 0x000ff00000000800 */
[----:B------:R-:W5:Y:S08]  /*9c50*/  MUFU.EX2 R43, R43 ;  /* 0x0000002b002b7308 */ /* 0x000f700000000800 */
[----:B------:R-:W-:Y:S01]  /*9c60*/  MUFU.EX2 R88, R88 ;  /* 0x0000005800587308 */ /* 0x000fe20000000800 */
[----:B-1----:R-:W-:-:S02]  /*9c70*/  FMNMX R6, R48, -127, !PT ;  /* 0xc2fe000030067809 */ /* 0x002fc40007800000 */
[----:B------:R-:W-:Y:S01]  /*9c80*/  FMNMX R7, R49, -127, !PT ;  /* 0xc2fe000031077809 */ /* 0x000fe20007800000 */
[----:B------:R-:W-:-:S04]  /*9c90*/  FADD2.RM R48, R50.F32x2.HI_LO, 12582912 ;  /* 0x4b4000003230744b */ /* 0x000fc80000204000 */
[----:B------:R-:W-:Y:S01]  /*9ca0*/  MUFU.EX2 R89, R89 ;  /* 0x0000005900597308 */ /* 0x000fe20000000800 */
[----:B------:R-:W-:-:S04]  /*9cb0*/  FADD2.RM R4, R6.F32x2.HI_LO, 12582912 ;  /* 0x4b4000000604744b */ /* 0x000fc80000204000 */
[----:B------:R-:W-:-:S03]  /*9cc0*/  FADD2 R8, R4.F32x2.HI_LO, -12582912 ;  /* 0xcb4000000408744b */ /* 0x000fc60000200000 */
[----:B------:R-:W-:Y:S01]  /*9cd0*/  MUFU.EX2 R46, R46 ;  /* 0x0000002e002e7308 */ /* 0x000fe20000000800 */
[----:B------:R-:W-:Y:S02]  /*9ce0*/  FADD2 R8, R6.F32x2.HI_LO, -R8.F32x2.HI_LO ;  /* 0x800000080608724b */ /* 0x000fe40000000000 */
[----:B------:R-:W-:Y:S02]  /*9cf0*/  FADD2 R6, R48.F32x2.HI_LO, -12582912 ;  /* 0xcb4000003006744b */ /* 0x000fe40000200000 */
[----:B------:R-:W-:Y:S02]  /*9d00*/  FFMA2 R10, R8.F32x2.HI_LO, R173.F32, 0.22756439447402954102 ;  /* 0x3e6906a4080a7449 */ /* 0x000fe400012000ad */
[----:B------:R-:W-:Y:S01]  /*9d10*/  FADD2 R6, R50.F32x2.HI_LO, -R6.F32x2.HI_LO ;  /* 0x800000063206724b */ /* 0x000fe20000000000 */
[----:B------:R-:W-:Y:S01]  /*9d20*/  MUFU.EX2 R47, R47 ;  /* 0x0000002f002f7308 */ /* 0x000fe20000000800 */
[----:B------:R-:W-:-:S04]  /*9d30*/  FFMA2 R10, R10.F32x2.HI_LO, R8.F32x2.HI_LO, 0.69514614343643188477 ;  /* 0x3f31f5190a0a7449 */ /* 0x000fc80000200008 */
[----:B------:R-:W-:Y:S02]  /*9d40*/  FFMA2 R50, R10.F32x2.HI_LO, R8.F32x2.HI_LO, 1 ;  /* 0x3f8000000a327449 */ /* 0x000fe40000200008 */
[----:B------:R-:W-:Y:S01]  /*9d50*/  FFMA2 R8, R6.F32x2.HI_LO, R173.F32, 0.22756439447402954102 ;  /* 0x3e6906a406087449 */ /* 0x000fe200012000ad */
[----:B------:R-:W-:Y:S01]  /*9d60*/  MUFU.EX2 R90, R90 ;  /* 0x0000005a005a7308 */ /* 0x000fe20000000800 */
[----:B------:R-:W-:Y:S02]  /*9d70*/  FADD2 R10, R96.F32x2.HI_LO, -12582912 ;  /* 0xcb400000600a744b */ /* 0x000fe40000200000 */
[----:B------:R-:W-:Y:S02]  /*9d80*/  IMAD R50, R4, 0x800000, R50 ;  /* 0x0080000004327824 */ /* 0x000fe400078e0232 */
[----:B------:R-:W-:Y:S02]  /*9d90*/  FFMA2 R8, R8.F32x2.HI_LO, R6.F32x2.HI_LO, 0.69514614343643188477 ;  /* 0x3f31f51908087449 */ /* 0x000fe40000200006 */
[----:B------:R-:W-:-:S02]  /*9da0*/  IMAD R51, R5, 0x800000, R51 ;  /* 0x0080000005337824 */ /* 0x000fc400078e0233 */
[----:B------:R-:W-:Y:S01]  /*9db0*/  FADD2 R10, R164.F32x2.HI_LO, -R10.F32x2.HI_LO ;  /* 0x8000000aa40a724b */ /* 0x000fe20000000000 */
[----:B--2---:R-:W-:Y:S01]  /*9dc0*/  F2FP.F16.F32.PACK_AB R4, R87, R86 ;  /* 0x000000565704723e */ /* 0x004fe200000000ff */
[----:B------:R-:W-:Y:S01]  /*9dd0*/  FFMA2 R6, R8.F32x2.HI_LO, R6.F32x2.HI_LO, 1 ;  /* 0x3f80000008067449 */ /* 0x000fe20000200006 */
[----:B------:R-:W1:Y:S01]  /*9de0*/  MUFU.EX2 R91, R91 ;  /* 0x0000005b005b7308 */ /* 0x000e620000000800 */
[----:B------:R-:W-:Y:S01]  /*9df0*/  FFMA2 R12, R10.F32x2.HI_LO, R173.F32, 0.22756439447402954102 ;  /* 0x3e6906a40a0c7449 */ /* 0x000fe200012000ad */
[----:B---3--:R-:W-:Y:S01]  /*9e00*/  F2FP.F16.F32.PACK_AB R5, R39, R38 ;  /* 0x000000262705723e */ /* 0x008fe200000000ff */
[----:B------:R-:W-:Y:S02]  /*9e10*/  FADD2 R8, R92.F32x2.HI_LO, -12582912 ;  /* 0xcb4000005c08744b */ /* 0x000fe40000200000 */
[----:B------:R-:W-:Y:S02]  /*9e20*/  IMAD R48, R48, 0x800000, R6 ;  /* 0x0080000030307824 */ /* 0x000fe400078e0206 */
[----:B------:R-:W-:-:S02]  /*9e30*/  FFMA2 R12, R12.F32x2.HI_LO, R10.F32x2.HI_LO, 0.69514614343643188477 ;  /* 0x3f31f5190c0c7449 */ /* 0x000fc4000020000a */
[----:B------:R-:W-:Y:S02]  /*9e40*/  IMAD R49, R49, 0x800000, R7 ;  /* 0x0080000031317824 */ /* 0x000fe400078e0207 */
[----:B------:R-:W-:Y:S01]  /*9e50*/  FADD2 R8, R166.F32x2.HI_LO, -R8.F32x2.HI_LO ;  /* 0x80000008a608724b */ /* 0x000fe20000000000 */
[----:B------:R-:W-:Y:S01]  /*9e60*/  MUFU.EX2 R110, R110 ;  /* 0x0000006e006e7308 */ /* 0x000fe20000000800 */
[----:B------:R-:W-:Y:S01]  /*9e70*/  FFMA2 R10, R12.F32x2.HI_LO, R10.F32x2.HI_LO, 1 ;  /* 0x3f8000000c0a7449 */ /* 0x000fe2000020000a */
[----:B----4-:R-:W-:Y:S01]  /*9e80*/  F2FP.F16.F32.PACK_AB R6, R41, R40 ;  /* 0x000000282906723e */ /* 0x010fe200000000ff */
[----:B------:R-:W-:Y:S01]  /*9e90*/  FFMA2 R12, R8.F32x2.HI_LO, R173.F32, 0.22756439447402954102 ;  /* 0x3e6906a4080c7449 */ /* 0x000fe200012000ad */
[----:B-----5:R-:W-:Y:S01]  /*9ea0*/  F2FP.F16.F32.PACK_AB R7, R43, R42 ;  /* 0x0000002a2b07723e */ /* 0x020fe200000000ff */
[----:B------:R-:W-:Y:S01]  /*9eb0*/  IMAD R96, R96, 0x800000, R10 ;  /* 0x0080000060607824 */ /* 0x000fe200078e020a */
[----:B------:R-:W-:Y:S01]  /*9ec0*/  F2FP.F16.F32.PACK_AB R10, R51, R50 ;  /* 0x00000032330a723e */ /* 0x000fe200000000ff */
[----:B------:R-:W-:Y:S01]  /*9ed0*/  FFMA2 R12, R12.F32x2.HI_LO, R8.F32x2.HI_LO, 0.69514614343643188477 ;  /* 0x3f31f5190c0c7449 */ /* 0x000fe20000200008 */
[----:B------:R-:W2:Y:S01]  /*9ee0*/  MUFU.EX2 R111, R111 ;  /* 0x0000006f006f7308 */ /* 0x000ea20000000800 */
[----:B------:R-:W-:Y:S01]  /*9ef0*/  IMAD R97, R97, 0x800000, R11 ;  /* 0x0080000061617824 */ /* 0x000fe200078e020b */
[----:B------:R-:W-:Y:S01]  /*9f00*/  F2FP.F16.F32.PACK_AB R11, R49, R48 ;  /* 0x00000030310b723e */ /* 0x000fe200000000ff */
[----:B------:R-:W-:Y:S01]  /*9f10*/  FFMA2 R8, R12.F32x2.HI_LO, R8.F32x2.HI_LO, 1 ;  /* 0x3f8000000c087449 */ /* 0x000fe20000200008 */
[----:B-1----:R-:W-:-:S02]  /*9f20*/  F2FP.F16.F32.PACK_AB R12, R91, R90 ;  /* 0x0000005a5b0c723e */ /* 0x002fc400000000ff */
[----:B------:R-:W-:Y:S01]  /*9f30*/  F2FP.F16.F32.PACK_AB R18, R97, R96 ;  /* 0x000000606112723e */ /* 0x000fe200000000ff */
[----:B------:R-:W-:Y:S01]  /*9f40*/  IMAD R92, R92, 0x800000, R8 ;  /* 0x008000005c5c7824 */ /* 0x000fe200078e0208 */
[----:B------:R-:W-:Y:S01]  /*9f50*/  MUFU.EX2 R56, R56 ;  /* 0x0000003800387308 */ /* 0x000fe20000000800 */
[----:B------:R-:W-:Y:S01]  /*9f60*/  IMAD R93, R93, 0x800000, R9 ;  /* 0x008000005d5d7824 */ /* 0x000fe200078e0209 */
[----:B------:R-:W-:Y:S02]  /*9f70*/  F2FP.F16.F32.PACK_AB R8, R89, R88 ;  /* 0x000000585908723e */ /* 0x000fe400000000ff */
[----:B------:R-:W-:Y:S02]  /*9f80*/  F2FP.F16.F32.PACK_AB R9, R47, R46 ;  /* 0x0000002e2f09723e */ /* 0x000fe400000000ff */
[----:B------:R-:W-:Y:S02]  /*9f90*/  F2FP.F16.F32.PACK_AB R19, R93, R92 ;  /* 0x0000005c5d13723e */ /* 0x000fe400000000ff */
[----:B------:R-:W1:Y:S01]  /*9fa0*/  MUFU.EX2 R57, R57 ;  /* 0x0000003900397308 */ /* 0x000e620000000800 */
[----:B--2---:R-:W-:-:S07]  /*9fb0*/  F2FP.F16.F32.PACK_AB R13, R111, R110 ;  /* 0x0000006e6f0d723e */ /* 0x004fce00000000ff */
[----:B------:R-:W-:Y:S08]  /*9fc0*/  MUFU.EX2 R112, R112 ;  /* 0x0000007000707308 */ /* 0x000ff00000000800 */
[----:B------:R-:W2:Y:S01]  /*9fd0*/  MUFU.EX2 R113, R113 ;  /* 0x0000007100717308 */ /* 0x000ea20000000800 */
[----:B-1----:R-:W-:-:S07]  /*9fe0*/  F2FP.F16.F32.PACK_AB R14, R57, R56 ;  /* 0x00000038390e723e */ /* 0x002fce00000000ff */
[----:B------:R-:W-:Y:S08]  /*9ff0*/  MUFU.EX2 R114, R114 ;  /* 0x0000007200727308 */ /* 0x000ff00000000800 */
[----:B------:R-:W1:Y:S01]  /*a000*/  MUFU.EX2 R115, R115 ;  /* 0x0000007300737308 */ /* 0x000e620000000800 */
[----:B--2---:R-:W-:-:S07]  /*a010*/  F2FP.F16.F32.PACK_AB R15, R113, R112 ;  /* 0x00000070710f723e */ /* 0x004fce00000000ff */
[----:B------:R-:W-:Y:S08]  /*a020*/  MUFU.EX2 R162, R162 ;  /* 0x000000a200a27308 */ /* 0x000ff00000000800 */
[----:B------:R-:W2:Y:S01]  /*a030*/  MUFU.EX2 R163, R163 ;  /* 0x000000a300a37308 */ /* 0x000ea20000000800 */
[----:B-1----:R-:W-:-:S07]  /*a040*/  F2FP.F16.F32.PACK_AB R16, R115, R114 ;  /* 0x000000727310723e */ /* 0x002fce00000000ff */
[----:B------:R-:W-:Y:S08]  /*a050*/  MUFU.EX2 R52, R52 ;  /* 0x0000003400347308 */ /* 0x000ff00000000800 */
[----:B------:R-:W1:Y:S01]  /*a060*/  MUFU.EX2 R53, R53 ;  /* 0x0000003500357308 */ /* 0x000e620000000800 */
[----:B--2---:R-:W-:-:S04]  /*a070*/  F2FP.F16.F32.PACK_AB R17, R163, R162 ;  /* 0x000000a2a311723e */ /* 0x004fc800000000ff */
[----:B------:R1:W-:Y:S01]  /*a080*/  STTM.x16 tmem[UR4], R4 ;  /* 0x00000004000079ed */ /* 0x0003e20008240004 */
[----:B------:R-:W-:Y:S01]  /*a090*/  R2UR UR4, R160 ;  /* 0x00000000a00472ca */ /* 0x000fe200000e0000 */
[----:B------:R-:W2:Y:S01]  /*a0a0*/  FENCE.VIEW.ASYNC.T ;  /* 0x00000000000073c6 */ /* 0x000ea20000000200 */
[----:B------:R-:W-:Y:S01]  /*a0b0*/  MUFU.EX2 R54, R54 ;  /* 0x0000003600367308 */ /* 0x000fe20000000800 */
[----:B--2---:R2:W-:Y:S07]  /*a0c0*/  SYNCS.ARRIVE.TRANS64.RED.ART0 RZ, [UR17], R98 ;  /* 0x00000062ffff79a7 */ /* 0x0045ee0008500411 */
[----:B------:R-:W3:Y:S08]  /*a0d0*/  MUFU.EX2 R55, R55 ;  /* 0x0000003700377308 */ /* 0x000ef00000000800 */
[----:B------:R-:W-:Y:S08]  /*a0e0*/  MUFU.EX2 R58, R58 ;  /* 0x0000003a003a7308 */ /* 0x000ff00000000800 */
[----:B------:R-:W4:Y:S08]  /*a0f0*/  MUFU.EX2 R59, R59 ;  /* 0x0000003b003b7308 */ /* 0x000f300000000800 */
[----:B------:R-:W-:Y:S08]  /*a100*/  MUFU.EX2 R60, R60 ;  /* 0x0000003c003c7308 */ /* 0x000ff00000000800 */
[----:B------:R-:W5:Y:S08]  /*a110*/  MUFU.EX2 R61, R61 ;  /* 0x0000003d003d7308 */ /* 0x000f700000000800 */
[----:B------:R-:W-:Y:S01]  /*a120*/  MUFU.EX2 R62, R62 ;  /* 0x0000003e003e7308 */ /* 0x000fe20000000800 */
[----:B-1----:R-:W-:-:S02]  /*a130*/  F2FP.F16.F32.PACK_AB R4, R53, R52 ;  /* 0x000000343504723e */ /* 0x002fc400000000ff */
[----:B---3--:R-:W-:Y:S02]  /*a140*/  F2FP.F16.F32.PACK_AB R5, R55, R54 ;  /* 0x000000363705723e */ /* 0x008fe400000000ff */
[----:B----4-:R-:W-:-:S03]  /*a150*/  F2FP.F16.F32.PACK_AB R6, R59, R58 ;  /* 0x0000003a3b06723e */ /* 0x010fc600000000ff */
[----:B------:R-:W1:Y:S01]  /*a160*/  MUFU.EX2 R63, R63 ;  /* 0x0000003f003f7308 */ /* 0x000e620000000800 */
[----:B-----5:R-:W-:-:S07]  /*a170*/  F2FP.F16.F32.PACK_AB R7, R61, R60 ;  /* 0x0000003c3d07723e */ /* 0x020fce00000000ff */
[----:B------:R-:W-:Y:S08]  /*a180*/  MUFU.EX2 R64, R64 ;  /* 0x0000004000407308 */ /* 0x000ff00000000800 */
[----:B------:R-:W3:Y:S01]  /*a190*/  MUFU.EX2 R65, R65 ;  /* 0x0000004100417308 */ /* 0x000ee20000000800 */
[----:B-1----:R-:W-:-:S07]  /*a1a0*/  F2FP.F16.F32.PACK_AB R8, R63, R62 ;  /* 0x0000003e3f08723e */ /* 0x002fce00000000ff */
[----:B------:R-:W-:Y:S08]  /*a1b0*/  MUFU.EX2 R66, R66 ;  /* 0x0000004200427308 */ /* 0x000ff00000000800 */
[----:B------:R-:W1:Y:S01]  /*a1c0*/  MUFU.EX2 R67, R67 ;  /* 0x0000004300437308 */ /* 0x000e620000000800 */
[----:B---3--:R-:W-:-:S07]  /*a1d0*/  F2FP.F16.F32.PACK_AB R9, R65, R64 ;  /* 0x000000404109723e */ /* 0x008fce00000000ff */
        /* <DEDUP_REMOVED lines=26> */
[----:B-1----:R-:W-:Y:S02]  /*a380*/  F2FP.F16.F32.PACK_AB R18, R33, R32 ;  /* 0x000000202112723e */ /* 0x002fe400000000ff */
[----:B---3--:R-:W-:-:S04]  /*a390*/  F2FP.F16.F32.PACK_AB R19, R35, R34 ;  /* 0x000000222313723e */ /* 0x008fc800000000ff */
[----:B------:R2:W-:Y:S01]  /*a3a0*/  STTM.x16 tmem[UR4], R4 ;  /* 0x00000004000079ed */ /* 0x0005e20008240004 */
[----:B------:R-:W-:Y:S01]  /*a3b0*/  USHF.L.U32 UR4, UR9, 0x1f, URZ ;  /* 0x0000001f09047899 */ /* 0x000fe200080006ff */
[----:B------:R-:W1:Y:S02]  /*a3c0*/  FENCE.VIEW.ASYNC.T ;  /* 0x00000000000073c6 */ /* 0x000e640000000200 */
[----:B-1----:R-:W-:-:S03]  /*a3d0*/  NOP ;  /* 0x0000000000007918 */ /* 0x002fc60000000000 */
[----:B------:R-:W-:Y:S01]  /*a3e0*/  IMAD.U32 R99, RZ, RZ, UR4 ;  /* 0x00000004ff637e24 */ /* 0x000fe2000f8e00ff */
[----:B------:R2:W-:Y:S03]  /*a3f0*/  @P0 SYNCS.ARRIVE.TRANS64.RED.ART0 RZ, [UR16], R98 ;  /* 0x00000062ffff09a7 */ /* 0x0005e60008500410 */
[----:B------:R-:W1:Y:S02]  /*a400*/  SYNCS.PHASECHK.TRANS64.TRYWAIT P0, [UR7+0x130], R99 ;  /* 0x00013063ff0075a7 */ /* 0x000e640008001107 */
[----:B-12---:R-:W-:Y:S05]  /*a410*/  @!P0 BRA `(.L_x_80) ;  /* 0x0000003c00b08947 */ /* 0x006fea0003800000 */
.L_x_164:
[----:B------:R-:W-:Y:S01]  /*a420*/  MOV R173, UR20 ;  /* 0x0000001400ad7c02 */ /* 0x000fe20008000f00 */
[----:B------:R-:W-:Y:S01]  /*a430*/  FMUL R172, R172, R171 ;  /* 0x000000abacac7220 */ /* 0x000fe20000400000 */
[----:B------:R-:W-:Y:S01]  /*a440*/  FADD2 R136, R136.F32x2.HI_LO, R150.F32x2.HI_LO ;  /* 0x000000968888724b */ /* 0x000fe20000000000 */
[----:B------:R-:W-:Y:S01]  /*a450*/  UIADD3 UR11, UPT, UPT, UR11, 0x1, URZ ;  /* 0x000000010b0b7890 */ /* 0x000fe2000fffe0ff */
[----:B------:R-:W-:Y:S01]  /*a460*/  FADD2 R138, R138.F32x2.HI_LO, R152.F32x2.HI_LO ;  /* 0x000000988a8a724b */ /* 0x000fe20000000000 */
[----:B------:R-:W-:Y:S01]  /*a470*/  ULOP3.LUT UR9, UR9, 0x1, URZ, 0x3c, !UPT ;  /* 0x0000000109097892 */ /* 0x000fe2000f8e3cff */
[----:B------:R-:W-:Y:S01]  /*a480*/  FADD2 R172, R172.F32x2.HI_LO, R132.F32x2.HI_LO ;  /* 0x00000084acac724b */ /* 0x000fe20000000000 */
[----:B------:R-:W-:Y:S01]  /*a490*/  UISETP.NE.AND UP0, UPT, UR11, UR15, UPT ;  /* 0x0000000f0b00728c */ /* 0x000fe2000bf05270 */
[----:B------:R-:W-:Y:S01]  /*a4a0*/  FADD2 R142, R142.F32x2.HI_LO, R154.F32x2.HI_LO ;  /* 0x0000009a8e8e724b */ /* 0x000fe20000000000 */
[----:B------:R-:W-:Y:S01]  /*a4b0*/  ULOP3.LUT UR10, UR10, 0x1, URZ, 0x3c, !UPT ;  /* 0x000000010a0a7892 */ /* 0x000fe2000f8e3cff */
[----:B------:R-:W-:-:S02]  /*a4c0*/  FADD2 R172, R172.F32x2.HI_LO, R146.F32x2.HI_LO ;  /* 0x00000092acac724b */ /* 0x000fc40000000000 */
[----:B------:R-:W-:Y:S02]  /*a4d0*/  FADD2 R136, R136.F32x2.HI_LO, R118.F32x2.HI_LO ;  /* 0x000000768888724b */ /* 0x000fe40000000000 */
[----:B------:R-:W-:Y:S02]  /*a4e0*/  FADD2 R138, R138.F32x2.HI_LO, R120.F32x2.HI_LO ;  /* 0x000000788a8a724b */ /* 0x000fe40000000000 */
[----:B------:R-:W-:Y:S02]  /*a4f0*/  FADD2 R142, R142.F32x2.HI_LO, R122.F32x2.HI_LO ;  /* 0x0000007a8e8e724b */ /* 0x000fe40000000000 */
[----:B------:R-:W-:Y:S02]  /*a500*/  FADD2 R172, R172.F32x2.HI_LO, R116.F32x2.HI_LO ;  /* 0x00000074acac724b */ /* 0x000fe40000000000 */
[----:B------:R-:W-:Y:S02]  /*a510*/  FADD2 R136, R136.F32x2.HI_LO, R126.F32x2.HI_LO ;  /* 0x0000007e8888724b */ /* 0x000fe40000000000 */
        /* <DEDUP_REMOVED lines=52> */
[----:B------:R-:W-:-:S04]  /*a860*/  FADD2 R136, R172.F32x2.HI_LO, R136.F32x2.HI_LO ;  /* 0x00000088ac88724b */ /* 0x000fc80000000000 */
[----:B------:R-:W-:-:S04]  /*a870*/  FADD2 R136, R136.F32x2.HI_LO, R138.F32x2.HI_LO ;  /* 0x0000008a8888724b */ /* 0x000fc80000000000 */
[----:B------:R-:W-:Y:S01]  /*a880*/  FADD R171, R136, R137 ;  /* 0x0000008988ab7221 */ /* 0x000fe20000000000 */
[----:B------:R-:W-:Y:S06]  /*a890*/  BRA.U UP0, `(.L_x_81) ;  /* 0xffffffe1000c7547 */ /* 0x000fec000b83ffff */
.L_x_78:
[----:B-12---:R-:W1:Y:S01]  /*a8a0*/  S2R R5, SR_TID.X ;  /* 0x0000000000057919 */ /* 0x006e620000002100 */
[----:B------:R-:W-:Y:S01]  /*a8b0*/  UPLOP3.LUT UP3, UPT, UPT, UPT, UP1, 0x80, 0x8 ;  /* 0x000000000008789c */ /* 0x000fe20003f6f010 */
[----:B------:R-:W2:Y:S03]  /*a8c0*/  LDCU UR5, c[0x0][0x624] ;  /* 0x0000c480ff0577ac */ /* 0x000ea60008000800 */
[----:B------:R-:W-:Y:S02]  /*a8d0*/  USEL UR4, URZ, 0x80, !UP3 ;  /* 0x00000080ff047887 */ /* 0x000fe4000d800000 */
[----:B------:R-:W-:-:S04]  /*a8e0*/  UIADD3 UR21, UPT, UPT, UR24, UR21, URZ ;  /* 0x0000001518157290 */ /* 0x000fc8000fffe0ff */
[----:B------:R-:W-:Y:S01]  /*a8f0*/  IMAD.U32 R4, RZ, RZ, UR4 ;  /* 0x00000004ff047e24 */ /* 0x000fe2000f8e00ff */
[----:B------:R-:W-:Y:S01]  /*a900*/  UMOV UR4, UR22 ;  /* 0x0000001600047c82 */ /* 0x000fe20008000000 */
[----:B--2---:R-:W-:-:S03]  /*a910*/  UISETP.GE.AND UP0, UPT, UR21, UR5, UPT ;  /* 0x000000051500728c */ /* 0x004fc6000bf06270 */
[----:B-1----:R-:W-:Y:S01]  /*a920*/  LOP3.LUT R4, R4, 0x7f, R5, 0xf8, !PT ;  /* 0x0000007f04047812 */ /* 0x002fe200078ef805 */
[----:B------:R-:W-:-:S03]  /*a930*/  IMAD.U32 R5, RZ, RZ, UR14 ;  /* 0x0000000eff057e24 */ /* 0x000fc6000f8e00ff */
[----:B------:R-:W-:-:S05]  /*a940*/  LEA R4, R4, UR4, 0x2 ;  /* 0x0000000404047c11 */ /* 0x000fca000f8e10ff */
[----:B------:R2:W-:Y:S04]  /*a950*/  STS [R4+0x18c], R171 ;  /* 0x00018cab04007388 */ /* 0x0005e80000000800 */
[----:B------:R2:W-:Y:S01]  /*a960*/  STS [R4+0x58c], R170 ;  /* 0x00058caa04007388 */ /* 0x0005e20000000800 */
[----:B------:R2:W-:Y:S06]  /*a970*/  BAR.ARV R5, 0x40 ;  /* 0x000100050000751d */ /* 0x0005ec0000002000 */
[----:B------:R-:W-:Y:S05]  /*a980*/  BRA.U !UP0, `(.L_x_82) ;  /* 0xffffffb908387547 */ /* 0x000fea000b83ffff */
.L_x_74:
[----:B------:R-:W-:Y:S02]  /*a990*/  USHF.L.U32 UR9, UR9, 0x1f, URZ ;  /* 0x0000001f09097899 */ /* 0x000fe400080006ff */
[----:B------:R-:W-:-:S04]  /*a9a0*/  @!UP3 UIADD3 UR12, UPT, UPT, UR4, URZ, URZ ;  /* 0x000000ff040cb290 */ /* 0x000fc8000fffe0ff */
[----:B-12---:R-:W-:-:S05]  /*a9b0*/  MOV R4, UR9 ;  /* 0x0000000900047c02 */ /* 0x006fca0008000f00 */
[----:B------:R-:W1:Y:S02]  /*a9c0*/  SYNCS.PHASECHK.TRANS64.TRYWAIT P0, [UR12+0x130], R4 ;  /* 0x00013004ff0075a7 */ /* 0x000e64000800110c */
[----:B-1----:R-:W-:Y:S05]  /*a9d0*/  @!P0 BRA `(.L_x_83) ;  /* 0x0000003800608947 */ /* 0x002fea0003800000 */
.L_x_166:
[----:B------:R-:W-:Y:S06]  /*a9e0*/  BAR.ARV 0x2, 0x1a0 ;  /* 0x0086800000007b1d */ /* 0x000fec0000002000 */
[----:B------:R-:W-:Y:S05]  /*a9f0*/  BRA `(.L_x_84) ;  /* 0x00000000003c7947 */ /* 0x000fea0003800000 */
.L_x_72:
[----:B------:R-:W-:-:S13]  /*aa00*/  R2UR UR4, R0 ;  /* 0x00000000000472ca */ /* 0x000fda00000e0000 */
[----:B------:R-:W-:-:S09]  /*aa10*/  UISETP.NE.AND UP0, UPT, UR4, 0xc, UPT ;  /* 0x0000000c0400788c */ /* 0x000fd2000bf05270 */
[----:B------:R-:W-:Y:S05]  /*aa20*/  BRA.U UP0, `(.L_x_85) ;  /* 0x00000001002c7547 */ /* 0x000fea000b800000 */
[----:B------:R-:W2:Y:S01]  /*aa30*/  S2UR UR4, SR_CgaCtaId ;  /* 0x00000000000479c3 */ /* 0x000ea20000008800 */
[----:B------:R-:W-:Y:S01]  /*aa40*/  UMOV UR6, 0x400 ;  /* 0x0000040000067882 */ /* 0x000fe20000000000 */
[----:B------:R-:W-:Y:S01]  /*aa50*/  UMOV UR5, 0x20 ;  /* 0x0000002000057882 */ /* 0x000fe20000000000 */
[----:B------:R-:W-:Y:S01]  /*aa60*/  ELECT P0, URZ, PT ;  /* 0x0000000000ff782f */ /* 0x000fe20003800000 */
[----:B--2---:R-:W-:Y:S02]  /*aa70*/  ULEA UR6, UR4, UR6, 0x18 ;  /* 0x0000000604067291 */ /* 0x004fe4000f8ec0ff */
[----:B------:R-:W-:-:S04]  /*aa80*/  UIADD3 UR4, UPT, UPT, -UR5, 0x100000, URZ ;  /* 0x0010000005047890 */ /* 0x000fc8000fffe1ff */
[----:B------:R-:W-:Y:S02]  /*aa90*/  USHF.L.U32 UR5, UR4, 0xb, URZ ;  /* 0x0000000b04057899 */ /* 0x000fe400080006ff */
[----:B------:R-:W-:Y:S01]  /*aaa0*/  USHF.L.U32 UR4, UR4, 0x1, URZ ;  /* 0x0000000104047899 */ /* 0x000fe200080006ff */
[----:B------:R-:W2:Y:S11]  /*aab0*/  FENCE.VIEW.ASYNC.S ;  /* 0x00000000000073c6 */ /* 0x000eb60000000000 */
[----:B--2---:R2:W4:Y:S01]  /*aac0*/  SYNCS.EXCH.64 URZ, [UR6+0x180], UR4 ;  /* 0x0001800406ff75b2 */ /* 0x0045220008000100 */
[----:B------:R-:W-:Y:S01]  /*aad0*/  NOP ;  /* 0x0000000000007918 */ /* 0x000fe20000000000 */
.L_x_85:
[----:B------:R-:W-:Y:S01]  /*aae0*/  NOP ;  /* 0x0000000000007918 */ /* 0x000fe20000000000 */
.L_x_84:
[----:B--2---:R-:W-:-:S13]  /*aaf0*/  R2UR UR5, R0 ;  /* 0x00000000000572ca */ /* 0x004fda00000e0000 */
[----:B------:R-:W-:Y:S02]  /*ab00*/  UISETP.NE.AND UP0, UPT, UR5, 0xc, UPT ;  /* 0x0000000c0500788c */ /* 0x000fe4000bf05270 */
[----:B------:R-:W-:-:S04]  /*ab10*/  ULOP3.LUT UR4, UR5, 0xfffffffc, URZ, 0xc0, !UPT ;  /* 0xfffffffc05047892 */ /* 0x000fc8000f8ec0ff */
[----:B------:R-:W-:-:S03]  /*ab20*/  UISETP.NE.AND UP1, UPT, UR4, 0x8, UPT ;  /* 0x000000080400788c */ /* 0x000fc6000bf25270 */
[----:B------:R-:W-:Y:S08]  /*ab30*/  BRA.U UP0, `(.L_x_86) ;  /* 0x00000001002c7547 */ /* 0x000ff0000b800000 */
        /* <DEDUP_REMOVED lines=9> */
[----:B--2---:R2:W5:Y:S01]  /*abd0*/  SYNCS.EXCH.64 URZ, [UR6+0x180], UR4 ;  /* 0x0001800406ff75b2 */ /* 0x0045620008000100 */
[----:B------:R-:W-:Y:S01]  /*abe0*/  NOP ;  /* 0x0000000000007918 */ /* 0x000fe20000000000 */
.L_x_86:
[----:B------:R-:W-:Y:S01]  /*abf0*/  NOP ;  /* 0x0000000000007918 */ /* 0x000fe20000000000 */
[----:B------:R-:W-:Y:S05]  /*ac00*/  BRA.U UP1, `(.L_x_87) ;  /* 0x0000002501707547 */ /* 0x000fea000b800000 */
[----:B------:R-:W-:-:S08]  /*ac10*/  NOP ;  /* 0x0000000000007918 */ /* 0x000fd00000000000 */
[----:B------:R-:W1:-:S00]  /*ac20*/  USETMAXREG.DEALLOC.CTAPOOL 0x50 ;  /* 0x00000050000079c8 */ /* 0x000e4000080e0500 */
[----:B------:R-:W2:Y:S01]  /*ac30*/  S2UR UR7, SR_CgaCtaId ;  /* 0x00000000000779c3 */ /* 0x000ea20000008800 */
[----:B-1----:R-:W-:Y:S01]  /*ac40*/  R2UR UR14, R3 ;  /* 0x00000000030e72ca */ /* 0x002fe200000e0000 */
[----:B--2---:R-:W1:Y:S01]  /*ac50*/  LDCU UR5, c[0x0][0x610] ;  /* 0x0000c200ff0577ac */ /* 0x004e620008000800 */
[----:B------:R-:W2:Y:S01]  /*ac60*/  S2R R3, SR_TID.X ;  /* 0x0000000000037919 */ /* 0x000ea20000002100 */
[----:B------:R-:W-:Y:S01]  /*ac70*/  R2UR UR16, R2 ;  /* 0x00000000021072ca */ /* 0x000fe200000e0000 */
[----:B------:R-:W-:Y:S01]  /*ac80*/  IMAD.MOV.U32 R4, RZ, RZ, 0x1 ;  /* 0x00000001ff047424 */ /* 0x000fe200078e00ff */
[----:B------:R-:W-:Y:S01]  /*ac90*/  UMOV UR4, 0x400 ;  /* 0x0000040000047882 */ /* 0x000fe20000000000 */
[----:B------:R-:W5:Y:S01]  /*aca0*/  LDCU.U8 UR15, c[0x0][0x614] ;  /* 0x0000c280ff0f77ac */ /* 0x000f620008000000 */
[----:B------:R-:W4:Y:S01]  /*acb0*/  LDCU UR9, c[0x0][0x38c] ;  /* 0x00007180ff0977ac */ /* 0x000f220008000800 */
[----:B------:R-:W3:Y:S01]  /*acc0*/  LDCU UR11, c[0x0][0x61c] ;  /* 0x0000c380ff0b77ac */ /* 0x000ee20008000800 */
[----:B------:R-:W2:Y:S01]  /*acd0*/  LDCU UR6, c[0x0][0x624] ;  /* 0x0000c480ff0677ac */ /* 0x000ea20008000800 */
[----:B------:R-:W-:Y:S01]  /*ace0*/  UMOV UR21, 0x1 ;  /* 0x0000000100157882 */ /* 0x000fe20000000000 */
[----:B------:R-:W-:-:S05]  /*acf0*/  ULEA UR7, UR7, UR4, 0x18 ;  /* 0x0000000407077291 */ /* 0x000fca000f8ec0ff */
[----:B-1----:R-:W-:Y:S02]  /*ad00*/  UIMAD.WIDE.U32 UR4, UR16, UR5, URZ ;  /* 0x00000005100472a5 */ /* 0x002fe4000f8e00ff */
[----:B------:R-:W-:Y:S02]  /*ad10*/  UIADD3 UR13, UPT, UPT, UR7, 0xd0, URZ ;  /* 0x000000d0070d7890 */ /* 0x000fe4000fffe0ff */
[----:B------:R-:W-:Y:S02]  /*ad20*/  UIADD3 UR12, UPT, UPT, UR7, 0xd8, URZ ;  /* 0x000000d8070c7890 */ /* 0x000fe4000fffe0ff */
[----:B------:R-:W-:Y:S01]  /*ad30*/  UPRMT UR13, UR14, 0x654, UR13 ;  /* 0x000006540e0d7896 */ /* 0x000fe2000800000d */
[----:B---345:R-:W-:Y:S01]  /*ad40*/  BAR.SYNC.DEFER_BLOCKING 0x2, 0x1a0 ;  /* 0x0086800000007b1d */ /* 0x038fe20000010000 */
[----:B------:R-:W-:Y:S01]  /*ad50*/  UPRMT UR12, UR14, 0x654, UR12 ;  /* 0x000006540e0c7896 */ /* 0x000fe2000800000c */
[C---:B--2---:R-:W-:Y:S01]  /*ad60*/  IMAD.SHL.U32 R5, R3.reuse, 0x40, RZ ;  /* 0x0000004003057824 */ /* 0x044fe200078e00ff */
[----:B------:R-:W-:Y:S01]  /*ad70*/  UIADD3 UR4, UPT, UPT, UR16, -UR5, URZ ;  /* 0x8000000510047290 */ /* 0x000fe2000fffe0ff */
[----:B------:R-:W-:Y:S01]  /*ad80*/  LOP3.LUT R36, R3, 0x7f, RZ, 0xc0, !PT ;  /* 0x0000007f03247812 */ /* 0x000fe200078ec0ff */
[----:B------:R-:W-:Y:S01]  /*ad90*/  UIADD3 UR10, UPT, UPT, UR9, -0x1, URZ ;  /* 0xffffffff090a7890 */ /* 0x000fe2000fffe0ff */
[----:B------:R-:W1:Y:S01]  /*ada0*/  LDCU.U8 UR14, c[0x0][0x615] ;  /* 0x0000c2a0ff0e77ac */ /* 0x000e620008000000 */
[----:B------:R-:W-:-:S02]  /*adb0*/  LOP3.LUT R5, R5, 0x7c0, RZ, 0xc0, !PT ;  /* 0x000007c005057812 */ /* 0x000fc400078ec0ff */
[----:B------:R-:W-:Y:S01]  /*adc0*/  SHF.R.U32.HI R44, RZ, 0x5, R36 ;  /* 0x00000005ff2c7819 */ /* 0x000fe20000011624 */
[----:B------:R-:W-:Y:S01]  /*add0*/  USHF.R.U32.HI UR4, URZ, UR15, UR4 ;  /* 0x0000000fff047299 */ /* 0x000fe20008011604 */
[----:B------:R-:W2:Y:S03]  /*ade0*/  LDCU.U8 UR15, c[0x0][0x620] ;  /* 0x0000c400ff0f77ac */ /* 0x000ea60008000000 */
[----:B------:R-:W-:Y:S01]  /*adf0*/  IMAD R5, R44, 0x800, R5 ;  /* 0x000008002c057824 */ /* 0x000fe200078e0205 */
[----:B------:R-:W-:Y:S02]  /*ae00*/  UIADD3 UR4, UPT, UPT, UR5, UR4, URZ ;  /* 0x0000000405047290 */ /* 0x000fe4000fffe0ff */
[----:B------:R-:W-:Y:S02]  /*ae10*/  UIADD3 UR8, UPT, UPT, -UR9, URZ, URZ ;  /* 0x000000ff09087290 */ /* 0x000fe4000fffe1ff */
[----:B------:R-:W-:-:S02]  /*ae20*/  UISETP.GE.AND UP0, UPT, UR16, UR6, UPT ;  /* 0x000000061000728c */ /* 0x000fc4000bf06270 */
[----:B------:R-:W-:Y:S01]  /*ae30*/  USHF.R.S32.HI UR6, URZ, 0x1f, UR10 ;  /* 0x0000001fff067899 */ /* 0x000fe2000801140a */
[----:B------:R-:W-:Y:S01]  /*ae40*/  SYNCS.ARRIVE.TRANS64.RED.ART0 RZ, [UR13], R4 ;  /* 0x00000004ffff79a7 */ /* 0x000fe2000850040d */
[----:B-1----:R-:W-:Y:S02]  /*ae50*/  USHF.R.U32.HI UR14, URZ, UR14, UR4 ;  /* 0x0000000eff0e7299 */ /* 0x002fe40008011604 */
[----:B------:R-:W-:Y:S02]  /*ae60*/  USHF.R.S32.HI UR8, URZ, 0x1f, UR8 ;  /* 0x0000001fff087899 */ /* 0x000fe40008011408 */
[----:B------:R-:W-:Y:S02]  /*ae70*/  UIMAD.WIDE.U32 UR4, UR14, UR11, URZ ;  /* 0x0000000b0e0472a5 */ /* 0x000fe4000f8e00ff */
[----:B------:R-:W-:Y:S01]  /*ae80*/  UISETP.GT.AND UP1, UPT, UR9, URZ, UPT ;  /* 0x000000ff0900728c */ /* 0x000fe2000bf24270 */
[----:B------:R1:W-:Y:S01]  /*ae90*/  SYNCS.ARRIVE.TRANS64.RED.ART0 RZ, [UR12], R4 ;  /* 0x00000004ffff79a7 */ /* 0x0003e2000850040c */
[----:B------:R-:W-:-:S02]  /*aea0*/  ULEA.HI UR6, UR6, UR10, URZ, 0x7 ;  /* 0x0000000a06067291 */ /* 0x000fc4000f8f38ff */
[----:B------:R-:W-:Y:S01]  /*aeb0*/  ULEA.HI UR8, UR8, -UR9, URZ, 0x7 ;  /* 0x8000000908087291 */ /* 0x000fe2000f8f38ff */
[----:B------:R-:W-:Y:S01]  /*aec0*/  UMOV UR4, UR5 ;  /* 0x0000000500047c82 */ /* 0x000fe20008000000 */
[----:B------:R-:W-:Y:S02]  /*aed0*/  USHF.R.S32.HI UR23, URZ, 0x7, UR6 ;  /* 0x00000007ff177899 */ /* 0x000fe40008011406 */
[----:B------:R-:W-:Y:S02]  /*aee0*/  UIADD3 UR5, UPT, UPT, UR14, -UR4, URZ ;  /* 0x800000040e057290 */ /* 0x000fe4000fffe0ff */
[----:B------:R-:W-:Y:S02]  /*aef0*/  USHF.R.S32.HI UR6, URZ, 0x7, UR8 ;  /* 0x00000007ff067899 */ /* 0x000fe40008011408 */
[----:B--2---:R-:W-:Y:S02]  /*af00*/  USHF.R.U32.HI UR5, URZ, UR15, UR5 ;  /* 0x0000000fff057299 */ /* 0x004fe40008011605 */
[----:B------:R-:W-:-:S02]  /*af10*/  @!UP1 ULOP3.LUT UR23, URZ, UR6, URZ, 0x33, !UPT ;  /* 0x00000006ff179292 */ /* 0x000fc4000f8e33ff */
[----:B------:R-:W-:Y:S01]  /*af20*/  UIADD3 UR4, UPT, UPT, UR4, UR5, URZ ;  /* 0x0000000504047290 */ /* 0x000fe2000fffe0ff */
[----:B-1----:R-:W-:-:S04]  /*af30*/  VIADD R4, R5, UR7 ;  /* 0x0000000705047c36 */ /* 0x002fc80008000000 */
[C---:B------:R-:W-:Y:S02]  /*af40*/  VIADD R5, R4.reuse, 0xc00 ;  /* 0x00000c0004057836 */ /* 0x040fe40000000000 */
[----:B------:R-:W-:-:S03]  /*af50*/  VIADD R4, R4, 0x6c00 ;  /* 0x00006c0004047836 */ /* 0x000fc60000000000 */
[----:B------:R-:W-:Y:S02]  /*af60*/  SHF.R.U32.HI R46, RZ, 0x3, R5 ;  /* 0x00000003ff2e7819 */ /* 0x000fe40000011605 */
[----:B------:R-:W-:Y:S02]  /*af70*/  SHF.R.U32.HI R45, RZ, 0x3, R4 ;  /* 0x00000003ff2d7819 */ /* 0x000fe40000011604 */
[----:B------:R-:W-:Y:S02]  /*af80*/  LOP3.LUT R46, R5, 0x30, R46, 0x78, !PT ;  /* 0x00000030052e7812 */ /* 0x000fe400078e782e */
[----:B------:R-:W-:Y:S01]  /*af90*/  LOP3.LUT R45, R4, 0x30, R45, 0x78, !PT ;  /* 0x00000030042d7812 */ /* 0x000fe200078e782d */
[----:B------:R-:W-:Y:S06]  /*afa0*/  BRA.U UP0, `(.L_x_88) ;  /* 0x0000002100707547 */ /* 0x000fec000b800000 */
[----:B------:R-:W1:Y:S01]  /*afb0*/  LDCU.U8 UR6, c[0x0][0x621] ;  /* 0x0000c420ff0677ac */ /* 0x000e620008000000 */
[----:B------:R-:W-:Y:S01]  /*afc0*/  S2UR UR24, SR_CTAID.X ;  /* 0x00000000001879c3 */ /* 0x000fe20000002500 */
[----:B------:R-:W-:Y:S01]  /*afd0*/  R2UR UR9, R0 ;  /* 0x00000000000972ca */ /* 0x000fe200000e0000 */
[----:B------:R-:W-:Y:S01]  /*afe0*/  IMAD.MOV.U32 R38, RZ, RZ, 0x20 ;  /* 0x00000020ff267424 */ /* 0x000fe200078e00ff */
[----:B------:R-:W2:Y:S01]  /*aff0*/  LDCU UR5, c[0x0][0x60c] ;  /* 0x0000c180ff0577ac */ /* 0x000ea20008000800 */
[----:B------:R-:W-:Y:S01]  /*b000*/  R2P PR, R3, 0x6 ;  /* 0x0000000603007804 */ /* 0x000fe20000000000 */
[----:B------:R-:W-:Y:S01]  /*b010*/  IMAD.MOV.U32 R37, RZ, RZ, 0x10 ;  /* 0x00000010ff257424 */ /* 0x000fe200078e00ff */
[----:B------:R-:W-:Y:S01]  /*b020*/  R2UR UR8, R2 ;  /* 0x00000000020872ca */ /* 0x000fe200000e0000 */
[----:B------:R-:W-:Y:S01]  /*b030*/  UIADD3 UR15, UPT, UPT, -UR14, URZ, URZ ;  /* 0x000000ff0e0f7290 */ /* 0x000fe2000fffe1ff */
[----:B------:R-:W-:Y:S01]  /*b040*/  IMAD.SHL.U32 R44, R44, 0x200000, RZ ;  /* 0x002000002c2c7824 */ /* 0x000fe200078e00ff */
[----:B------:R-:W-:Y:S01]  /*b050*/  SEL R38, R38, 0xffffffe0, !P2 ;  /* 0xffffffe026267807 */ /* 0x000fe20005000000 */
[----:B------:R-:W3:Y:S02]  /*b060*/  S2UR UR27, SR_CgaSize ;  /* 0x00000000001b79c3 */ /* 0x000ee40000008a00 */
[----:B---3--:R-:W-:-:S12]  /*b070*/  UIMAD UR27, UR27, -0xa0, URZ ;  /* 0xffffff601b1b78a4 */ /* 0x008fd8000f8e02ff */
[----:B------:R-:W3:Y:S01]  /*b080*/  LDCU UR27, c[0x0][UR27+0x2c0] ;  /* 0x000058001b1b77ac */ /* 0x000ee20008000800 */
[----:B------:R-:W-:Y:S02]  /*b090*/  SEL R37, R37, 0xfffffff0, !P1 ;  /* 0xfffffff025257807 */ /* 0x000fe40004800000 */
[C---:B------:R-:W-:Y:S01]  /*b0a0*/  IADD3 R41, PT, PT, R46.reuse, R38, RZ ;  /* 0x000000262e297210 */ /* 0x040fe20007ffe0ff */
[C---:B------:R-:W-:Y:S01]  /*b0b0*/  IMAD.IADD R38, R45.reuse, 0x1, R38 ;  /* 0x000000012d267824 */ /* 0x040fe200078e0226 */
[----:B------:R-:W-:Y:S01]  /*b0c0*/  ULOP3.LUT UR10, UR9, 0x3, URZ, 0xc0, !UPT ;  /* 0x00000003090a7892 */ /* 0x000fe2000f8ec0ff */
[----:B------:R-:W-:Y:S01]  /*b0d0*/  IMAD.IADD R42, R46, 0x1, R37 ;  /* 0x000000012e2a7824 */ /* 0x000fe200078e0225 */
[----:B-1----:R-:W-:Y:S01]  /*b0e0*/  USHF.R.U32.HI UR20, URZ, UR6, UR4 ;  /* 0x00000006ff147299 */ /* 0x002fe20008011604 */
[----:B------:R-:W-:Y:S01]  /*b0f0*/  IADD3 R39, PT, PT, R45, R37, RZ ;  /* 0x000000252d277210 */ /* 0x000fe20007ffe0ff */
[----:B------:R-:W1:Y:S01]  /*b100*/  LDCU UR6, c[0x0][0x618] ;  /* 0x0000c300ff0677ac */ /* 0x000e620008000800 */
[C---:B------:R-:W-:Y:S01]  /*b110*/  IMAD.IADD R40, R37.reuse, 0x1, R41 ;  /* 0x0000000125287824 */ /* 0x040fe200078e0229 */
[----:B------:R-:W-:Y:S01]  /*b120*/  LEA R43, R36, UR7, 0x2 ;  /* 0x00000007242b7c11 */ /* 0x000fe2000f8e10ff */
[----:B------:R-:W-:Y:S01]  /*b130*/  UIADD3 UR4, UPT, UPT, -UR20, URZ, URZ ;  /* 0x000000ff14047290 */ /* 0x000fe2000fffe1ff */
[----:B------:R-:W-:Y:S01]  /*b140*/  IADD3 R37, PT, PT, R37, R38, RZ ;  /* 0x0000002625257210 */ /* 0x000fe20007ffe0ff */
[----:B------:R-:W-:-:S02]  /*b150*/  USHF.L.U32 UR24, UR24, 0x7, URZ ;  /* 0x0000000718187899 */ /* 0x000fc400080006ff */
[----:B------:R-:W-:Y:S02]  /*b160*/  UIADD3 UR11, UPT, UPT, UR10, 0x7, URZ ;  /* 0x000000070a0b7890 */ /* 0x000fe4000fffe0ff */
[----:B------:R-:W-:Y:S01]  /*b170*/  UIADD3 UR25, UPT, UPT, -UR23, URZ, URZ ;  /* 0x000000ff17197290 */ /* 0x000fe2000fffe1ff */
[----:B------:R-:W4:Y:S01]  /*b180*/  LDCU.64 UR28, c[0x0][0x358] ;  /* 0x00006b00ff1c77ac */ /* 0x000f220008000a00 */
[----:B--2---:R-:W-:Y:S02]  /*b190*/  UIMAD UR15, UR5, UR15, UR8 ;  /* 0x0000000f050f72a4 */ /* 0x004fe4000f8e0208 */
[----:B------:R-:W-:Y:S02]  /*b1a0*/  UIADD3 UR10, UPT, UPT, UR10, 0x3, URZ ;  /* 0x000000030a0a7890 */ /* 0x000fe4000fffe0ff */
[----:B------:R-:W-:Y:S02]  /*b1b0*/  ULOP3.LUT UR24, UR24, 0x80, URZ, 0xc0, !UPT ;  /* 0x0000008018187892 */ /* 0x000fe4000f8ec0ff */
[----:B-1----:R-:W-:Y:S01]  /*b1c0*/  UIMAD UR14, UR6, UR4, UR14 ;  /* 0x00000004060e72a4 */ /* 0x002fe2000f8e020e */
[----:B------:R-:W-:Y:S01]  /*b1d0*/  UMOV UR22, URZ ;  /* 0x000000ff00167c82 */ /* 0x000fe20008000000 */
[----:B---3--:R-:W-:-:S10]  /*b1e0*/  UMOV UR21, 0x1 ;  /* 0x0000000100157882 */ /* 0x008fd40000000000 */
.L_x_97:
[----:B-1----:R-:W-:Y:S01]  /*b1f0*/  MOV R5, UR10 ;  /* 0x0000000a00057c02 */ /* 0x002fe20008000f00 */
[----:B------:R-:W-:Y:S01]  /*b200*/  HFMA2 R3, -RZ, RZ, 0, 5.9604644775390625e-08 ;  /* 0x00000001ff037431 */ /* 0x000fe200000001ff */
[----:B------:R-:W-:Y:S01]  /*b210*/  MOV R4, UR11 ;  /* 0x0000000b00047c02 */ /* 0x000fe20008000f00 */
[----:B------:R-:W-:Y:S02]  /*b220*/  UISETP.GE.AND UP0, UPT, UR23, 0x1, UPT ;  /* 0x000000011700788c */ /* 0x000fe4000bf06270 */
[----:B------:R1:W-:Y:S06]  /*b230*/  BAR.SYNC.DEFER_BLOCKING R5, 0x40 ;  /* 0x000100050000751d */ /* 0x0003ec0000010000 */
[----:B------:R1:W-:Y:S02]  /*b240*/  SYNCS.ARRIVE.TRANS64.ART0 RZ, [UR7+0x130], R3 ;  /* 0x00013003ffff79a7 */ /* 0x0003e40008500007 */
[----:B------:R1:W-:Y:S06]  /*b250*/  BAR.SYNC.DEFER_BLOCKING R4, 0x40 ;  /* 0x000100040000751d */ /* 0x0003ec0000010000 */
[----:B------:R-:W-:Y:S05]  /*b260*/  BRA.U !UP0, `(.L_x_89) ;  /* 0x0000000908507547 */ /* 0x000fea000b800000 */
[----:B------:R-:W-:Y:S01]  /*b270*/  UMOV UR6, UR25 ;  /* 0x0000001900067c82 */ /* 0x000fe20008000000 */
.L_x_92:
[----:B-1----:R-:W-:Y:S02]  /*b280*/  IMAD.U32 R5, RZ, RZ, UR10 ;  /* 0x0000000aff057e24 */ /* 0x002fe4000f8e00ff */
[----:B------:R-:W-:-:S03]  /*b290*/  IMAD.U32 R47, RZ, RZ, UR11 ;  /* 0x0000000bff2f7e24 */ /* 0x000fc6000f8e00ff */
[----:B------:R1:W-:Y:S06]  /*b2a0*/  BAR.SYNC.DEFER_BLOCKING R5, 0x40 ;  /* 0x000100050000751d */ /* 0x0003ec0000010000 */
[----:B--2---:R-:W2:Y:S02]  /*b2b0*/  LDS R48, [R43+0x18c] ;  /* 0x00018c002b307984 */ /* 0x004ea40000000800 */
[----:B--2---:R-:W-:-:S13]  /*b2c0*/  FSETP.GEU.AND P0, PT, R48, 1, PT ;  /* 0x3f8000003000780b */ /* 0x004fda0003f0e000 */
[----:B------:R-:W-:-:S04]  /*b2d0*/  VOTE.ANY R4, PT, !P0 ;  /* 0x0000000000047806 */ /* 0x000fc800040e0100 */
[----:B------:R-:W-:-:S13]  /*b2e0*/  ISETP.NE.AND P0, PT, R4, RZ, PT ;  /* 0x000000ff0400720c */ /* 0x000fda0003f05270 */
[----:B-1----:R-:W-:Y:S05]  /*b2f0*/  @!P0 BRA `(.L_x_90) ;  /* 0x0000000000fc8947 */ /* 0x002fea0003800000 */
[C---:B------:R-:W-:Y:S02]  /*b300*/  R2UR UR4, R44.reuse ;  /* 0x000000002c0472ca */ /* 0x040fe400000e0000 */
[----:B------:R-:W-:-:S11]  /*b310*/  R2UR UR5, R44 ;  /* 0x000000002c0572ca */ /* 0x000fd600000e0000 */
[----:B------:R-:W1:Y:S02]  /*b320*/  LDTM.x16 R20, tmem[UR4+0x100] ;  /* 0x00010004001479ee */ /* 0x000e640008240000 */
[-C--:B-1----:R-:W-:Y:S02]  /*b330*/  FMUL2 R20, R20.F32x2.HI_LO, R48.reuse.F32 ;  /* 0x000000301414724a */ /* 0x082fe40001000000 */
[-C--:B------:R-:W-:Y:S02]  /*b340*/  FMUL2 R22, R22.F32x2.HI_LO, R48.reuse.F32 ;  /* 0x000000301616724a */ /* 0x080fe40001000000 */
[-C--:B------:R-:W-:Y:S02]  /*b350*/  FMUL2 R24, R24.F32x2.HI_LO, R48.reuse.F32 ;  /* 0x000000301818724a */ /* 0x080fe40001000000 */
[-C--:B------:R-:W-:Y:S02]  /*b360*/  FMUL2 R26, R26.F32x2.HI_LO, R48.reuse.F32 ;  /* 0x000000301a1a724a */ /* 0x080fe40001000000 */
[----:B------:R-:W-:-:S02]  /*b370*/  FMUL2 R28, R28.F32x2.HI_LO, R48.F32 ;  /* 0x000000301c1c724a */ /* 0x000fc40001000000 */
[-C--:B------:R-:W-:Y:S02]  /*b380*/  FMUL2 R30, R30.F32x2.HI_LO, R48.reuse.F32 ;  /* 0x000000301e1e724a */ /* 0x080fe40001000000 */
[-C--:B------:R-:W-:Y:S02]  /*b390*/  FMUL2 R32, R32.F32x2.HI_LO, R48.reuse.F32 ;  /* 0x000000302020724a */ /* 0x080fe40001000000 */
[----:B------:R-:W-:-:S04]  /*b3a0*/  FMUL2 R34, R34.F32x2.HI_LO, R48.F32 ;  /* 0x000000302222724a */ /* 0x000fc80001000000 */
[----:B------:R-:W-:Y:S01]  /*b3b0*/  STTM.x16 tmem[UR5+0x100], R20 ;  /* 0x00010014000079ed */ /* 0x000fe20008240005 */
        /* <DEDUP_REMOVED lines=49> */
[----:B------:R1:W-:Y:S01]  /*b6d0*/  STTM.x16 tmem[UR4+0x150], R4 ;  /* 0x00015004000079ed */ /* 0x0003e20008240004 */
[----:B------:R-:W2:Y:S02]  /*b6e0*/  FENCE.VIEW.ASYNC.T ;  /* 0x00000000000073c6 */ /* 0x000ea40000000200 */
.L_x_90:
[----:B--2---:R2:W-:Y:S01]  /*b6f0*/  SYNCS.ARRIVE.TRANS64.RED.ART0 RZ, [UR13], R3 ;  /* 0x00000003ffff79a7 */ /* 0x0045e2000850040d */
[----:B------:R-:W-:-:S04]  /*b700*/  UIADD3 UR6, UPT, UPT, UR6, 0x1, URZ ;  /* 0x0000000106067890 */ /* 0x000fc8000fffe0ff */
[----:B------:R-:W-:Y:S01]  /*b710*/  UISETP.NE.AND UP0, UPT, UR6, URZ, UPT ;  /* 0x000000ff0600728c */ /* 0x000fe2000bf05270 */
[----:B------:R2:W-:Y:S01]  /*b720*/  SYNCS.ARRIVE.TRANS64.ART0 RZ, [UR7+0x138], R3 ;  /* 0x00013803ffff79a7 */ /* 0x0005e20008500007 */
[----:B------:R2:W-:Y:S06]  /*b730*/  BAR.SYNC.DEFER_BLOCKING R47, 0x40 ;  /* 0x0001002f0000751d */ /* 0x0005ec0000010000 */
[----:B------:R-:W3:Y:S02]  /*b740*/  LDS R48, [R43+0x38c] ;  /* 0x00038c002b307984 */ /* 0x000ee40000000800 */
[----:B---3--:R-:W-:-:S13]  /*b750*/  FSETP.GEU.AND P0, PT, R48, 1, PT ;  /* 0x3f8000003000780b */ /* 0x008fda0003f0e000 */
[----:B-1----:R-:W-:-:S04]  /*b760*/  VOTE.ANY R4, PT, !P0 ;  /* 0x0000000000047806 */ /* 0x002fc800040e0100 */
[----:B------:R-:W-:-:S13]  /*b770*/  ISETP.NE.AND P0, PT, R4, RZ, PT ;  /* 0x000000ff0400720c */ /* 0x000fda0003f05270 */
[----:B--2---:R-:W-:Y:S05]  /*b780*/  @!P0 BRA `(.L_x_91) ;  /* 0x0000000000fc8947 */ /* 0x004fea0003800000 */
        /* <DEDUP_REMOVED lines=63> */
.L_x_91:
[----:B--2---:R2:W-:Y:S01]  /*bb80*/  SYNCS.ARRIVE.TRANS64.RED.ART0 RZ, [UR12], R3 ;  /* 0x00000003ffff79a7 */ /* 0x0045e2000850040c */
[----:B------:R2:W-:Y:S01]  /*bb90*/  SYNCS.ARRIVE.TRANS64.ART0 RZ, [UR7+0x130], R3 ;  /* 0x00013003ffff79a7 */ /* 0x0005e20008500007 */
[----:B------:R-:W-:Y:S05]  /*bba0*/  BRA.U UP0, `(.L_x_92) ;  /* 0xfffffff500b47547 */ /* 0x000fea000b83ffff */
.L_x_89:
[----:B-1----:R-:W-:Y:S01]  /*bbb0*/  MOV R6, UR10 ;  /* 0x0000000a00067c02 */ /* 0x002fe20008000f00 */
[----:B------:R1:W-:Y:S01]  /*bbc0*/  SYNCS.ARRIVE.TRANS64.ART0 RZ, [UR7+0x138], R3 ;  /* 0x00013803ffff79a7 */ /* 0x0003e20008500007 */
[----:B------:R-:W-:Y:S02]  /*bbd0*/  USHF.L.U32 UR4, UR22, 0x1f, URZ ;  /* 0x0000001f16047899 */ /* 0x000fe400080006ff */
[----:B------:R-:W-:Y:S01]  /*bbe0*/  USHF.L.U32 UR5, UR21, 0x1f, URZ ;  /* 0x0000001f15057899 */ /* 0x000fe200080006ff */
[----:B------:R1:W-:Y:S03]  /*bbf0*/  BAR.SYNC.DEFER_BLOCKING R6, 0x40 ;  /* 0x000100060000751d */ /* 0x0003e60000010000 */
[----:B------:R-:W-:Y:S02]  /*bc00*/  MOV R5, UR4 ;  /* 0x0000000400057c02 */ /* 0x000fe40008000f00 */
[----:B------:R-:W-:Y:S01]  /*bc10*/  MOV R4, UR5 ;  /* 0x0000000500047c02 */ /* 0x000fe20008000f00 */
[----:B------:R1:W3:Y:S04]  /*bc20*/  LDS R64, [R43+0x18c] ;  /* 0x00018c002b407984 */ /* 0x0002e80000000800 */
[----:B------:R1:W5:Y:S01]  /*bc30*/  LDS R47, [R43+0x58c] ;  /* 0x00058c002b2f7984 */ /* 0x0003620000000800 */
[----:B------:R1:W-:Y:S01]  /*bc40*/  SYNCS.ARRIVE.TRANS64.ART0 RZ, [UR7+0x130], R3 ;  /* 0x00013003ffff79a7 */ /* 0x0003e20008500007 */
[----:B------:R-:W2:Y:S02]  /*bc50*/  SYNCS.PHASECHK.TRANS64.TRYWAIT P0, [UR7+0x100], R5 ;  /* 0x00010005ff0075a7 */ /* 0x000ea40008001107 */
[----:B-123-5:R-:W-:Y:S05]  /*bc60*/  @!P0 BRA `(.L_x_93) ;  /* 0x0000002400e08947 */ /* 0x02efea0003800000 */
.L_x_168:
[----:B------:R-:W2:Y:S01]  /*bc70*/  SYNCS.PHASECHK.TRANS64.TRYWAIT P1, [UR7+0x150], R4 ;  /* 0x00015004ff0075a7 */ /* 0x000ea20008021107 */
[----:B------:R-:W-:Y:S02]  /*bc80*/  R2UR UR6, R44 ;  /* 0x000000002c0672ca */ /* 0x000fe400000e0000 */
[----:B------:R-:W-:Y:S01]  /*bc90*/  FSETP.NE.AND P0, PT, R64, RZ, PT ;  /* 0x000000ff4000720b */ /* 0x000fe20003f05000 */
[----:B--2---:R-:W-:-:S12]  /*bca0*/  @!P1 BRA `(.L_x_94) ;  /* 0x0000002400f09947 */ /* 0x004fd80003800000 */
.L_x_170:
[----:B------:R-:W2:Y:S01]  /*bcb0*/  LDTM.x16 R12, tmem[UR6+0x100] ;  /* 0x00010006000c79ee */ /* 0x000ea20008240000 */
[----:B------:R-:W-:Y:S02]  /*bcc0*/  FSEL R65, R64, 1, P0 ;  /* 0x3f80000040417808 */ /* 0x000fe40000000000 */
[----:B------:R-:W-:-:S04]  /*bcd0*/  R2UR UR6, R44 ;  /* 0x000000002c0672ca */ /* 0x000fc800000e0000 */
[----:B------:R-:W2:Y:S02]  /*bce0*/  MUFU.RCP R65, R65 ;  /* 0x0000004100417308 */ /* 0x000ea40000001000 */
[-C--:B--2---:R-:W-:Y:S02]  /*bcf0*/  FMUL2 R18, R18.F32x2.HI_LO, R65.reuse.F32 ;  /* 0x000000411212724a */ /* 0x084fe40001000000 */
[-C--:B------:R-:W-:Y:S02]  /*bd00*/  FMUL2 R16, R16.F32x2.HI_LO, R65.reuse.F32 ;  /* 0x000000411010724a */ /* 0x080fe40001000000 */
[-C--:B------:R-:W-:Y:S01]  /*bd10*/  FMUL2 R14, R14.F32x2.HI_LO, R65.reuse.F32 ;  /* 0x000000410e0e724a */ /* 0x080fe20001000000 */
[----:B------:R-:W-:Y:S01]  /*bd20*/  F2FP.F16.F32.PACK_AB R31, R19, R18 ;  /* 0x00000012131f723e */ /* 0x000fe200000000ff */
[-C--:B------:R-:W-:Y:S01]  /*bd30*/  FMUL2 R12, R12.F32x2.HI_LO, R65.reuse.F32 ;  /* 0x000000410c0c724a */ /* 0x080fe20001000000 */
[----:B------:R-:W-:Y:S01]  /*bd40*/  F2FP.F16.F32.PACK_AB R30, R17, R16 ;  /* 0x00000010111e723e */ /* 0x000fe200000000ff */
[-C--:B------:R-:W-:Y:S01]  /*bd50*/  FMUL2 R26, R26.F32x2.HI_LO, R65.reuse.F32 ;  /* 0x000000411a1a724a */ /* 0x080fe20001000000 */
[----:B------:R-:W-:Y:S01]  /*bd60*/  F2FP.F16.F32.PACK_AB R29, R15, R14 ;  /* 0x0000000e0f1d723e */ /* 0x000fe200000000ff */
[-C--:B------:R-:W-:Y:S01]  /*bd70*/  FMUL2 R24, R24.F32x2.HI_LO, R65.reuse.F32 ;  /* 0x000000411818724a */ /* 0x080fe20001000000 */
[----:B------:R-:W-:Y:S01]  /*bd80*/  F2FP.F16.F32.PACK_AB R28, R13, R12 ;  /* 0x0000000c0d1c723e */ /* 0x000fe200000000ff */
[-C--:B------:R-:W-:Y:S01]  /*bd90*/  FMUL2 R22, R22.F32x2.HI_LO, R65.reuse.F32 ;  /* 0x000000411616724a */ /* 0x080fe20001000000 */
[----:B-1----:R-:W1:Y:S01]  /*bda0*/  LDTM.x16 R4, tmem[UR6+0x110] ;  /* 0x00011006000479ee */ /* 0x002e620008240000 */
[----:B------:R-:W-:Y:S01]  /*bdb0*/  FMUL2 R20, R20.F32x2.HI_LO, R65.F32 ;  /* 0x000000411414724a */ /* 0x000fe20001000000 */
[----:B------:R-:W-:Y:S01]  /*bdc0*/  F2FP.F16.F32.PACK_AB R55, R27, R26 ;  /* 0x0000001a1b37723e */ /* 0x000fe200000000ff */
[----:B------:R2:W-:Y:S01]  /*bdd0*/  STS.128 [R46], R28 ;  /* 0x0000001c2e007388 */ /* 0x0005e20000000c00 */
[----:B------:R-:W-:-:S02]  /*bde0*/  F2FP.F16.F32.PACK_AB R54, R25, R24 ;  /* 0x000000181936723e */ /* 0x000fc400000000ff */
[----:B------:R-:W-:Y:S02]  /*bdf0*/  F2FP.F16.F32.PACK_AB R53, R23, R22 ;  /* 0x000000161735723e */ /* 0x000fe400000000ff */
[----:B------:R-:W-:-:S05]  /*be00*/  F2FP.F16.F32.PACK_AB R52, R21, R20 ;  /* 0x000000141534723e */ /* 0x000fca00000000ff */
[----:B------:R3:W-:Y:S01]  /*be10*/  STS.128 [R42], R52 ;  /* 0x000000342a007388 */ /* 0x0007e20000000c00 */
[-C--:B-1----:R-:W-:Y:S02]  /*be20*/  FMUL2 R18, R18.F32x2.HI_LO, R65.reuse.F32 ;  /* 0x000000411212724a */ /* 0x082fe40001000000 */
[-C--:B------:R-:W-:Y:S02]  /*be30*/  FMUL2 R16, R16.F32x2.HI_LO, R65.reuse.F32 ;  /* 0x000000411010724a */ /* 0x080fe40001000000 */
[-C--:B------:R-:W-:Y:S01]  /*be40*/  FMUL2 R14, R14.F32x2.HI_LO, R65.reuse.F32 ;  /* 0x000000410e0e724a */ /* 0x080fe20001000000 */
[----:B------:R-:W-:Y:S01]  /*be50*/  F2FP.F16.F32.PACK_AB R51, R19, R18 ;  /* 0x000000121333723e */ /* 0x000fe200000000ff */
[-C--:B------:R-:W-:Y:S01]  /*be60*/  FMUL2 R12, R12.F32x2.HI_LO, R65.reuse.F32 ;  /* 0x000000410c0c724a */ /* 0x080fe20001000000 */
[----:B------:R-:W-:Y:S01]  /*be70*/  F2FP.F16.F32.PACK_AB R50, R17, R16 ;  /* 0x000000101132723e */ /* 0x000fe200000000ff */
[-C--:B------:R-:W-:Y:S01]  /*be80*/  FMUL2 R10, R10.F32x2.HI_LO, R65.reuse.F32 ;  /* 0x000000410a0a724a */ /* 0x080fe20001000000 */
[----:B------:R-:W-:Y:S01]  /*be90*/  F2FP.F16.F32.PACK_AB R49, R15, R14 ;  /* 0x0000000e0f31723e */ /* 0x000fe200000000ff */
[----:B--2---:R-:W1:Y:S01]  /*bea0*/  LDTM.x16 R20, tmem[UR6+0x120] ;  /* 0x00012006001479ee */ /* 0x004e620008240000 */
[-C--:B------:R-:W-:Y:S01]  /*beb0*/  FMUL2 R8, R8.F32x2.HI_LO, R65.reuse.F32 ;  /* 0x000000410808724a */ /* 0x080fe20001000000 */
[----:B------:R-:W-:Y:S01]  /*bec0*/  F2FP.F16.F32.PACK_AB R48, R13, R12 ;  /* 0x0000000c0d30723e */ /* 0x000fe200000000ff */
[-C--:B------:R-:W-:Y:S01]  /*bed0*/  FMUL2 R6, R6.F32x2.HI_LO, R65.reuse.F32 ;  /* 0x000000410606724a */ /* 0x080fe20001000000 */
[----:B------:R-:W-:Y:S01]  /*bee0*/  F2FP.F16.F32.PACK_AB R59, R11, R10 ;  /* 0x0000000a0b3b723e */ /* 0x000fe200000000ff */
[----:B------:R-:W-:Y:S01]  /*bef0*/  FMUL2 R4, R4.F32x2.HI_LO, R65.F32 ;  /* 0x000000410404724a */ /* 0x000fe20001000000 */
[----:B------:R-:W-:-:S02]  /*bf00*/  F2FP.F16.F32.PACK_AB R58, R9, R8 ;  /* 0x00000008093a723e */ /* 0x000fc400000000ff */
[----:B------:R-:W-:Y:S02]  /*bf10*/  F2FP.F16.F32.PACK_AB R57, R7, R6 ;  /* 0x000000060739723e */ /* 0x000fe400000000ff */
[----:B------:R-:W-:Y:S02]  /*bf20*/  F2FP.F16.F32.PACK_AB R56, R5, R4 ;  /* 0x000000040538723e */ /* 0x000fe400000000ff */
[----:B------:R-:W2:Y:S03]  /*bf30*/  LDTM.x16 R4, tmem[UR6+0x130] ;  /* 0x00013006000479ee */ /* 0x000ea60008240000 */
[----:B------:R-:W-:Y:S04]  /*bf40*/  STS.128 [R41], R56 ;  /* 0x0000003829007388 */ /* 0x000fe80000000c00 */
[----:B------:R5:W-:Y:S01]  /*bf50*/  STS.128 [R40], R48 ;  /* 0x0000003028007388 */ /* 0x000be20000000c00 */
[----:B-1----:R-:W-:-:S02]  /*bf60*/  FMUL2 R34, R34.F32x2.HI_LO, R65.F32 ;  /* 0x000000412222724a */ /* 0x002fc40001000000 */
[-C--:B------:R-:W-:Y:S02]  /*bf70*/  FMUL2 R32, R32.F32x2.HI_LO, R65.reuse.F32 ;  /* 0x000000412020724a */ /* 0x080fe40001000000 */
[-C--:B------:R-:W-:Y:S01]  /*bf80*/  FMUL2 R30, R30.F32x2.HI_LO, R65.reuse.F32 ;  /* 0x000000411e1e724a */ /* 0x080fe20001000000 */
[----:B---3--:R-:W-:Y:S01]  /*bf90*/  F2FP.F16.F32.PACK_AB R55, R35, R34 ;  /* 0x000000222337723e */ /* 0x008fe200000000ff */
        /* <DEDUP_REMOVED lines=10> */
[-C--:B--2---:R-:W-:Y:S01]  /*c040*/  FMUL2 R18, R18.F32x2.HI_LO, R65.reuse.F32 ;  /* 0x000000411212724a */ /* 0x084fe20001000000 */
[----:B------:R-:W-:Y:S01]  /*c050*/  F2FP.F16.F32.PACK_AB R61, R23, R22 ;  /* 0x00000016173d723e */ /* 0x000fe200000000ff */
[-C--:B------:R-:W-:Y:S01]  /*c060*/  FMUL2 R16, R16.F32x2.HI_LO, R65.reuse.F32 ;  /* 0x000000411010724a */ /* 0x080fe20001000000 */
[----:B------:R-:W-:Y:S01]  /*c070*/  F2FP.F16.F32.PACK_AB R60, R21, R20 ;  /* 0x00000014153c723e */ /* 0x000fe200000000ff */
[-C--:B------:R-:W-:Y:S01]  /*c080*/  FMUL2 R14, R14.F32x2.HI_LO, R65.reuse.F32 ;  /* 0x000000410e0e724a */ /* 0x080fe20001000000 */
[----:B------:R-:W1:Y:S01]  /*c090*/  LDTM.x16 R20, tmem[UR6+0x140] ;  /* 0x00014006001479ee */ /* 0x000e620008240000 */
[----:B------:R-:W-:-:S02]  /*c0a0*/  FMUL2 R12, R12.F32x2.HI_LO, R65.F32 ;  /* 0x000000410c0c724a */ /* 0x000fc40001000000 */
[-C--:B------:R-:W-:Y:S01]  /*c0b0*/  FMUL2 R10, R10.F32x2.HI_LO, R65.reuse.F32 ;  /* 0x000000410a0a724a */ /* 0x080fe20001000000 */
[----:B------:R-:W-:Y:S01]  /*c0c0*/  STS.128 [R46+0x2000], R60 ;  /* 0x0020003c2e007388 */ /* 0x000fe20000000c00 */
[-C--:B------:R-:W-:Y:S01]  /*c0d0*/  FMUL2 R8, R8.F32x2.HI_LO, R65.reuse.F32 ;  /* 0x000000410808724a */ /* 0x080fe20001000000 */
[----:B-----5:R-:W-:Y:S01]  /*c0e0*/  F2FP.F16.F32.PACK_AB R51, R19, R18 ;  /* 0x000000121333723e */ /* 0x020fe200000000ff */
[-C--:B------:R-:W-:Y:S01]  /*c0f0*/  FMUL2 R6, R6.F32x2.HI_LO, R65.reuse.F32 ;  /* 0x000000410606724a */ /* 0x080fe20001000000 */
[----:B------:R-:W-:Y:S01]  /*c100*/  F2FP.F16.F32.PACK_AB R50, R17, R16 ;  /* 0x000000101132723e */ /* 0x000fe200000000ff */
[----:B------:R-:W-:Y:S01]  /*c110*/  FMUL2 R4, R4.F32x2.HI_LO, R65.F32 ;  /* 0x000000410404724a */ /* 0x000fe20001000000 */
[----:B------:R-:W-:Y:S01]  /*c120*/  F2FP.F16.F32.PACK_AB R49, R15, R14 ;  /* 0x0000000e0f31723e */ /* 0x000fe200000000ff */
[----:B------:R-:W-:Y:S01]  /*c130*/  STS.128 [R42+0x2000], R52 ;  /* 0x002000342a007388 */ /* 0x000fe20000000c00 */
[----:B------:R-:W-:Y:S02]  /*c140*/  F2FP.F16.F32.PACK_AB R48, R13, R12 ;  /* 0x0000000c0d30723e */ /* 0x000fe400000000ff */
[----:B------:R-:W-:-:S02]  /*c150*/  F2FP.F16.F32.PACK_AB R59, R11, R10 ;  /* 0x0000000a0b3b723e */ /* 0x000fc400000000ff */
[----:B------:R-:W-:Y:S02]  /*c160*/  F2FP.F16.F32.PACK_AB R58, R9, R8 ;  /* 0x00000008093a723e */ /* 0x000fe400000000ff */
[----:B------:R-:W-:Y:S02]  /*c170*/  F2FP.F16.F32.PACK_AB R57, R7, R6 ;  /* 0x000000060739723e */ /* 0x000fe400000000ff */
[----:B------:R-:W-:Y:S02]  /*c180*/  F2FP.F16.F32.PACK_AB R56, R5, R4 ;  /* 0x000000040538723e */ /* 0x000fe400000000ff */
[----:B------:R-:W2:Y:S01]  /*c190*/  LDTM.x16 R4, tmem[UR6+0x150] ;  /* 0x00015006000479ee */ /* 0x000ea20008240000 */
[-C--:B-1----:R-:W-:Y:S02]  /*c1a0*/  FMUL2 R26, R26.F32x2.HI_LO, R65.reuse.F32 ;  /* 0x000000411a1a724a */ /* 0x082fe40001000000 */
[----:B------:R-:W-:Y:S01]  /*c1b0*/  STS.128 [R41+0x2000], R56 ;  /* 0x0020003829007388 */ /* 0x000fe20000000c00 */
[----:B------:R-:W-:-:S02]  /*c1c0*/  FMUL2 R24, R24.F32x2.HI_LO, R65.F32 ;  /* 0x000000411818724a */ /* 0x000fc40001000000 */
        /* <DEDUP_REMOVED lines=10> */
[----:B------:R-:W-:Y:S01]  /*c270*/  FMUL2 R28, R28.F32x2.HI_LO, R65.F32 ;  /* 0x000000411c1c724a */ /* 0x000fe20001000000 */
[----:B------:R-:W-:Y:S01]  /*c280*/  F2FP.F16.F32.PACK_AB R34, R33, R32 ;  /* 0x000000202122723e */ /* 0x000fe200000000ff */
[----:B------:R-:W-:Y:S01]  /*c290*/  STS.128 [R40+0x2000], R48 ;  /* 0x0020003028007388 */ /* 0x000fe20000000c00 */
[----:B------:R-:W-:-:S02]  /*c2a0*/  F2FP.F16.F32.PACK_AB R33, R31, R30 ;  /* 0x0000001e1f21723e */ /* 0x000fc400000000ff */
[----:B------:R-:W-:Y:S01]  /*c2b0*/  F2FP.F16.F32.PACK_AB R32, R29, R28 ;  /* 0x0000001c1d20723e */ /* 0x000fe200000000ff */
[----:B------:R-:W-:Y:S01]  /*c2c0*/  STS.128 [R46+0x4000], R24 ;  /* 0x004000182e007388 */ /* 0x000fe20000000c00 */
[-C--:B--2---:R-:W-:Y:S02]  /*c2d0*/  FMUL2 R20, R4.F32x2.HI_LO, R65.reuse.F32 ;  /* 0x000000410414724a */ /* 0x084fe40001000000 */
[-C--:B------:R-:W-:Y:S01]  /*c2e0*/  FMUL2 R4, R6.F32x2.HI_LO, R65.reuse.F32 ;  /* 0x000000410604724a */ /* 0x080fe20001000000 */
[----:B------:R-:W-:Y:S01]  /*c2f0*/  STS.128 [R42+0x4000], R32 ;  /* 0x004000202a007388 */ /* 0x000fe20000000c00 */
        /* <DEDUP_REMOVED lines=10> */
[----:B------:R-:W-:-:S02]  /*c3a0*/  F2FP.F16.F32.PACK_AB R11, R19, R18 ;  /* 0x00000012130b723e */ /* 0x000fc400000000ff */
[----:B------:R-:W-:Y:S01]  /*c3b0*/  F2FP.F16.F32.PACK_AB R10, R17, R16 ;  /* 0x00000010110a723e */ /* 0x000fe200000000ff */
[----:B------:R1:W-:Y:S01]  /*c3c0*/  STS.128 [R41+0x4000], R4 ;  /* 0x0040000429007388 */ /* 0x0003e20000000c00 */
[----:B------:R-:W-:Y:S02]  /*c3d0*/  F2FP.F16.F32.PACK_AB R9, R15, R14 ;  /* 0x0000000e0f09723e */ /* 0x000fe400000000ff */
[----:B------:R-:W-:Y:S01]  /*c3e0*/  F2FP.F16.F32.PACK_AB R8, R13, R12 ;  /* 0x0000000c0d08723e */ /* 0x000fe200000000ff */
[----:B------:R-:W-:Y:S01]  /*c3f0*/  IMAD.U32 R13, RZ, RZ, UR11 ;  /* 0x0000000bff0d7e24 */ /* 0x000fe2000f8e00ff */
[----:B------:R-:W-:-:S03]  /*c400*/  MOV R12, UR4 ;  /* 0x00000004000c7c02 */ /* 0x000fc60008000f00 */
[----:B------:R2:W-:Y:S01]  /*c410*/  STS.128 [R40+0x4000], R8 ;  /* 0x0040000828007388 */ /* 0x0005e20000000c00 */
[----:B------:R3:W-:Y:S06]  /*c420*/  MEMBAR.ALL.CTA ;  /* 0x0000000000007992 */ /* 0x0007ec0000008000 */
[----:B---3--:R-:W3:Y:S01]  /*c430*/  FENCE.VIEW.ASYNC.S ;  /* 0x00000000000073c6 */ /* 0x008ee20000000000 */
[----:B-1----:R-:W-:Y:S01]  /*c440*/  IMAD.U32 R4, RZ, RZ, UR5 ;  /* 0x00000005ff047e24 */ /* 0x002fe2000f8e00ff */
[----:B---3--:R2:W-:Y:S01]  /*c450*/  SYNCS.ARRIVE.TRANS64.RED.ART0 RZ, [UR13], R3 ;  /* 0x00000003ffff79a7 */ /* 0x0085e2000850040d */
[----:B------:R2:W-:Y:S01]  /*c460*/  SYNCS.ARRIVE.TRANS64.ART0 RZ, [UR7+0x140], R3 ;  /* 0x00014003ffff79a7 */ /* 0x0005e20008500007 */
[----:B------:R2:W-:Y:S06]  /*c470*/  BAR.SYNC.DEFER_BLOCKING R13, 0x40 ;  /* 0x0001000d0000751d */ /* 0x0005ec0000010000 */
[----:B------:R2:W1:Y:S04]  /*c480*/  LDS R61, [R43+0x38c] ;  /* 0x00038c002b3d7984 */ /* 0x0004680000000800 */
[----:B------:R2:W3:Y:S01]  /*c490*/  LDS R60, [R43+0x78c] ;  /* 0x00078c002b3c7984 */ /* 0x0004e20000000800 */
[----:B------:R2:W-:Y:S01]  /*c4a0*/  SYNCS.ARRIVE.TRANS64.ART0 RZ, [UR7+0x138], R3 ;  /* 0x00013803ffff79a7 */ /* 0x0005e20008500007 */
[----:B------:R-:W5:Y:S02]  /*c4b0*/  SYNCS.PHASECHK.TRANS64.TRYWAIT P1, [UR7+0x108], R12 ;  /* 0x0001080cff0075a7 */ /* 0x000f640008021107 */
[----:B-123-5:R-:W-:Y:S05]  /*c4c0*/  @!P1 BRA `(.L_x_95) ;  /* 0x0000002000089947 */ /* 0x02efea0003800000 */
.L_x_172:
[----:B------:R-:W2:Y:S01]  /*c4d0*/  SYNCS.PHASECHK.TRANS64.TRYWAIT P1, [UR7+0x158], R4 ;  /* 0x00015804ff0075a7 */ /* 0x000ea20008021107 */
[----:B------:R-:W-:-:S04]  /*c4e0*/  FSETP.NE.AND P6, PT, R61, RZ, PT ;  /* 0x000000ff3d00720b */ /* 0x000fc80003fc5000 */
[----:B------:R-:W-:-:S06]  /*c4f0*/  FSEL R62, R61, 1, P6 ;  /* 0x3f8000003d3e7808 */ /* 0x000fcc0003000000 */
[----:B------:R-:W3:Y:S02]  /*c500*/  MUFU.RCP R62, R62 ;  /* 0x0000003e003e7308 */ /* 0x000ee40000001000 */
[----:B--23--:R-:W-:Y:S05]  /*c510*/  @!P1 BRA `(.L_x_96) ;  /* 0x0000002000149947 */ /* 0x00cfea0003800000 */
.L_x_174:
[----:B------:R-:W-:Y:S01]  /*c520*/  R2UR UR4, R44 ;  /* 0x000000002c0472ca */ /* 0x000fe200000e0000 */
[----:B------:R-:W2:Y:S01]  /*c530*/  LDCU.64 UR8, c[0x0][0x3c8] ;  /* 0x00007900ff0877ac */ /* 0x000ea20008000a00 */
[----:B------:R-:W-:Y:S01]  /*c540*/  R2UR UR30, R2 ;  /* 0x00000000021e72ca */ /* 0x000fe200000e0000 */
[----:B------:R-:W3:Y:S01]  /*c550*/  @P0 MUFU.LG2 R64, R64 ;  /* 0x0000004000400308 */ /* 0x000ee20000000c00 */
[----:B------:R-:W5:Y:S01]  /*c560*/  LDCU.64 UR18, c[0x0][0x3d0] ;  /* 0x00007a00ff1277ac */ /* 0x000f620008000a00 */
[----:B------:R-:W1:Y:S06]  /*c570*/  LDCU UR26, c[0x0][0x610] ;  /* 0x0000c200ff1a77ac */ /* 0x000e6c0008000800 */
[----:B------:R-:W4:Y:S02]  /*c580*/  @P6 MUFU.LG2 R61, R61 ;  /* 0x0000003d003d6308 */ /* 0x000f240000000c00 */
[----:B-1----:R-:W1:Y:S01]  /*c590*/  LDTM.x16 R4, tmem[UR4+0x160] ;  /* 0x00016004000479ee */ /* 0x002e620008240000 */
[----:B------:R-:W1:Y:S01]  /*c5a0*/  LDCU UR17, c[0x0][0x380] ;  /* 0x00007000ff1177ac */ /* 0x000e620008000800 */
[----:B------:R-:W1:Y:S01]  /*c5b0*/  LDCU.U8 UR31, c[0x0][0x614] ;  /* 0x0000c280ff1f77ac */ /* 0x000e620008000000 */
[----:B------:R-:W-:-:S02]  /*c5c0*/  UIADD3 UR30, UPT, UPT, UR27, UR30, URZ ;  /* 0x0000001e1b1e7290 */ /* 0x000fc4000fffe0ff */
[----:B------:R-:W-:Y:S02]  /*c5d0*/  ULOP3.LUT UR21, UR21, 0x1, URZ, 0x3c, !UPT ;  /* 0x0000000115157892 */ /* 0x000fe4000f8e3cff */
[----:B------:R-:W-:Y:S02]  /*c5e0*/  ULOP3.LUT UR22, UR22, 0x1, URZ, 0x3c, !UPT ;  /* 0x0000000116167892 */ /* 0x000fe4000f8e3cff */
[----:B------:R-:W-:Y:S02]  /*c5f0*/  IMAD.U32 R2, RZ, RZ, UR30 ;  /* 0x0000001eff027e24 */ /* 0x000fe4000f8e00ff */
[-C--:B-1----:R-:W-:Y:S02]  /*c600*/  FMUL2 R18, R18.F32x2.HI_LO, R62.reuse.F32 ;  /* 0x0000003e1212724a */ /* 0x082fe40001000000 */
[-C--:B------:R-:W-:Y:S02]  /*c610*/  FMUL2 R16, R16.F32x2.HI_LO, R62.reuse.F32 ;  /* 0x0000003e1010724a */ /* 0x080fe40001000000 */
[----:B------:R-:W-:Y:S01]  /*c620*/  FMUL2 R14, R14.F32x2.HI_LO, R62.F32 ;  /* 0x0000003e0e0e724a */ /* 0x000fe20001000000 */
[----:B------:R-:W-:Y:S01]  /*c630*/  F2FP.F16.F32.PACK_AB R31, R19, R18 ;  /* 0x00000012131f723e */ /* 0x000fe200000000ff */
[----:B------:R-:W-:Y:S01]  /*c640*/  FMUL2 R32, R12.F32x2.HI_LO, R62.F32 ;  /* 0x0000003e0c20724a */ /* 0x000fe20001000000 */
[----:B------:R-:W-:Y:S01]  /*c650*/  F2FP.F16.F32.PACK_AB R30, R17, R16 ;  /* 0x00000010111e723e */ /* 0x000fe200000000ff */
[----:B------:R-:W-:Y:S01]  /*c660*/  FMUL2 R10, R10.F32x2.HI_LO, R62.F32 ;  /* 0x0000003e0a0a724a */ /* 0x000fe20001000000 */
[----:B------:R-:W-:Y:S01]  /*c670*/  F2FP.F16.F32.PACK_AB R29, R15, R14 ;  /* 0x0000000e0f1d723e */ /* 0x000fe200000000ff */
[-C--:B------:R-:W-:Y:S01]  /*c680*/  FMUL2 R8, R8.F32x2.HI_LO, R62.reuse.F32 ;  /* 0x0000003e0808724a */ /* 0x080fe20001000000 */
[----:B------:R-:W1:Y:S01]  /*c690*/  LDTM.x16 R12, tmem[UR4+0x170] ;  /* 0x00017004000c79ee */ /* 0x000e620008240000 */
[----:B------:R-:W-:Y:S01]  /*c6a0*/  FMUL2 R6, R6.F32x2.HI_LO, R62.F32 ;  /* 0x0000003e0606724a */ /* 0x000fe20001000000 */
[----:B------:R-:W-:Y:S01]  /*c6b0*/  F2FP.F16.F32.PACK_AB R28, R33, R32 ;  /* 0x00000020211c723e */ /* 0x000fe200000000ff */
[----:B------:R-:W-:Y:S01]  /*c6c0*/  FMUL2 R4, R4.F32x2.HI_LO, R62.F32 ;  /* 0x0000003e0404724a */ /* 0x000fe20001000000 */
[----:B------:R-:W-:-:S02]  /*c6d0*/  F2FP.F16.F32.PACK_AB R35, R11, R10 ;  /* 0x0000000a0b23723e */ /* 0x000fc400000000ff */
[----:B------:R-:W-:Y:S02]  /*c6e0*/  F2FP.F16.F32.PACK_AB R34, R9, R8 ;  /* 0x000000080922723e */ /* 0x000fe400000000ff */
[----:B------:R-:W-:Y:S02]  /*c6f0*/  F2FP.F16.F32.PACK_AB R33, R7, R6 ;  /* 0x000000060721723e */ /* 0x000fe400000000ff */
[----:B------:R-:W-:-:S05]  /*c700*/  F2FP.F16.F32.PACK_AB R32, R5, R4 ;  /* 0x000000040520723e */ /* 0x000fca00000000ff */
[----:B------:R-:W-:Y:S04]  /*c710*/  STS.128 [R45], R32 ;  /* 0x000000202d007388 */ /* 0x000fe80000000c00 */
[----:B------:R2:W-:Y:S01]  /*c720*/  STS.128 [R39], R28 ;  /* 0x0000001c27007388 */ /* 0x0005e20000000c00 */
        /* <DEDUP_REMOVED lines=14> */
[----:B------:R3:W-:Y:S01]  /*c810*/  STS.128 [R38], R48 ;  /* 0x0000003026007388 */ /* 0x0007e20000000c00 */
[----:B------:R-:W-:-:S02]  /*c820*/  F2FP.F16.F32.PACK_AB R58, R25, R24 ;  /* 0x00000018193a723e */ /* 0x000fc400000000ff */
[----:B------:R-:W-:Y:S02]  /*c830*/  F2FP.F16.F32.PACK_AB R57, R23, R22 ;  /* 0x000000161739723e */ /* 0x000fe400000000ff */
[----:B------:R-:W-:Y:S02]  /*c840*/  F2FP.F16.F32.PACK_AB R56, R21, R20 ;  /* 0x000000141538723e */ /* 0x000fe400000000ff */
[----:B--2---:R-:W2:Y:S03]  /*c850*/  LDTM.x16 R20, tmem[UR4+0x190] ;  /* 0x00019004001479ee */ /* 0x004ea60008240000 */
[----:B------:R-:W-:Y:S01]  /*c860*/  STS.128 [R37], R56 ;  /* 0x0000003825007388 */ /* 0x000fe20000000c00 */
[-C--:B-1----:R-:W-:Y:S02]  /*c870*/  FMUL2 R18, R18.F32x2.HI_LO, R62.reuse.F32 ;  /* 0x0000003e1212724a */ /* 0x082fe40001000000 */
[----:B------:R-:W-:-:S02]  /*c880*/  FMUL2 R16, R16.F32x2.HI_LO, R62.F32 ;  /* 0x0000003e1010724a */ /* 0x000fc40001000000 */
[-C--:B------:R-:W-:Y:S02]  /*c890*/  FMUL2 R14, R14.F32x2.HI_LO, R62.reuse.F32 ;  /* 0x0000003e0e0e724a */ /* 0x080fe40001000000 */
[-C--:B------:R-:W-:Y:S02]  /*c8a0*/  FMUL2 R12, R12.F32x2.HI_LO, R62.reuse.F32 ;  /* 0x0000003e0c0c724a */ /* 0x080fe40001000000 */
[-C--:B------:R-:W-:Y:S02]  /*c8b0*/  FMUL2 R10, R10.F32x2.HI_LO, R62.reuse.F32 ;  /* 0x0000003e0a0a724a */ /* 0x080fe40001000000 */
[----:B------:R-:W-:Y:S01]  /*c8c0*/  FMUL2 R8, R8.F32x2.HI_LO, R62.F32 ;  /* 0x0000003e0808724a */ /* 0x000fe20001000000 */
[----:B---3--:R-:W-:Y:S01]  /*c8d0*/  F2FP.F16.F32.PACK_AB R51, R19, R18 ;  /* 0x000000121333723e */ /* 0x008fe200000000ff */
[----:B------:R-:W-:Y:S01]  /*c8e0*/  FMUL2 R6, R6.F32x2.HI_LO, R62.F32 ;  /* 0x0000003e0606724a */ /* 0x000fe20001000000 */
[----:B------:R-:W-:Y:S01]  /*c8f0*/  F2FP.F16.F32.PACK_AB R50, R17, R16 ;  /* 0x000000101132723e */ /* 0x000fe200000000ff */
[----:B------:R-:W-:Y:S01]  /*c900*/  FMUL2 R4, R4.F32x2.HI_LO, R62.F32 ;  /* 0x0000003e0404724a */ /* 0x000fe20001000000 */
[----:B------:R-:W-:Y:S01]  /*c910*/  F2FP.F16.F32.PACK_AB R49, R15, R14 ;  /* 0x0000000e0f31723e */ /* 0x000fe200000000ff */
[----:B--2---:R-:W-:Y:S01]  /*c920*/  FMUL2 R34, R34.F32x2.HI_LO, R62.F32 ;  /* 0x0000003e2222724a */ /* 0x004fe20001000000 */
[----:B------:R-:W-:Y:S01]  /*c930*/  F2FP.F16.F32.PACK_AB R48, R13, R12 ;  /* 0x0000000c0d30723e */ /* 0x000fe200000000ff */
        /* <DEDUP_REMOVED lines=13> */
[----:B------:R-:W-:Y:S01]  /*ca10*/  F2FP.F16.F32.PACK_AB R34, R33, R32 ;  /* 0x000000202122723e */ /* 0x000fe200000000ff */
[----:B------:R-:W-:Y:S01]  /*ca20*/  STS.128 [R45+0x2000], R52 ;  /* 0x002000342d007388 */ /* 0x000fe20000000c00 */
[----:B------:R-:W-:-:S02]  /*ca30*/  F2FP.F16.F32.PACK_AB R33, R31, R30 ;  /* 0x0000001e1f21723e */ /* 0x000fc400000000ff */
[----:B------:R-:W-:Y:S01]  /*ca40*/  F2FP.F16.F32.PACK_AB R32, R29, R28 ;  /* 0x0000001c1d20723e */ /* 0x000fe200000000ff */
[----:B------:R2:W-:Y:S01]  /*ca50*/  STS.128 [R39+0x2000], R48 ;  /* 0x0020003027007388 */ /* 0x0005e20000000c00 */
[----:B------:R-:W-:Y:S02]  /*ca60*/  F2FP.F16.F32.PACK_AB R31, R27, R26 ;  /* 0x0000001a1b1f723e */ /* 0x000fe400000000ff */
[----:B------:R-:W-:Y:S02]  /*ca70*/  F2FP.F16.F32.PACK_AB R30, R25, R24 ;  /* 0x00000018191e723e */ /* 0x000fe400000000ff */
[----:B------:R-:W-:Y:S02]  /*ca80*/  F2FP.F16.F32.PACK_AB R29, R23, R22 ;  /* 0x00000016171d723e */ /* 0x000fe400000000ff */
[----:B------:R-:W-:-:S05]  /*ca90*/  F2FP.F16.F32.PACK_AB R28, R21, R20 ;  /* 0x00000014151c723e */ /* 0x000fca00000000ff */
[----:B------:R-:W-:Y:S01]  /*caa0*/  STS.128 [R38+0x2000], R28 ;  /* 0x0020001c26007388 */ /* 0x000fe20000000c00 */
[----:B-1----:R-:W-:-:S03]  /*cab0*/  FMUL2 R18, R18.F32x2.HI_LO, R62.F32 ;  /* 0x0000003e1212724a */ /* 0x002fc60001000000 */
[----:B------:R-:W-:Y:S01]  /*cac0*/  STS.128 [R37+0x2000], R32 ;  /* 0x0020002025007388 */ /* 0x000fe20000000c00 */
        /* <DEDUP_REMOVED lines=10> */
[----:B------:R-:W-:-:S02]  /*cb70*/  F2FP.F16.F32.PACK_AB R27, R11, R10 ;  /* 0x0000000a0b1b723e */ /* 0x000fc400000000ff */
[----:B------:R-:W-:Y:S01]  /*cb80*/  F2FP.F16.F32.PACK_AB R26, R9, R8 ;  /* 0x00000008091a723e */ /* 0x000fe200000000ff */
[----:B--2---:R-:W-:Y:S01]  /*cb90*/  FMUL2 R48, R4.F32x2.HI_LO, R62.F32 ;  /* 0x0000003e0430724a */ /* 0x004fe20001000000 */
[----:B------:R-:W-:Y:S01]  /*cba0*/  F2FP.F16.F32.PACK_AB R25, R25, R24 ;  /* 0x000000181919723e */ /* 0x000fe200000000ff */
[----:B------:R-:W1:Y:S01]  /*cbb0*/  LDTM.x16 R4, tmem[UR4+0x1b0] ;  /* 0x0001b004000479ee */ /* 0x000e620008240000 */
[----:B------:R-:W-:Y:S02]  /*cbc0*/  USHF.R.S32.HI UR4, URZ, 0x1f, UR14 ;  /* 0x0000001fff047899 */ /* 0x000fe4000801140e */
[----:B------:R-:W-:Y:S02]  /*cbd0*/  F2FP.F16.F32.PACK_AB R24, R49, R48 ;  /* 0x000000303118723e */ /* 0x000fe400000000ff */
[----:B------:R-:W-:Y:S02]  /*cbe0*/  UIMAD UR6, UR4, UR8, URZ ;  /* 0x00000008040672a4 */ /* 0x000fe4000f8e02ff */
[----:B------:R-:W-:Y:S01]  /*cbf0*/  UIMAD.WIDE.U32 UR4, UR14, UR8, URZ ;  /* 0x000000080e0472a5 */ /* 0x000fe2000f8e00ff */
[----:B------:R-:W-:Y:S01]  /*cc00*/  STS.128 [R45+0x4000], R24 ;  /* 0x004000182d007388 */ /* 0x000fe20000000c00 */
[----:B------:R-:W-:-:S02]  /*cc10*/  UIMAD UR9, UR14, UR9, UR6 ;  /* 0x000000090e0972a4 */ /* 0x000fc4000f8e0206 */
[----:B------:R-:W-:Y:S01]  /*cc20*/  USHF.R.S32.HI UR8, URZ, 0x1f, UR20 ;  /* 0x0000001fff087899 */ /* 0x000fe20008011414 */
[----:B------:R-:W-:Y:S01]  /*cc30*/  STS.128 [R39+0x4000], R20 ;  /* 0x0040001427007388 */ /* 0x000fe20000000c00 */
[----:B------:R-:W-:Y:S02]  /*cc40*/  ULEA UR6, UR15, UR24, 0x9 ;  /* 0x000000180f067291 */ /* 0x000fe4000f8e48ff */
[----:B-----5:R-:W-:Y:S02]  /*cc50*/  UIMAD UR15, UR8, UR18, URZ ;  /* 0x00000012080f72a4 */ /* 0x020fe4000f8e02ff */
[----:B------:R-:W-:Y:S02]  /*cc60*/  UIADD3 UR5, UPT, UPT, UR5, UR9, URZ ;  /* 0x0000000905057290 */ /* 0x000fe4000fffe0ff */
[----:B------:R-:W-:Y:S02]  /*cc70*/  UIMAD.WIDE.U32 UR8, UR30, UR26, URZ ;  /* 0x0000001a1e0872a5 */ /* 0x000fe4000f8e00ff */
[----:B------:R-:W-:-:S02]  /*cc80*/  UIADD3 UR14, UPT, UPT, -UR6, UR17, URZ ;  /* 0x00000011060e7290 */ /* 0x000fc4000fffe1ff */
[----:B------:R-:W-:Y:S01]  /*cc90*/  UIADD3 UR16, UPT, UPT, UR6, 0x100, URZ ;  /* 0x0000010006107890 */ /* 0x000fe2000fffe0ff */
[-C--:B-1----:R-:W-:Y:S01]  /*cca0*/  FMUL2 R48, R4.F32x2.HI_LO, R62.reuse.F32 ;  /* 0x0000003e0430724a */ /* 0x082fe20001000000 */
[----:B------:R-:W-:Y:S01]  /*ccb0*/  UIMAD UR19, UR20, UR19, UR15 ;  /* 0x00000013141372a4 */ /* 0x000fe2000f8e020f */
[-C--:B------:R-:W-:Y:S01]  /*ccc0*/  FMUL2 R4, R6.F32x2.HI_LO, R62.reuse.F32 ;  /* 0x0000003e0604724a */ /* 0x080fe20001000000 */
[----:B------:R-:W-:Y:S01]  /*ccd0*/  UMOV UR8, UR9 ;  /* 0x0000000900087c82 */ /* 0x000fe20008000000 */
[-C--:B------:R-:W-:Y:S01]  /*cce0*/  FMUL2 R6, R10.F32x2.HI_LO, R62.reuse.F32 ;  /* 0x0000003e0a06724a */ /* 0x080fe20001000000 */
[----:B------:R-:W-:Y:S01]  /*ccf0*/  UIADD3 UR9, UPT, UPT, UR30, -UR8, URZ ;  /* 0x800000081e097290 */ /* 0x000fe2000fffe0ff */
        /* <DEDUP_REMOVED lines=10> */
[----:B------:R-:W-:Y:S01]  /*cda0*/  UIADD3 UR17, UPT, UPT, -UR16, UR17, URZ ;  /* 0x0000001110117290 */ /* 0x000fe2000fffe1ff */
[----:B------:R-:W-:Y:S01]  /*cdb0*/  F2FP.F16.F32.PACK_AB R11, R19, R18 ;  /* 0x00000012130b723e */ /* 0x000fe200000000ff */
[----:B------:R1:W-:Y:S01]  /*cdc0*/  STS.128 [R38+0x4000], R4 ;  /* 0x0040000426007388 */ /* 0x0003e20000000c00 */
[----:B------:R-:W-:Y:S01]  /*cdd0*/  F2FP.F16.F32.PACK_AB R9, R15, R14 ;  /* 0x0000000e0f09723e */ /* 0x000fe200000000ff */
[----:B------:R-:W-:Y:S01]  /*cde0*/  USHF.R.U32.HI UR9, URZ, UR31, UR9 ;  /* 0x0000001fff097299 */ /* 0x000fe20008011609 */
[----:B------:R-:W-:Y:S01]  /*cdf0*/  F2FP.F16.F32.PACK_AB R8, R13, R12 ;  /* 0x0000000c0d08723e */ /* 0x000fe200000000ff */
[----:B------:R-:W2:Y:S01]  /*ce00*/  LDCU.U8 UR31, c[0x0][0x615] ;  /* 0x0000c2a0ff1f77ac */ /* 0x000ea20008000000 */
[----:B------:R-:W3:Y:S01]  /*ce10*/  @P0 LDC R12, c[0x0][0x600] ;  /* 0x00018000ff0c0b82 */ /* 0x000ee20000000800 */
[C---:B------:R-:W-:Y:S01]  /*ce20*/  ISETP.LT.AND P5, PT, R36.reuse, UR14, PT ;  /* 0x0000000e24007c0c */ /* 0x040fe2000bfa1270 */
[----:B------:R-:W-:Y:S01]  /*ce30*/  IMAD.MOV.U32 R14, RZ, RZ, -0x800000 ;  /* 0xff800000ff0e7424 */ /* 0x000fe200078e00ff */
[----:B------:R5:W-:Y:S01]  /*ce40*/  STS.128 [R37+0x4000], R8 ;  /* 0x0040000825007388 */ /* 0x000be20000000c00 */
[----:B------:R-:W1:Y:S01]  /*ce50*/  LDCU.64 UR14, c[0x0][0x618] ;  /* 0x0000c300ff0e77ac */ /* 0x000e620008000a00 */
[----:B------:R-:W-:Y:S01]  /*ce60*/  ISETP.LT.AND P4, PT, R36, UR17, PT ;  /* 0x0000001124007c0c */ /* 0x000fe2000bf81270 */
[----:B------:R4:W-:Y:S06]  /*ce70*/  MEMBAR.ALL.CTA ;  /* 0x0000000000007992 */ /* 0x0009ec0000008000 */
[----:B----4-:R-:W4:Y:S01]  /*ce80*/  FENCE.VIEW.ASYNC.S ;  /* 0x00000000000073c6 */ /* 0x010f220000000000 */
[----:B------:R-:W-:-:S02]  /*ce90*/  UIADD3 UR8, UPT, UPT, UR8, UR9, URZ ;  /* 0x0000000908087290 */ /* 0x000fc4000fffe0ff */
[----:B------:R-:W-:Y:S01]  /*cea0*/  UIMAD.WIDE.U32 UR4, UR20, UR18, UR4 ;  /* 0x00000012140472a5 */ /* 0x000fe2000f8e0004 */
[----:B------:R-:W1:Y:S03]  /*ceb0*/  LDCU.U8 UR18, c[0x0][0x621] ;  /* 0x0000c420ff1277ac */ /* 0x000e660008000000 */
[----:B------:R-:W-:Y:S01]  /*cec0*/  UIADD3 UR5, UPT, UPT, UR5, UR19, URZ ;  /* 0x0000001305057290 */ /* 0x000fe2000fffe0ff */
[----:B------:R-:W1:Y:S01]  /*ced0*/  LDCU UR17, c[0x0][0x60c] ;  /* 0x0000c180ff1177ac */ /* 0x000e620008000800 */
[----:B---3--:R-:W-:Y:S02]  /*cee0*/  @P0 FFMA R47, R47, R12, R64 ;  /* 0x0000000c2f2f0223 */ /* 0x008fe40000000040 */
[----:B------:R-:W3:Y:S01]  /*cef0*/  @P5 LDC.64 R12, c[0x0][0x3b0] ;  /* 0x0000ec00ff0c5b82 */ /* 0x000ee20000000a00 */
[----:B-1----:R-:W-:Y:S02]  /*cf00*/  IMAD.U32 R7, RZ, RZ, UR16 ;  /* 0x00000010ff077e24 */ /* 0x002fe4000f8e00ff */
[----:B------:R-:W-:Y:S01]  /*cf10*/  @P0 FMUL R14, R47, 0.69314718246459960938 ;  /* 0x3f3172182f0e0820 */ /* 0x000fe20000400000 */
[----:B------:R-:W-:-:S02]  /*cf20*/  IMAD.U32 R6, RZ, RZ, UR16 ;  /* 0x00000010ff067e24 */ /* 0x000fc4000f8e00ff */
[----:B------:R-:W-:Y:S01]  /*cf30*/  @P4 IADD3 R7, P1, P0, R7, UR4, R36 ;  /* 0x0000000407074c10 */ /* 0x000fe2000f83e024 */
[----:B----4-:R-:W-:Y:S01]  /*cf40*/  SYNCS.ARRIVE.TRANS64.RED.ART0 RZ, [UR12], R3 ;  /* 0x00000003ffff79a7 */ /* 0x010fe2000850040c */
[----:B-----5:R-:W-:Y:S01]  /*cf50*/  IMAD.U32 R9, RZ, RZ, UR6 ;  /* 0x00000006ff097e24 */ /* 0x020fe2000f8e00ff */
[----:B------:R-:W-:Y:S01]  /*cf60*/  @P4 SHF.R.S32.HI R6, RZ, 0x1f, R6 ;  /* 0x0000001fff064819 */ /* 0x000fe20000011406 */
[----:B------:R-:W-:Y:S01]  /*cf70*/  IMAD.U32 R11, RZ, RZ, UR6 ;  /* 0x00000006ff0b7e24 */ /* 0x000fe2000f8e00ff */
[----:B--2---:R-:W-:Y:S01]  /*cf80*/  USHF.R.U32.HI UR6, URZ, UR31, UR8 ;  /* 0x0000001fff067299 */ /* 0x004fe20008011608 */
[----:B------:R-:W-:Y:S01]  /*cf90*/  IMAD.MOV.U32 R10, RZ, RZ, -0x800000 ;  /* 0xff800000ff0a7424 */ /* 0x000fe200078e00ff */
[----:B------:R-:W1:Y:S01]  /*cfa0*/  LDCU.U8 UR31, c[0x0][0x620] ;  /* 0x0000c400ff1f77ac */ /* 0x000e620008000000 */
[----:B------:R-:W-:Y:S01]  /*cfb0*/  @P5 SHF.R.S32.HI R9, RZ, 0x1f, R9 ;  /* 0x0000001fff095819 */ /* 0x000fe20000011409 */
[----:B------:R2:W-:Y:S01]  /*cfc0*/  SYNCS.ARRIVE.TRANS64.ART0 RZ, [UR7+0x148], R3 ;  /* 0x00014803ffff79a7 */ /* 0x0005e20008500007 */
[----:B------:R-:W-:Y:S01]  /*cfd0*/  @P5 IADD3 R8, P3, P2, R11, UR4, R36 ;  /* 0x000000040b085c10 */ /* 0x000fe2000fa7e024 */
[----:B------:R-:W-:Y:S01]  /*cfe0*/  UIMAD.WIDE.U32 UR8, UR6, UR15, URZ ;  /* 0x0000000f060872a5 */ /* 0x000fe2000f8e00ff */
[----:B------:R-:W-:-:S02]  /*cff0*/  @P4 IADD3.X R6, PT, PT, R6, UR5, RZ, P1, P0 ;  /* 0x0000000506064c10 */ /* 0x000fc40008fe04ff */
[----:B------:R-:W-:Y:S01]  /*d000*/  @P5 IADD3.X R9, PT, PT, R9, UR5, RZ, P3, P2 ;  /* 0x0000000509095c10 */ /* 0x000fe20009fe44ff */
[----:B------:R-:W4:Y:S03]  /*d010*/  @P4 LDC.64 R4, c[0x0][0x3b0] ;  /* 0x0000ec00ff044b82 */ /* 0x000f260000000a00 */
[----:B------:R-:W-:Y:S01]  /*d020*/  UMOV UR4, UR9 ;  /* 0x0000000900047c82 */ /* 0x000fe20008000000 */
[----:B---3--:R-:W-:Y:S01]  /*d030*/  @P5 LEA R12, P1, R8, R12, 0x2 ;  /* 0x0000000c080c5211 */ /* 0x008fe200078210ff */
[----:B------:R-:W-:-:S03]  /*d040*/  UIADD3 UR8, UPT, UPT, UR6, -UR4, URZ ;  /* 0x8000000406087290 */ /* 0x000fc6000fffe0ff */
[----:B------:R-:W-:Y:S01]  /*d050*/  @P5 LEA.HI.X R13, R8, R13, R9, 0x2, P1 ;  /* 0x0000000d080d5211 */ /* 0x000fe200008f1409 */
[----:B-1----:R-:W-:-:S04]  /*d060*/  USHF.R.U32.HI UR5, URZ, UR31, UR8 ;  /* 0x0000001fff057299 */ /* 0x002fc80008011608 */
[----:B------:R1:W-:Y:S01]  /*d070*/  @P5 STG.E desc[UR28][R12.64], R14 ;  /* 0x0000000e0c005986 */ /* 0x0003e2000c10191c */
[----:B------:R-:W-:Y:S02]  /*d080*/  UIADD3 UR4, UPT, UPT, UR4, UR5, URZ ;  /* 0x0000000504047290 */ /* 0x000fe4000fffe0ff */
[----:B------:R-:W3:Y:S01]  /*d090*/  LDCU UR8, c[0x0][0x624] ;  /* 0x0000c480ff0877ac */ /* 0x000ee20008000800 */
[----:B--2---:R-:W2:Y:S01]  /*d0a0*/  @P6 LDC R3, c[0x0][0x600] ;  /* 0x00018000ff036b82 */ /* 0x004ea20000000800 */
[----:B------:R-:W-:-:S04]  /*d0b0*/  USHF.R.U32.HI UR20, URZ, UR18, UR4 ;  /* 0x00000012ff147299 */ /* 0x000fc80008011604 */
[----:B------:R-:W-:Y:S01]  /*d0c0*/  UIADD3 UR4, UPT, UPT, -UR20, URZ, URZ ;  /* 0x000000ff14047290 */ /* 0x000fe2000fffe1ff */
[----:B----4-:R-:W-:-:S03]  /*d0d0*/  @P4 LEA R4, P0, R7, R4, 0x2 ;  /* 0x0000000407044211 */ /* 0x010fc600078010ff */
[----:B------:R-:W-:Y:S01]  /*d0e0*/  UIMAD UR14, UR14, UR4, UR6 ;  /* 0x000000040e0e72a4 */ /* 0x000fe2000f8e0206 */
[----:B------:R-:W-:Y:S01]  /*d0f0*/  @P4 LEA.HI.X R5, R7, R5, R6, 0x2, P0 ;  /* 0x0000000507054211 */ /* 0x000fe200000f1406 */
[----:B------:R-:W-:Y:S02]  /*d100*/  UIADD3 UR4, UPT, UPT, -UR6, URZ, URZ ;  /* 0x000000ff06047290 */ /* 0x000fe4000fffe1ff */
[----:B---3--:R-:W-:Y:S02]  /*d110*/  UISETP.GE.AND UP0, UPT, UR30, UR8, UPT ;  /* 0x000000081e00728c */ /* 0x008fe4000bf06270 */
[----:B------:R-:W-:Y:S01]  /*d120*/  UIMAD UR15, UR17, UR4, UR30 ;  /* 0x00000004110f72a4 */ /* 0x000fe2000f8e021e */
[----:B--2---:R-:W-:-:S04]  /*d130*/  @P6 FFMA R3, R60, R3, R61 ;  /* 0x000000033c036223 */ /* 0x004fc8000000003d */
[----:B------:R-:W-:-:S05]  /*d140*/  @P6 FMUL R10, R3, 0.69314718246459960938 ;  /* 0x3f317218030a6820 */ /* 0x000fca0000400000 */
[----:B------:R1:W-:Y:S01]  /*d150*/  @P4 STG.E desc[UR28][R4.64], R10 ;  /* 0x0000000a04004986 */ /* 0x0003e2000c10191c */
[----:B------:R-:W-:Y:S05]  /*d160*/  BRA.U !UP0, `(.L_x_97) ;  /* 0xffffffe108207547 */ /* 0x000fea000b83ffff */
.L_x_88:
[----:B------:R-:W-:-:S06]  /*d170*/  USHF.L.U32 UR4, UR21, 0x1f, URZ ;  /* 0x0000001f15047899 */ /* 0x000fcc00080006ff */
[----:B------:R-:W-:-:S04]  /*d180*/  MOV R2, UR4 ;  /* 0x0000000400027c02 */ /* 0x000fc80008000f00 */
[----:B------:R-:W2:Y:S02]  /*d190*/  SYNCS.PHASECHK.TRANS64.TRYWAIT P0, [UR7+0x158], R2 ;  /* 0x00015802ff0075a7 */ /* 0x000ea40008001107 */
[----:B--2---:R-:W-:Y:S05]  /*d1a0*/  @!P0 BRA `(.L_x_98) ;  /* 0x0000001400108947 */ /* 0x004fea0003800000 */
.L_x_176:
[----:B------:R-:W-:Y:S06]  /*d1b0*/  BAR.ARV 0x2, 0x1a0 ;  /* 0x0086800000007b1d */ /* 0x000fec0000002000 */
[----:B------:R-:W-:Y:S05]  /*d1c0*/  BRA `(.L_x_99) ;  /* 0x0000000000347947 */ /* 0x000fea0003800000 */
.L_x_87:
[----:B------:R-:W-:Y:S05]  /*d1d0*/  BRA.U UP0, `(.L_x_100) ;  /* 0x00000001002c7547 */ /* 0x000fea000b800000 */
[----:B--2---:R-:W2:Y:S01]  /*d1e0*/  S2UR UR4, SR_CgaCtaId ;  /* 0x00000000000479c3 */ /* 0x004ea20000008800 */
        /* <DEDUP_REMOVED lines=8> */
[----:B--2---:R2:W1:Y:S01]  /*d270*/  SYNCS.EXCH.64 URZ, [UR6+0x180], UR4 ;  /* 0x0001800406ff75b2 */ /* 0x0044620008000100 */
[----:B------:R-:W-:Y:S01]  /*d280*/  NOP ;  /* 0x0000000000007918 */ /* 0x000fe20000000000 */
.L_x_100:
[----:B------:R-:W-:Y:S01]  /*d290*/  NOP ;  /* 0x0000000000007918 */ /* 0x000fe20000000000 */
.L_x_99:
[----:B--2---:R-:W-:-:S13]  /*d2a0*/  R2UR UR4, R0 ;  /* 0x00000000000472ca */ /* 0x004fda00000e0000 */
        /* <DEDUP_REMOVED lines=13> */
.L_x_101:
[----:B------:R-:W-:Y:S01]  /*d380*/  NOP ;  /* 0x0000000000007918 */ /* 0x000fe20000000000 */
[----:B--2---:R-:W-:Y:S05]  /*d390*/  EXIT ;  /* 0x000000000000794d */ /* 0x004fea0003800000 */
.L_x_14:
[----:B------:R-:W-:Y:S02]  /*d3a0*/  MOV R4, UR4 ;  /* 0x0000000400047c02 */ /* 0x000fe40008000f00 */
[----:B------:R-:W-:-:S07]  /*d3b0*/  MOV R17, R16 ;  /* 0x0000001000117202 */ /* 0x000fce0000000f00 */
.L_x_102:
[----:B-1----:R1:W2:Y:S02]  /*d3c0*/  SYNCS.PHASECHK.TRANS64.TRYWAIT P0, [R4+URZ+0x70], R17 ;  /* 0x00007011040075a7 */ /* 0x0022a400080011ff */
[----:B--2---:R-:W-:Y:S05]  /*d3d0*/  @!P0 NANOSLEEP.SYNCS 0x989680 ;  /* 0x009896800000895d */ /* 0x004fea0003900000 */
[----:B------:R-:W2:Y:S02]  /*d3e0*/  @!P0 SYNCS.PHASECHK.TRANS64 P0, [R4+URZ+0x70], R17 ;  /* 0x00007011040085a7 */ /* 0x000ea400080010ff */
[----:B--2---:R-:W-:Y:S05]  /*d3f0*/  @!P0 BRA `(.L_x_102) ;  /* 0xfffffffc00f08947 */ /* 0x004fea000383ffff */
[----:B------:R-:W-:Y:S05]  /*d400*/  BRA `(.L_x_103) ;  /* 0xffffff3c00247947 */ /* 0x000fea000383ffff */
.L_x_16:
[----:B-12---:R-:W-:Y:S02]  /*d410*/  MOV R4, UR7 ;  /* 0x0000000700047c02 */ /* 0x006fe40008000f00 */
[-C--:B------:R-:W-:Y:S02]  /*d420*/  MOV R16, R9.reuse ;  /* 0x0000000900107202 */ /* 0x080fe40000000f00 */
[----:B------:R-:W-:-:S07]  /*d430*/  MOV R17, R9 ;  /* 0x0000000900117202 */ /* 0x000fce0000000f00 */
.L_x_104:
[----:B-1----:R1:W2:Y:S02]  /*d440*/  SYNCS.PHASECHK.TRANS64.TRYWAIT P0, [R4+URZ+0x10], R17 ;  /* 0x00001011040075a7 */ /* 0x0022a400080011ff */
[----:B--2---:R-:W-:Y:S05]  /*d450*/  @!P0 NANOSLEEP.SYNCS 0x989680 ;  /* 0x009896800000895d */ /* 0x004fea0003900000 */
[----:B------:R-:W2:Y:S02]  /*d460*/  @!P0 SYNCS.PHASECHK.TRANS64 P0, [R4+URZ+0x10], R17 ;  /* 0x00001011040085a7 */ /* 0x000ea400080010ff */
[----:B--2---:R-:W-:Y:S05]  /*d470*/  @!P0 BRA `(.L_x_104) ;  /* 0xfffffffc00f08947 */ /* 0x004fea000383ffff */
[----:B------:R-:W-:Y:S05]  /*d480*/  BRA `(.L_x_105) ;  /* 0xffffff3c00e47947 */ /* 0x000fea000383ffff */
.L_x_18:
[----:B-123--:R-:W-:Y:S02]  /*d490*/  MOV R4, UR7 ;  /* 0x0000000700047c02 */ /* 0x00efe40008000f00 */
[-C--:B------:R-:W-:Y:S02]  /*d4a0*/  MOV R16, R9.reuse ;  /* 0x0000000900107202 */ /* 0x080fe40000000f00 */
[----:B------:R-:W-:-:S07]  /*d4b0*/  MOV R17, R9 ;  /* 0x0000000900117202 */ /* 0x000fce0000000f00 */
.L_x_106:
[----:B-1----:R1:W2:Y:S02]  /*d4c0*/  SYNCS.PHASECHK.TRANS64.TRYWAIT P0, [R4+URZ+0x18], R17 ;  /* 0x00001811040075a7 */ /* 0x0022a400080011ff */
[----:B--2---:R-:W-:Y:S05]  /*d4d0*/  @!P0 NANOSLEEP.SYNCS 0x989680 ;  /* 0x009896800000895d */ /* 0x004fea0003900000 */
[----:B------:R-:W2:Y:S02]  /*d4e0*/  @!P0 SYNCS.PHASECHK.TRANS64 P0, [R4+URZ+0x18], R17 ;  /* 0x00001811040085a7 */ /* 0x000ea400080010ff */
[----:B--2---:R-:W-:Y:S05]  /*d4f0*/  @!P0 BRA `(.L_x_106) ;  /* 0xfffffffc00f08947 */ /* 0x004fea000383ffff */
[----:B------:R-:W-:Y:S05]  /*d500*/  BRA `(.L_x_107) ;  /* 0xffffff4000547947 */ /* 0x000fea000383ffff */
.L_x_20:
[----:B--234-:R-:W-:Y:S02]  /*d510*/  MOV R4, UR4 ;  /* 0x0000000400047c02 */ /* 0x01cfe40008000f00 */
[----:B------:R-:W-:-:S07]  /*d520*/  MOV R17, R16 ;  /* 0x0000001000117202 */ /* 0x000fce0000000f00 */
.L_x_108:
[----:B-1----:R1:W2:Y:S02]  /*d530*/  SYNCS.PHASECHK.TRANS64.TRYWAIT P0, [R4+URZ+0x70], R17 ;  /* 0x00007011040075a7 */ /* 0x0022a400080011ff */
[----:B--2---:R-:W-:Y:S05]  /*d540*/  @!P0 NANOSLEEP.SYNCS 0x989680 ;  /* 0x009896800000895d */ /* 0x004fea0003900000 */
[----:B------:R-:W2:Y:S02]  /*d550*/  @!P0 SYNCS.PHASECHK.TRANS64 P0, [R4+URZ+0x70], R17 ;  /* 0x00007011040085a7 */ /* 0x000ea400080010ff */
[----:B--2---:R-:W-:Y:S05]  /*d560*/  @!P0 BRA `(.L_x_108) ;  /* 0xfffffffc00f08947 */ /* 0x004fea000383ffff */
[----:B------:R-:W-:Y:S05]  /*d570*/  BRA `(.L_x_109) ;  /* 0xffffff4400047947 */ /* 0x000fea000383ffff */
.L_x_23:
[----:B--2345:R-:W-:Y:S02]  /*d580*/  MOV R4, UR4 ;  /* 0x0000000400047c02 */ /* 0x03cfe40008000f00 */
[----:B------:R-:W-:-:S07]  /*d590*/  MOV R17, R16 ;  /* 0x0000001000117202 */ /* 0x000fce0000000f00 */
.L_x_110:
[----:B-1----:R1:W2:Y:S02]  /*d5a0*/  SYNCS.PHASECHK.TRANS64.TRYWAIT P0, [R4+URZ+0x70], R17 ;  /* 0x00007011040075a7 */ /* 0x0022a400080011ff */
[----:B--2---:R-:W-:Y:S05]  /*d5b0*/  @!P0 NANOSLEEP.SYNCS 0x989680 ;  /* 0x009896800000895d */ /* 0x004fea0003900000 */
[----:B------:R-:W2:Y:S02]  /*d5c0*/  @!P0 SYNCS.PHASECHK.TRANS64 P0, [R4+URZ+0x70], R17 ;  /* 0x00007011040085a7 */ /* 0x000ea400080010ff */
[----:B--2---:R-:W-:Y:S05]  /*d5d0*/  @!P0 BRA `(.L_x_110) ;  /* 0xfffffffc00f08947 */ /* 0x004fea000383ffff */
[----:B------:R-:W-:Y:S05]  /*d5e0*/  BRA `(.L_x_111) ;  /* 0xffffff4800147947 */ /* 0x000fea000383ffff */
.L_x_25:
[----:B---345:R-:W-:Y:S02]  /*d5f0*/  MOV R4, UR5 ;  /* 0x0000000500047c02 */ /* 0x038fe40008000f00 */
[-C--:B------:R-:W-:Y:S02]  /*d600*/  MOV R16, R9.reuse ;  /* 0x0000000900107202 */ /* 0x080fe40000000f00 */
[----:B------:R-:W-:-:S07]  /*d610*/  MOV R17, R9 ;  /* 0x0000000900117202 */ /* 0x000fce0000000f00 */
.L_x_112:
[----:B-1----:R1:W2:Y:S02]  /*d620*/  SYNCS.PHASECHK.TRANS64.TRYWAIT P0, [R4+URZ+0x70], R17 ;  /* 0x00007011040075a7 */ /* 0x0022a400080011ff */
[----:B--2---:R-:W-:Y:S05]  /*d630*/  @!P0 NANOSLEEP.SYNCS 0x989680 ;  /* 0x009896800000895d */ /* 0x004fea0003900000 */
[----:B------:R-:W2:Y:S02]  /*d640*/  @!P0 SYNCS.PHASECHK.TRANS64 P0, [R4+URZ+0x70], R17 ;  /* 0x00007011040085a7 */ /* 0x000ea400080010ff */
[----:B--2---:R-:W-:Y:S05]  /*d650*/  @!P0 BRA `(.L_x_112) ;  /* 0xfffffffc00f08947 */ /* 0x004fea000383ffff */
[----:B------:R-:W-:Y:S05]  /*d660*/  BRA `(.L_x_113) ;  /* 0xffffff4800387947 */ /* 0x000fea000383ffff */
.L_x_29:
[----:B------:R-:W-:Y:S02]  /*d670*/  MOV R4, UR5 ;  /* 0x0000000500047c02 */ /* 0x000fe40008000f00 */
[----:B------:R-:W-:-:S07]  /*d680*/  MOV R11, R10 ;  /* 0x0000000a000b7202 */ /* 0x000fce0000000f00 */
.L_x_114:
[----:B-1----:R1:W2:Y:S02]  /*d690*/  SYNCS.PHASECHK.TRANS64.TRYWAIT P0, [R4+URZ+0x70], R11 ;  /* 0x0000700b040075a7 */ /* 0x0022a400080011ff */
[----:B--2---:R-:W-:Y:S05]  /*d6a0*/  @!P0 NANOSLEEP.SYNCS 0x989680 ;  /* 0x009896800000895d */ /* 0x004fea0003900000 */
[----:B------:R-:W2:Y:S02]  /*d6b0*/  @!P0 SYNCS.PHASECHK.TRANS64 P0, [R4+URZ+0x70], R11 ;  /* 0x0000700b040085a7 */ /* 0x000ea400080010ff */
[----:B--2---:R-:W-:Y:S05]  /*d6c0*/  @!P0 BRA `(.L_x_114) ;  /* 0xfffffffc00f08947 */ /* 0x004fea000383ffff */
[----:B------:R-:W-:Y:S05]  /*d6d0*/  BRA `(.L_x_115) ;  /* 0xffffff4c00e07947 */ /* 0x000fea000383ffff */
.L_x_31:
[----:B------:R-:W-:Y:S02]  /*d6e0*/  MOV R4, UR4 ;  /* 0x0000000400047c02 */ /* 0x000fe40008000f00 */
[----:B------:R-:W-:-:S07]  /*d6f0*/  MOV R9, R8 ;  /* 0x0000000800097202 */ /* 0x000fce0000000f00 */
.L_x_116:
[----:B-1----:R1:W2:Y:S02]  /*d700*/  SYNCS.PHASECHK.TRANS64.TRYWAIT P0, [R4+URZ+0x18], R9 ;  /* 0x00001809040075a7 */ /* 0x0022a400080011ff */
[----:B--2---:R-:W-:Y:S05]  /*d710*/  @!P0 NANOSLEEP.SYNCS 0x989680 ;  /* 0x009896800000895d */ /* 0x004fea0003900000 */
[----:B------:R-:W2:Y:S02]  /*d720*/  @!P0 SYNCS.PHASECHK.TRANS64 P0, [R4+URZ+0x18], R9 ;  /* 0x00001809040085a7 */ /* 0x000ea400080010ff */
[----:B--2---:R-:W-:Y:S05]  /*d730*/  @!P0 BRA `(.L_x_116) ;  /* 0xfffffffc00f08947 */ /* 0x004fea000383ffff */
[----:B------:R-:W-:Y:S05]  /*d740*/  BRA `(.L_x_117) ;  /* 0xffffff4c00e47947 */ /* 0x000fea000383ffff */
.L_x_33:
[----:B-1----:R-:W-:Y:S02]  /*d750*/  MOV R4, UR4 ;  /* 0x0000000400047c02 */ /* 0x002fe40008000f00 */
[----:B------:R-:W-:-:S07]  /*d760*/  MOV R9, R8 ;  /* 0x0000000800097202 */ /* 0x000fce0000000f00 */
.L_x_118:
[----:B-1----:R1:W2:Y:S02]  /*d770*/  SYNCS.PHASECHK.TRANS64.TRYWAIT P0, [R4+URZ+0x18], R9 ;  /* 0x00001809040075a7 */ /* 0x0022a400080011ff */
[----:B--2---:R-:W-:Y:S05]  /*d780*/  @!P0 NANOSLEEP.SYNCS 0x989680 ;  /* 0x009896800000895d */ /* 0x004fea0003900000 */
[----:B------:R-:W2:Y:S02]  /*d790*/  @!P0 SYNCS.PHASECHK.TRANS64 P0, [R4+URZ+0x18], R9 ;  /* 0x00001809040085a7 */ /* 0x000ea400080010ff */
[----:B--2---:R-:W-:Y:S05]  /*d7a0*/  @!P0 BRA `(.L_x_118) ;  /* 0xfffffffc00f08947 */ /* 0x004fea000383ffff */
[----:B------:R-:W-:Y:S05]  /*d7b0*/  BRA `(.L_x_32) ;  /* 0xffffff4c00e87947 */ /* 0x000fea000383ffff */
.L_x_40:
[----:B------:R-:W-:-:S07]  /*d7c0*/  MOV R13, R12 ;  /* 0x0000000c000d7202 */ /* 0x000fce0000000f00 */
.L_x_119:
[----:B-1----:R1:W2:Y:S02]  /*d7d0*/  SYNCS.PHASECHK.TRANS64.TRYWAIT P0, [R10+URZ], R13 ;  /* 0x0000000d0a0075a7 */ /* 0x0022a400080011ff */
[----:B--2---:R-:W-:Y:S05]  /*d7e0*/  @!P0 NANOSLEEP.SYNCS 0x989680 ;  /* 0x009896800000895d */ /* 0x004fea0003900000 */
[----:B------:R-:W2:Y:S02]  /*d7f0*/  @!P0 SYNCS.PHASECHK.TRANS64 P0, [R10+URZ], R13 ;  /* 0x0000000d0a0085a7 */ /* 0x000ea400080010ff */
[----:B--2---:R-:W-:Y:S05]  /*d800*/  @!P0 BRA `(.L_x_119) ;  /* 0xfffffffc00f08947 */ /* 0x004fea000383ffff */
[----:B------:R-:W-:Y:S05]  /*d810*/  BRA `(.L_x_39) ;  /* 0xffffff5000c47947 */ /* 0x000fea000383ffff */
.L_x_43:
[----:B------:R-:W-:-:S07]  /*d820*/  MOV R5, R4 ;  /* 0x0000000400057202 */ /* 0x000fce0000000f00 */
.L_x_120:
[----:B-1----:R1:W2:Y:S02]  /*d830*/  SYNCS.PHASECHK.TRANS64.TRYWAIT P0, [R9+URZ], R5 ;  /* 0x00000005090075a7 */ /* 0x0022a400080011ff */
[----:B--2---:R-:W-:Y:S05]  /*d840*/  @!P0 NANOSLEEP.SYNCS 0x989680 ;  /* 0x009896800000895d */ /* 0x004fea0003900000 */
[----:B------:R-:W2:Y:S02]  /*d850*/  @!P0 SYNCS.PHASECHK.TRANS64 P0, [R9+URZ], R5 ;  /* 0x00000005090085a7 */ /* 0x000ea400080010ff */
[----:B--2---:R-:W-:Y:S05]  /*d860*/  @!P0 BRA `(.L_x_120) ;  /* 0xfffffffc00f08947 */ /* 0x004fea000383ffff */
[----:B------:R-:W-:Y:S05]  /*d870*/  BRA `(.L_x_42) ;  /* 0xffffff5400347947 */ /* 0x000fea000383ffff */
.L_x_46:
[----:B------:R-:W-:Y:S02]  /*d880*/  MOV R8, UR5 ;  /* 0x0000000500087c02 */ /* 0x000fe40008000f00 */
[----:B------:R-:W-:Y:S02]  /*d890*/  MOV R9, UR5 ;  /* 0x0000000500097c02 */ /* 0x000fe40008000f00 */
[----:B------:R-:W-:-:S07]  /*d8a0*/  MOV R4, UR4 ;  /* 0x0000000400047c02 */ /* 0x000fce0008000f00 */
.L_x_121:
[----:B-1----:R1:W2:Y:S02]  /*d8b0*/  SYNCS.PHASECHK.TRANS64.TRYWAIT P0, [R4+URZ], R9 ;  /* 0x00000009040075a7 */ /* 0x0022a400080011ff */
[----:B--2---:R-:W-:Y:S05]  /*d8c0*/  @!P0 NANOSLEEP.SYNCS 0x989680 ;  /* 0x009896800000895d */ /* 0x004fea0003900000 */
[----:B------:R-:W2:Y:S02]  /*d8d0*/  @!P0 SYNCS.PHASECHK.TRANS64 P0, [R4+URZ], R9 ;  /* 0x00000009040085a7 */ /* 0x000ea400080010ff */
[----:B--2---:R-:W-:Y:S05]  /*d8e0*/  @!P0 BRA `(.L_x_121) ;  /* 0xfffffffc00f08947 */ /* 0x004fea000383ffff */
[----:B------:R-:W-:Y:S05]  /*d8f0*/  BRA `(.L_x_122) ;  /* 0xffffff5800f87947 */ /* 0x000fea000383ffff */
.L_x_47:
[----:B------:R-:W-:Y:S02]  /*d900*/  MOV R8, UR6 ;  /* 0x0000000600087c02 */ /* 0x000fe40008000f00 */
[----:B------:R-:W-:Y:S02]  /*d910*/  MOV R9, UR6 ;  /* 0x0000000600097c02 */ /* 0x000fe40008000f00 */
[----:B------:R-:W-:-:S07]  /*d920*/  MOV R4, UR23 ;  /* 0x0000001700047c02 */ /* 0x000fce0008000f00 */
.L_x_123:
[----:B-1----:R1:W2:Y:S02]  /*d930*/  SYNCS.PHASECHK.TRANS64.TRYWAIT P0, [R4+URZ+0x20], R9 ;  /* 0x00002009040075a7 */ /* 0x0022a400080011ff */
[----:B--2---:R-:W-:Y:S05]  /*d940*/  @!P0 NANOSLEEP.SYNCS 0x989680 ;  /* 0x009896800000895d */ /* 0x004fea0003900000 */
[----:B------:R-:W2:Y:S02]  /*d950*/  @!P0 SYNCS.PHASECHK.TRANS64 P0, [R4+URZ+0x20], R9 ;  /* 0x00002009040085a7 */ /* 0x000ea400080010ff */
[----:B--2---:R-:W-:Y:S05]  /*d960*/  @!P0 BRA `(.L_x_123) ;  /* 0xfffffffc00f08947 */ /* 0x004fea000383ffff */
[----:B------:R-:W-:Y:S05]  /*d970*/  BRA `(.L_x_124) ;  /* 0xffffff5800ec7947 */ /* 0x000fea000383ffff */
.L_x_48:
[----:B------:R-:W-:Y:S02]  /*d980*/  MOV R8, UR5 ;  /* 0x0000000500087c02 */ /* 0x000fe40008000f00 */
[----:B------:R-:W-:Y:S02]  /*d990*/  MOV R9, UR5 ;  /* 0x0000000500097c02 */ /* 0x000fe40008000f00 */
[----:B------:R-:W-:-:S07]  /*d9a0*/  MOV R4, UR4 ;  /* 0x0000000400047c02 */ /* 0x000fce0008000f00 */
.L_x_125:
[----:B-1----:R1:W2:Y:S02]  /*d9b0*/  SYNCS.PHASECHK.TRANS64.TRYWAIT P0, [R4+URZ+0x8], R9 ;  /* 0x00000809040075a7 */ /* 0x0022a400080011ff */
[----:B--2---:R-:W-:Y:S05]  /*d9c0*/  @!P0 NANOSLEEP.SYNCS 0x989680 ;  /* 0x009896800000895d */ /* 0x004fea0003900000 */
[----:B------:R-:W2:Y:S02]  /*d9d0*/  @!P0 SYNCS.PHASECHK.TRANS64 P0, [R4+URZ+0x8], R9 ;  /* 0x00000809040085a7 */ /* 0x000ea400080010ff */
[----:B--2---:R-:W-:Y:S05]  /*d9e0*/  @!P0 BRA `(.L_x_125) ;  /* 0xfffffffc00f08947 */ /* 0x004fea000383ffff */
[----:B------:R-:W-:Y:S05]  /*d9f0*/  BRA `(.L_x_126) ;  /* 0xffffff5c00947947 */ /* 0x000fea000383ffff */
.L_x_50:
[----:B------:R-:W-:Y:S02]  /*da00*/  MOV R16, UR5 ;  /* 0x0000000500107c02 */ /* 0x000fe40008000f00 */
[----:B------:R-:W-:Y:S02]  /*da10*/  MOV R17, UR5 ;  /* 0x0000000500117c02 */ /* 0x000fe40008000f00 */
[----:B------:R-:W-:Y:S07]  /*da20*/  MOV R15, UR42 ;  /* 0x0000002a000f7c02 */ /* 0x000fee0008000f00 */
.L_x_127:
[----:B-1----:R1:W2:Y:S02]  /*da30*/  SYNCS.PHASECHK.TRANS64.TRYWAIT P0, [R15+URZ], R17 ;  /* 0x000000110f0075a7 */ /* 0x0022a400080011ff */
[----:B--2---:R-:W-:Y:S05]  /*da40*/  @!P0 NANOSLEEP.SYNCS 0x989680 ;  /* 0x009896800000895d */ /* 0x004fea0003900000 */
[----:B------:R-:W2:Y:S02]  /*da50*/  @!P0 SYNCS.PHASECHK.TRANS64 P0, [R15+URZ], R17 ;  /* 0x000000110f0085a7 */ /* 0x000ea400080010ff */
[----:B--2---:R-:W-:Y:S05]  /*da60*/  @!P0 BRA `(.L_x_127) ;  /* 0xfffffffc00f08947 */ /* 0x004fea000383ffff */
[----:B------:R-:W-:Y:S05]  /*da70*/  BRA `(.L_x_128) ;  /* 0xffffff6000487947 */ /* 0x000fea000383ffff */
.L_x_51:
[----:B------:R-:W-:Y:S02]  /*da80*/  MOV R32, UR7 ;  /* 0x0000000700207c02 */ /* 0x000fe40008000f00 */
[----:B------:R-:W-:Y:S02]  /*da90*/  MOV R33, UR7 ;  /* 0x0000000700217c02 */ /* 0x000fe40008000f00 */
[----:B------:R-:W-:Y:S07]  /*daa0*/  MOV R17, UR4 ;  /* 0x0000000400117c02 */ /* 0x000fee0008000f00 */
.L_x_129:
[----:B-1----:R1:W2:Y:S02]  /*dab0*/  SYNCS.PHASECHK.TRANS64.TRYWAIT P0, [R17+URZ+0xd0], R33 ;  /* 0x0000d021110075a7 */ /* 0x0022a400080011ff */
[----:B--2---:R-:W-:Y:S05]  /*dac0*/  @!P0 NANOSLEEP.SYNCS 0x989680 ;  /* 0x009896800000895d */ /* 0x004fea0003900000 */
[----:B------:R-:W2:Y:S02]  /*dad0*/  @!P0 SYNCS.PHASECHK.TRANS64 P0, [R17+URZ+0xd0], R33 ;  /* 0x0000d021110085a7 */ /* 0x000ea400080010ff */
[----:B--2---:R-:W-:Y:S05]  /*dae0*/  @!P0 BRA `(.L_x_129) ;  /* 0xfffffffc00f08947 */ /* 0x004fea000383ffff */
[----:B------:R-:W-:Y:S05]  /*daf0*/  BRA `(.L_x_130) ;  /* 0xffffff6000547947 */ /* 0x000fea000383ffff */
.L_x_52:
[----:B------:R-:W-:Y:S02]  /*db00*/  MOV R32, UR7 ;  /* 0x0000000700207c02 */ /* 0x000fe40008000f00 */
[----:B------:R-:W-:Y:S02]  /*db10*/  MOV R33, UR7 ;  /* 0x0000000700217c02 */ /* 0x000fe40008000f00 */
[----:B------:R-:W-:Y:S07]  /*db20*/  MOV R17, UR4 ;  /* 0x0000000400117c02 */ /* 0x000fee0008000f00 */
.L_x_131:
[----:B-1----:R1:W2:Y:S02]  /*db30*/  SYNCS.PHASECHK.TRANS64.TRYWAIT P0, [R17+URZ+0xe0], R33 ;  /* 0x0000e021110075a7 */ /* 0x0022a400080011ff */
[----:B--2---:R-:W-:Y:S05]  /*db40*/  @!P0 NANOSLEEP.SYNCS 0x989680 ;  /* 0x009896800000895d */ /* 0x004fea0003900000 */
[----:B------:R-:W2:Y:S02]  /*db50*/  @!P0 SYNCS.PHASECHK.TRANS64 P0, [R17+URZ+0xe0], R33 ;  /* 0x0000e021110085a7 */ /* 0x000ea400080010ff */
[----:B--2---:R-:W-:Y:S05]  /*db60*/  @!P0 BRA `(.L_x_131) ;  /* 0xfffffffc00f08947 */ /* 0x004fea000383ffff */
[----:B------:R-:W-:Y:S05]  /*db70*/  BRA `(.L_x_132) ;  /* 0xffffff6000e07947 */ /* 0x000fea000383ffff */
.L_x_53:
[----:B------:R-:W-:Y:S02]  /*db80*/  MOV R16, UR5 ;  /* 0x0000000500107c02 */ /* 0x000fe40008000f00 */
[----:B------:R-:W-:Y:S02]  /*db90*/  MOV R17, UR5 ;  /* 0x0000000500117c02 */ /* 0x000fe40008000f00 */
[----:B------:R-:W-:Y:S07]  /*dba0*/  MOV R15, UR38 ;  /* 0x00000026000f7c02 */ /* 0x000fee0008000f00 */
.L_x_133:
[----:B-1----:R1:W2:Y:S02]  /*dbb0*/  SYNCS.PHASECHK.TRANS64.TRYWAIT P0, [R15+URZ], R17 ;  /* 0x000000110f0075a7 */ /* 0x0022a400080011ff */
[----:B--2---:R-:W-:Y:S05]  /*dbc0*/  @!P0 NANOSLEEP.SYNCS 0x989680 ;  /* 0x009896800000895d */ /* 0x004fea0003900000 */
[----:B------:R-:W2:Y:S02]  /*dbd0*/  @!P0 SYNCS.PHASECHK.TRANS64 P0, [R15+URZ], R17 ;  /* 0x000000110f0085a7 */ /* 0x000ea400080010ff */
[----:B--2---:R-:W-:Y:S05]  /*dbe0*/  @!P0 BRA `(.L_x_133) ;  /* 0xfffffffc00f08947 */ /* 0x004fea000383ffff */
[----:B------:R-:W-:Y:S05]  /*dbf0*/  BRA `(.L_x_134) ;  /* 0xffffff64002c7947 */ /* 0x000fea000383ffff */
.L_x_54:
[----:B------:R-:W-:Y:S02]  /*dc00*/  MOV R32, UR7 ;  /* 0x0000000700207c02 */ /* 0x000fe40008000f00 */
[----:B------:R-:W-:Y:S02]  /*dc10*/  MOV R33, UR7 ;  /* 0x0000000700217c02 */ /* 0x000fe40008000f00 */
[----:B------:R-:W-:Y:S07]  /*dc20*/  MOV R17, UR4 ;  /* 0x0000000400117c02 */ /* 0x000fee0008000f00 */
.L_x_135:
[----:B-1----:R1:W2:Y:S02]  /*dc30*/  SYNCS.PHASECHK.TRANS64.TRYWAIT P0, [R17+URZ+0xd8], R33 ;  /* 0x0000d821110075a7 */ /* 0x0022a400080011ff */
[----:B--2---:R-:W-:Y:S05]  /*dc40*/  @!P0 NANOSLEEP.SYNCS 0x989680 ;  /* 0x009896800000895d */ /* 0x004fea0003900000 */
[----:B------:R-:W2:Y:S02]  /*dc50*/  @!P0 SYNCS.PHASECHK.TRANS64 P0, [R17+URZ+0xd8], R33 ;  /* 0x0000d821110085a7 */ /* 0x000ea400080010ff */
[----:B--2---:R-:W-:Y:S05]  /*dc60*/  @!P0 BRA `(.L_x_135) ;  /* 0xfffffffc00f08947 */ /* 0x004fea000383ffff */
[----:B------:R-:W-:Y:S05]  /*dc70*/  BRA `(.L_x_136) ;  /* 0xffffff6400e47947 */ /* 0x000fea000383ffff */
.L_x_55:
[----:B------:R-:W-:Y:S02]  /*dc80*/  MOV R16, UR7 ;  /* 0x0000000700107c02 */ /* 0x000fe40008000f00 */
[----:B------:R-:W-:Y:S02]  /*dc90*/  MOV R17, UR7 ;  /* 0x0000000700117c02 */ /* 0x000fe40008000f00 */
[----:B------:R-:W-:Y:S07]  /*dca0*/  MOV R15, UR4 ;  /* 0x00000004000f7c02 */ /* 0x000fee0008000f00 */
.L_x_137:
[----:B-1----:R1:W2:Y:S02]  /*dcb0*/  SYNCS.PHASECHK.TRANS64.TRYWAIT P0, [R15+URZ+0xe8], R17 ;  /* 0x0000e8110f0075a7 */ /* 0x0022a400080011ff */
[----:B--2---:R-:W-:Y:S05]  /*dcc0*/  @!P0 NANOSLEEP.SYNCS 0x989680 ;  /* 0x009896800000895d */ /* 0x004fea0003900000 */
[----:B------:R-:W2:Y:S02]  /*dcd0*/  @!P0 SYNCS.PHASECHK.TRANS64 P0, [R15+URZ+0xe8], R17 ;  /* 0x0000e8110f0085a7 */ /* 0x000ea400080010ff */
[----:B--2---:R-:W-:Y:S05]  /*dce0*/  @!P0 BRA `(.L_x_137) ;  /* 0xfffffffc00f08947 */ /* 0x004fea000383ffff */
[----:B------:R-:W-:Y:S05]  /*dcf0*/  BRA `(.L_x_138) ;  /* 0xffffff6800407947 */ /* 0x000fea000383ffff */
.L_x_57:
[----:B------:R-:W-:Y:S02]  /*dd00*/  MOV R8, UR5 ;  /* 0x0000000500087c02 */ /* 0x000fe40008000f00 */
[----:B------:R-:W-:Y:S02]  /*dd10*/  MOV R9, UR5 ;  /* 0x0000000500097c02 */ /* 0x000fe40008000f00 */
[----:B------:R-:W-:-:S07]  /*dd20*/  MOV R4, UR15 ;  /* 0x0000000f00047c02 */ /* 0x000fce0008000f00 */
.L_x_139:
[----:B--2---:R2:W3:Y:S02]  /*dd30*/  SYNCS.PHASECHK.TRANS64.TRYWAIT P0, [R4+URZ+0x20], R9 ;  /* 0x00002009040075a7 */ /* 0x0044e400080011ff */
[----:B---3--:R-:W-:Y:S05]  /*dd40*/  @!P0 NANOSLEEP.SYNCS 0x989680 ;  /* 0x009896800000895d */ /* 0x008fea0003900000 */
[----:B------:R-:W3:Y:S02]  /*dd50*/  @!P0 SYNCS.PHASECHK.TRANS64 P0, [R4+URZ+0x20], R9 ;  /* 0x00002009040085a7 */ /* 0x000ee400080010ff */
[----:B---3--:R-:W-:Y:S05]  /*dd60*/  @!P0 BRA `(.L_x_139) ;  /* 0xfffffffc00f08947 */ /* 0x008fea000383ffff */
[----:B------:R-:W-:Y:S05]  /*dd70*/  BRA `(.L_x_140) ;  /* 0xffffff6800e87947 */ /* 0x000fea000383ffff */
.L_x_58:
[----:B------:R-:W-:Y:S02]  /*dd80*/  MOV R8, UR5 ;  /* 0x0000000500087c02 */ /* 0x000fe40008000f00 */
[----:B------:R-:W-:Y:S02]  /*dd90*/  MOV R9, UR5 ;  /* 0x0000000500097c02 */ /* 0x000fe40008000f00 */
[----:B------:R-:W-:-:S07]  /*dda0*/  MOV R7, UR4 ;  /* 0x0000000400077c02 */ /* 0x000fce0008000f00 */
.L_x_141:
[----:B--2---:R2:W3:Y:S02]  /*ddb0*/  SYNCS.PHASECHK.TRANS64.TRYWAIT P0, [R7+URZ+0xd0], R9 ;  /* 0x0000d009070075a7 */ /* 0x0044e400080011ff */
[----:B---3--:R-:W-:Y:S05]  /*ddc0*/  @!P0 NANOSLEEP.SYNCS 0x989680 ;  /* 0x009896800000895d */ /* 0x008fea0003900000 */
[----:B------:R-:W3:Y:S02]  /*ddd0*/  @!P0 SYNCS.PHASECHK.TRANS64 P0, [R7+URZ+0xd0], R9 ;  /* 0x0000d009070085a7 */ /* 0x000ee400080010ff */
[----:B---3--:R-:W-:Y:S05]  /*dde0*/  @!P0 BRA `(.L_x_141) ;  /* 0xfffffffc00f08947 */ /* 0x008fea000383ffff */
[----:B------:R-:W-:Y:S05]  /*ddf0*/  BRA `(.L_x_142) ;  /* 0xffffff6800f47947 */ /* 0x000fea000383ffff */
.L_x_59:
[----:B------:R-:W-:Y:S02]  /*de00*/  MOV R8, UR5 ;  /* 0x0000000500087c02 */ /* 0x000fe40008000f00 */
[----:B------:R-:W-:Y:S02]  /*de10*/  MOV R9, UR5 ;  /* 0x0000000500097c02 */ /* 0x000fe40008000f00 */
[----:B------:R-:W-:-:S07]  /*de20*/  MOV R7, UR4 ;  /* 0x0000000400077c02 */ /* 0x000fce0008000f00 */
.L_x_143:
[----:B--2---:R2:W3:Y:S02]  /*de30*/  SYNCS.PHASECHK.TRANS64.TRYWAIT P0, [R7+URZ+0xe0], R9 ;  /* 0x0000e009070075a7 */ /* 0x0044e400080011ff */
[----:B---3--:R-:W-:Y:S05]  /*de40*/  @!P0 NANOSLEEP.SYNCS 0x989680 ;  /* 0x009896800000895d */ /* 0x008fea0003900000 */
[----:B------:R-:W3:Y:S02]  /*de50*/  @!P0 SYNCS.PHASECHK.TRANS64 P0, [R7+URZ+0xe0], R9 ;  /* 0x0000e009070085a7 */ /* 0x000ee400080010ff */
[----:B---3--:R-:W-:Y:S05]  /*de60*/  @!P0 BRA `(.L_x_143) ;  /* 0xfffffffc00f08947 */ /* 0x008fea000383ffff */
[----:B------:R-:W-:Y:S05]  /*de70*/  BRA `(.L_x_144) ;  /* 0xffffff6c007c7947 */ /* 0x000fea000383ffff */
.L_x_60:
[----:B------:R-:W-:Y:S02]  /*de80*/  MOV R8, UR5 ;  /* 0x0000000500087c02 */ /* 0x000fe40008000f00 */
[----:B------:R-:W-:Y:S02]  /*de90*/  MOV R9, UR5 ;  /* 0x0000000500097c02 */ /* 0x000fe40008000f00 */
[----:B------:R-:W-:-:S07]  /*dea0*/  MOV R7, UR4 ;  /* 0x0000000400077c02 */ /* 0x000fce0008000f00 */
.L_x_145:
[----:B--2---:R2:W3:Y:S02]  /*deb0*/  SYNCS.PHASECHK.TRANS64.TRYWAIT P0, [R7+URZ+0xd8], R9 ;  /* 0x0000d809070075a7 */ /* 0x0044e400080011ff */
[----:B---3--:R-:W-:Y:S05]  /*dec0*/  @!P0 NANOSLEEP.SYNCS 0x989680 ;  /* 0x009896800000895d */ /* 0x008fea0003900000 */
[----:B------:R-:W3:Y:S02]  /*ded0*/  @!P0 SYNCS.PHASECHK.TRANS64 P0, [R7+URZ+0xd8], R9 ;  /* 0x0000d809070085a7 */ /* 0x000ee400080010ff */
[----:B---3--:R-:W-:Y:S05]  /*dee0*/  @!P0 BRA `(.L_x_145) ;  /* 0xfffffffc00f08947 */ /* 0x008fea000383ffff */
[----:B------:R-:W-:Y:S05]  /*def0*/  BRA `(.L_x_146) ;  /* 0xffffff6c00b47947 */ /* 0x000fea000383ffff */
.L_x_61:
[----:B------:R-:W-:Y:S02]  /*df00*/  MOV R8, UR5 ;  /* 0x0000000500087c02 */ /* 0x000fe40008000f00 */
[----:B--2---:R-:W-:Y:S02]  /*df10*/  MOV R9, UR5 ;  /* 0x0000000500097c02 */ /* 0x004fe40008000f00 */
[----:B------:R-:W-:-:S07]  /*df20*/  MOV R4, UR4 ;  /* 0x0000000400047c02 */ /* 0x000fce0008000f00 */
.L_x_147:
[----:B--2---:R2:W3:Y:S02]  /*df30*/  SYNCS.PHASECHK.TRANS64.TRYWAIT P0, [R4+URZ+0xe8], R9 ;  /* 0x0000e809040075a7 */ /* 0x0044e400080011ff */
[----:B---3--:R-:W-:Y:S05]  /*df40*/  @!P0 NANOSLEEP.SYNCS 0x989680 ;  /* 0x009896800000895d */ /* 0x008fea0003900000 */
[----:B------:R-:W3:Y:S02]  /*df50*/  @!P0 SYNCS.PHASECHK.TRANS64 P0, [R4+URZ+0xe8], R9 ;  /* 0x0000e809040085a7 */ /* 0x000ee400080010ff */
[----:B---3--:R-:W-:Y:S05]  /*df60*/  @!P0 BRA `(.L_x_147) ;  /* 0xfffffffc00f08947 */ /* 0x008fea000383ffff */
[----:B------:R-:W-:Y:S05]  /*df70*/  BRA `(.L_x_148) ;  /* 0xffffff7000107947 */ /* 0x000fea000383ffff */
.L_x_63:
[----:B------:R-:W-:-:S07]  /*df80*/  MOV R4, UR4 ;  /* 0x0000000400047c02 */ /* 0x000fce0008000f00 */
.L_x_149:
[----:B---3--:R3:W4:Y:S02]  /*df90*/  SYNCS.PHASECHK.TRANS64.TRYWAIT P0, [R4+URZ+0x180], RZ ;  /* 0x000180ff040075a7 */ /* 0x00872400080011ff */
[----:B----4-:R-:W-:Y:S05]  /*dfa0*/  @!P0 NANOSLEEP.SYNCS 0x989680 ;  /* 0x009896800000895d */ /* 0x010fea0003900000 */
[----:B------:R-:W4:Y:S02]  /*dfb0*/  @!P0 SYNCS.PHASECHK.TRANS64 P0, [R4+URZ+0x180], RZ ;  /* 0x000180ff040085a7 */ /* 0x000f2400080010ff */
[----:B----4-:R-:W-:Y:S05]  /*dfc0*/  @!P0 BRA `(.L_x_149) ;  /* 0xfffffffc00f08947 */ /* 0x010fea000383ffff */
[----:B------:R-:W-:Y:S05]  /*dfd0*/  BRA `(.L_x_150) ;  /* 0xffffff7000bc7947 */ /* 0x000fea000383ffff */
.L_x_69:
[----:B------:R-:W-:Y:S02]  /*dfe0*/  MOV R4, UR6 ;  /* 0x0000000600047c02 */ /* 0x000fe40008000f00 */
[-C--:B------:R-:W-:Y:S02]  /*dff0*/  MOV R10, R7.reuse ;  /* 0x00000007000a7202 */ /* 0x080fe40000000f00 */
[----:B------:R-:W-:-:S07]  /*e000*/  MOV R11, R7 ;  /* 0x00000007000b7202 */ /* 0x000fce0000000f00 */
.L_x_151:
[----:B-1----:R1:W2:Y:S02]  /*e010*/  SYNCS.PHASECHK.TRANS64.TRYWAIT P0, [R4+URZ+0x140], R11 ;  /* 0x0001400b040075a7 */ /* 0x0022a400080011ff */
[----:B--2---:R-:W-:Y:S05]  /*e020*/  @!P0 NANOSLEEP.SYNCS 0x989680 ;  /* 0x009896800000895d */ /* 0x004fea0003900000 */
[----:B------:R-:W2:Y:S02]  /*e030*/  @!P0 SYNCS.PHASECHK.TRANS64 P0, [R4+URZ+0x140], R11 ;  /* 0x0001400b040085a7 */ /* 0x000ea400080010ff */
[----:B--2---:R-:W-:Y:S05]  /*e040*/  @!P0 BRA `(.L_x_151) ;  /* 0xfffffffc00f08947 */ /* 0x004fea000383ffff */
[----:B------:R-:W-:Y:S05]  /*e050*/  BRA `(.L_x_152) ;  /* 0xffffff78008c7947 */ /* 0x000fea000383ffff */
.L_x_70:
[----:B-1----:R-:W-:Y:S02]  /*e060*/  MOV R4, UR6 ;  /* 0x0000000600047c02 */ /* 0x002fe40008000f00 */
[-C--:B------:R-:W-:Y:S02]  /*e070*/  MOV R10, R7.reuse ;  /* 0x00000007000a7202 */ /* 0x080fe40000000f00 */
[----:B------:R-:W-:-:S07]  /*e080*/  MOV R11, R7 ;  /* 0x00000007000b7202 */ /* 0x000fce0000000f00 */
.L_x_153:
[----:B-1----:R1:W2:Y:S02]  /*e090*/  SYNCS.PHASECHK.TRANS64.TRYWAIT P0, [R4+URZ+0x148], R11 ;  /* 0x0001480b040075a7 */ /* 0x0022a400080011ff */
[----:B--2---:R-:W-:Y:S05]  /*e0a0*/  @!P0 NANOSLEEP.SYNCS 0x989680 ;  /* 0x009896800000895d */ /* 0x004fea0003900000 */
[----:B------:R-:W2:Y:S02]  /*e0b0*/  @!P0 SYNCS.PHASECHK.TRANS64 P0, [R4+URZ+0x148], R11 ;  /* 0x0001480b040085a7 */ /* 0x000ea400080010ff */
[----:B--2---:R-:W-:Y:S05]  /*e0c0*/  @!P0 BRA `(.L_x_153) ;  /* 0xfffffffc00f08947 */ /* 0x004fea000383ffff */
[----:B------:R-:W-:Y:S05]  /*e0d0*/  BRA `(.L_x_154) ;  /* 0xffffff7800847947 */ /* 0x000fea000383ffff */
.L_x_75:
[----:B------:R-:W-:Y:S02]  /*e0e0*/  MOV R6, UR6 ;  /* 0x0000000600067c02 */ /* 0x000fe40008000f00 */
[----:B------:R-:W-:-:S07]  /*e0f0*/  MOV R7, UR6 ;  /* 0x0000000600077c02 */ /* 0x000fce0008000f00 */
.L_x_155:
[----:B--2---:R2:W3:Y:S02]  /*e100*/  SYNCS.PHASECHK.TRANS64.TRYWAIT P0, [UR7], R7 ;  /* 0x00000007ff0075a7 */ /* 0x0044e40008001107 */
[----:B---3--:R-:W-:Y:S05]  /*e110*/  @!P0 NANOSLEEP.SYNCS 0x989680 ;  /* 0x009896800000895d */ /* 0x008fea0003900000 */
[----:B------:R-:W3:Y:S02]  /*e120*/  @!P0 SYNCS.PHASECHK.TRANS64 P0, [UR7], R7 ;  /* 0x00000007ff0085a7 */ /* 0x000ee40008001007 */
[----:B---3--:R-:W-:Y:S05]  /*e130*/  @!P0 BRA `(.L_x_155) ;  /* 0xfffffffc00f08947 */ /* 0x008fea000383ffff */
[----:B------:R-:W-:Y:S05]  /*e140*/  BRA `(.L_x_156) ;  /* 0xffffff8000707947 */ /* 0x000fea000383ffff */
.L_x_76:
[----:B------:R-:W-:Y:S01]  /*e150*/  UIADD3 UR4, UPT, UPT, UR4, 0xc0, URZ ;  /* 0x000000c004047890 */ /* 0x000fe2000fffe0ff */
[----:B------:R-:W-:Y:S02]  /*e160*/  MOV R6, UR5 ;  /* 0x0000000500067c02 */ /* 0x000fe40008000f00 */
[----:B--2---:R-:W-:-:S03]  /*e170*/  MOV R7, UR5 ;  /* 0x0000000500077c02 */ /* 0x004fc60008000f00 */
[----:B------:R-:W-:-:S07]  /*e180*/  MOV R4, UR4 ;  /* 0x0000000400047c02 */ /* 0x000fce0008000f00 */
.L_x_157:
[----:B--2---:R2:W3:Y:S02]  /*e190*/  SYNCS.PHASECHK.TRANS64.TRYWAIT P0, [R4+URZ], R7 ;  /* 0x00000007040075a7 */ /* 0x0044e400080011ff */
[----:B---3--:R-:W-:Y:S05]  /*e1a0*/  @!P0 NANOSLEEP.SYNCS 0x989680 ;  /* 0x009896800000895d */ /* 0x008fea0003900000 */
[----:B------:R-:W3:Y:S02]  /*e1b0*/  @!P0 SYNCS.PHASECHK.TRANS64 P0, [R4+URZ], R7 ;  /* 0x00000007040085a7 */ /* 0x000ee400080010ff */
[----:B---3--:R-:W-:Y:S05]  /*e1c0*/  @!P0 BRA `(.L_x_157) ;  /* 0xfffffffc00f08947 */ /* 0x008fea000383ffff */
[----:B------:R-:W-:Y:S05]  /*e1d0*/  BRA `(.L_x_158) ;  /* 0xffffff8000687947 */ /* 0x000fea000383ffff */
.L_x_77:
[----:B------:R-:W-:Y:S02]  /*e1e0*/  MOV R4, UR4 ;  /* 0x0000000400047c02 */ /* 0x000fe40008000f00 */
[----:B------:R-:W-:-:S07]  /*e1f0*/  MOV R5, UR4 ;  /* 0x0000000400057c02 */ /* 0x000fce0008000f00 */
.L_x_159:
[----:B--2---:R2:W3:Y:S02]  /*e200*/  SYNCS.PHASECHK.TRANS64.TRYWAIT P0, [UR7], R5 ;  /* 0x00000005ff0075a7 */ /* 0x0044e40008001107 */
[----:B---3--:R-:W-:Y:S05]  /*e210*/  @!P0 NANOSLEEP.SYNCS 0x989680 ;  /* 0x009896800000895d */ /* 0x008fea0003900000 */
[----:B------:R-:W3:Y:S02]  /*e220*/  @!P0 SYNCS.PHASECHK.TRANS64 P0, [UR7], R5 ;  /* 0x00000005ff0085a7 */ /* 0x000ee40008001007 */
[----:B---3--:R-:W-:Y:S05]  /*e230*/  @!P0 BRA `(.L_x_159) ;  /* 0xfffffffc00f08947 */ /* 0x008fea000383ffff */
[----:B------:R-:W-:Y:S05]  /*e240*/  BRA `(.L_x_160) ;  /* 0xffffffa400907947 */ /* 0x000fea000383ffff */
.L_x_79:
[----:B------:R-:W-:Y:S01]  /*e250*/  UIADD3 UR8, UPT, UPT, UR7, 0xc0, URZ ;  /* 0x000000c007087890 */ /* 0x000fe2000fffe0ff */
[----:B------:R-:W-:Y:S02]  /*e260*/  MOV R6, UR4 ;  /* 0x0000000400067c02 */ /* 0x000fe40008000f00 */
[----:B------:R-:W-:-:S03]  /*e270*/  MOV R7, UR4 ;  /* 0x0000000400077c02 */ /* 0x000fc60008000f00 */
[----:B------:R-:W-:-:S07]  /*e280*/  MOV R4, UR8 ;  /* 0x0000000800047c02 */ /* 0x000fce0008000f00 */
.L_x_161:
[----:B----4-:R4:W5:Y:S02]  /*e290*/  SYNCS.PHASECHK.TRANS64.TRYWAIT P0, [R4+URZ], R7 ;  /* 0x00000007040075a7 */ /* 0x01096400080011ff */
[----:B-----5:R-:W-:Y:S05]  /*e2a0*/  @!P0 NANOSLEEP.SYNCS 0x989680 ;  /* 0x009896800000895d */ /* 0x020fea0003900000 */
[----:B------:R-:W5:Y:S02]  /*e2b0*/  @!P0 SYNCS.PHASECHK.TRANS64 P0, [R4+URZ], R7 ;  /* 0x00000007040085a7 */ /* 0x000f6400080010ff */
[----:B-----5:R-:W-:Y:S05]  /*e2c0*/  @!P0 BRA `(.L_x_161) ;  /* 0xfffffffc00f08947 */ /* 0x020fea000383ffff */
[----:B------:R-:W-:Y:S05]  /*e2d0*/  BRA `(.L_x_162) ;  /* 0xffffffa4009c7947 */ /* 0x000fea000383ffff */
.L_x_80:
[----:B------:R-:W-:Y:S01]  /*e2e0*/  MOV R4, UR4 ;  /* 0x0000000400047c02 */ /* 0x000fe20008000f00 */
[----:B------:R-:W-:Y:S01]  /*e2f0*/  UIADD3 UR6, UPT, UPT, UR7, 0x130, URZ ;  /* 0x0000013007067890 */ /* 0x000fe2000fffe0ff */
[----:B------:R-:W-:-:S11]  /*e300*/  MOV R5, UR4 ;  /* 0x0000000400057c02 */ /* 0x000fd60008000f00 */
.L_x_163:
[----:B-1----:R1:W2:Y:S02]  /*e310*/  SYNCS.PHASECHK.TRANS64.TRYWAIT P0, [UR6], R5 ;  /* 0x00000005ff0075a7 */ /* 0x0022a40008001106 */
[----:B--2---:R-:W-:Y:S05]  /*e320*/  @!P0 NANOSLEEP.SYNCS 0x989680 ;  /* 0x009896800000895d */ /* 0x004fea0003900000 */
[----:B------:R-:W2:Y:S02]  /*e330*/  @!P0 SYNCS.PHASECHK.TRANS64 P0, [UR6], R5 ;  /* 0x00000005ff0085a7 */ /* 0x000ea40008001006 */
[----:B--2---:R-:W-:Y:S05]  /*e340*/  @!P0 BRA `(.L_x_163) ;  /* 0xfffffffc00f08947 */ /* 0x004fea000383ffff */
[----:B------:R-:W-:Y:S05]  /*e350*/  BRA `(.L_x_164) ;  /* 0xffffffc000307947 */ /* 0x000fea000383ffff */
.L_x_83:
[----:B------:R-:W-:Y:S01]  /*e360*/  UIADD3 UR4, UPT, UPT, UR12, 0x130, URZ ;  /* 0x000001300c047890 */ /* 0x000fe2000fffe0ff */
[----:B------:R-:W-:Y:S02]  /*e370*/  MOV R6, UR9 ;  /* 0x0000000900067c02 */ /* 0x000fe40008000f00 */
[----:B------:R-:W-:-:S03]  /*e380*/  MOV R7, UR9 ;  /* 0x0000000900077c02 */ /* 0x000fc60008000f00 */
[----:B------:R-:W-:-:S07]  /*e390*/  MOV R4, UR4 ;  /* 0x0000000400047c02 */ /* 0x000fce0008000f00 */
.L_x_165:
[----:B-1----:R1:W2:Y:S02]  /*e3a0*/  SYNCS.PHASECHK.TRANS64.TRYWAIT P0, [R4+URZ], R7 ;  /* 0x00000007040075a7 */ /* 0x0022a400080011ff */
[----:B--2---:R-:W-:Y:S05]  /*e3b0*/  @!P0 NANOSLEEP.SYNCS 0x989680 ;  /* 0x009896800000895d */ /* 0x004fea0003900000 */
[----:B------:R-:W2:Y:S02]  /*e3c0*/  @!P0 SYNCS.PHASECHK.TRANS64 P0, [R4+URZ], R7 ;  /* 0x00000007040085a7 */ /* 0x000ea400080010ff */
[----:B--2---:R-:W-:Y:S05]  /*e3d0*/  @!P0 BRA `(.L_x_165) ;  /* 0xfffffffc00f08947 */ /* 0x004fea000383ffff */
[----:B------:R-:W-:Y:S05]  /*e3e0*/  BRA `(.L_x_166) ;  /* 0xffffffc4007c7947 */ /* 0x000fea000383ffff */
.L_x_93:
[----:B------:R-:W-:Y:S02]  /*e3f0*/  MOV R6, UR4 ;  /* 0x0000000400067c02 */ /* 0x000fe40008000f00 */
[----:B------:R-:W-:Y:S02]  /*e400*/  MOV R7, UR4 ;  /* 0x0000000400077c02 */ /* 0x000fe40008000f00 */
[----:B------:R-:W-:-:S07]  /*e410*/  MOV R5, UR7 ;  /* 0x0000000700057c02 */ /* 0x000fce0008000f00 */
.L_x_167:
[----:B-1----:R1:W2:Y:S02]  /*e420*/  SYNCS.PHASECHK.TRANS64.TRYWAIT P0, [R5+URZ+0x100], R7 ;  /* 0x00010007050075a7 */ /* 0x0022a400080011ff */
[----:B--2---:R-:W-:Y:S05]  /*e430*/  @!P0 NANOSLEEP.SYNCS 0x989680 ;  /* 0x009896800000895d */ /* 0x004fea0003900000 */
[----:B------:R-:W2:Y:S02]  /*e440*/  @!P0 SYNCS.PHASECHK.TRANS64 P0, [R5+URZ+0x100], R7 ;  /* 0x00010007050085a7 */ /* 0x000ea400080010ff */
[----:B--2---:R-:W-:Y:S05]  /*e450*/  @!P0 BRA `(.L_x_167) ;  /* 0xfffffffc00f08947 */ /* 0x004fea000383ffff */
[----:B------:R-:W-:Y:S05]  /*e460*/  BRA `(.L_x_168) ;  /* 0xffffffd800007947 */ /* 0x000fea000383ffff */
.L_x_94:
[----:B------:R-:W-:Y:S02]  /*e470*/  MOV R6, UR5 ;  /* 0x0000000500067c02 */ /* 0x000fe40008000f00 */
[----:B-1----:R-:W-:Y:S02]  /*e480*/  MOV R7, UR5 ;  /* 0x0000000500077c02 */ /* 0x002fe40008000f00 */
[----:B------:R-:W-:-:S07]  /*e490*/  MOV R4, UR7 ;  /* 0x0000000700047c02 */ /* 0x000fce0008000f00 */
.L_x_169:
[----:B-1----:R1:W2:Y:S02]  /*e4a0*/  SYNCS.PHASECHK.TRANS64.TRYWAIT P1, [R4+URZ+0x150], R7 ;  /* 0x00015007040075a7 */ /* 0x0022a400080211ff */
[----:B--2---:R-:W-:Y:S05]  /*e4b0*/  @!P1 NANOSLEEP.SYNCS 0x989680 ;  /* 0x009896800000995d */ /* 0x004fea0003900000 */
[----:B------:R-:W2:Y:S02]  /*e4c0*/  @!P1 SYNCS.PHASECHK.TRANS64 P1, [R4+URZ+0x150], R7 ;  /* 0x00015007040095a7 */ /* 0x000ea400080210ff */
[----:B--2---:R-:W-:Y:S05]  /*e4d0*/  @!P1 BRA `(.L_x_169) ;  /* 0xfffffffc00f09947 */ /* 0x004fea000383ffff */
[----:B------:R-:W-:Y:S05]  /*e4e0*/  BRA `(.L_x_170) ;  /* 0xffffffd400f07947 */ /* 0x000fea000383ffff */
.L_x_95:
[----:B------:R-:W-:Y:S02]  /*e4f0*/  MOV R6, UR4 ;  /* 0x0000000400067c02 */ /* 0x000fe40008000f00 */
[----:B------:R-:W-:Y:S02]  /*e500*/  MOV R7, UR4 ;  /* 0x0000000400077c02 */ /* 0x000fe40008000f00 */
[----:B------:R-:W-:-:S07]  /*e510*/  MOV R5, UR7 ;  /* 0x0000000700057c02 */ /* 0x000fce0008000f00 */
.L_x_171:
[----:B-1----:R1:W2:Y:S02]  /*e520*/  SYNCS.PHASECHK.TRANS64.TRYWAIT P1, [R5+URZ+0x108], R7 ;  /* 0x00010807050075a7 */ /* 0x0022a400080211ff */
[----:B--2---:R-:W-:Y:S05]  /*e530*/  @!P1 NANOSLEEP.SYNCS 0x989680 ;  /* 0x009896800000995d */ /* 0x004fea0003900000 */
[----:B------:R-:W2:Y:S02]  /*e540*/  @!P1 SYNCS.PHASECHK.TRANS64 P1, [R5+URZ+0x108], R7 ;  /* 0x00010807050095a7 */ /* 0x000ea400080210ff */
[----:B--2---:R-:W-:Y:S05]  /*e550*/  @!P1 BRA `(.L_x_171) ;  /* 0xfffffffc00f09947 */ /* 0x004fea000383ffff */
[----:B------:R-:W-:Y:S05]  /*e560*/  BRA `(.L_x_172) ;  /* 0xffffffdc00d87947 */ /* 0x000fea000383ffff */
.L_x_96:
[----:B------:R-:W-:Y:S02]  /*e570*/  MOV R6, UR5 ;  /* 0x0000000500067c02 */ /* 0x000fe40008000f00 */
[----:B-1----:R-:W-:Y:S02]  /*e580*/  MOV R7, UR5 ;  /* 0x0000000500077c02 */ /* 0x002fe40008000f00 */
[----:B------:R-:W-:-:S07]  /*e590*/  MOV R4, UR7 ;  /* 0x0000000700047c02 */ /* 0x000fce0008000f00 */
.L_x_173:
[----:B-1----:R1:W2:Y:S02]  /*e5a0*/  SYNCS.PHASECHK.TRANS64.TRYWAIT P1, [R4+URZ+0x158], R7 ;  /* 0x00015807040075a7 */ /* 0x0022a400080211ff */
[----:B--2---:R-:W-:Y:S05]  /*e5b0*/  @!P1 NANOSLEEP.SYNCS 0x989680 ;  /* 0x009896800000995d */ /* 0x004fea0003900000 */
[----:B------:R-:W2:Y:S02]  /*e5c0*/  @!P1 SYNCS.PHASECHK.TRANS64 P1, [R4+URZ+0x158], R7 ;  /* 0x00015807040095a7 */ /* 0x000ea400080210ff */
[----:B--2---:R-:W-:Y:S05]  /*e5d0*/  @!P1 BRA `(.L_x_173) ;  /* 0xfffffffc00f09947 */ /* 0x004fea000383ffff */
[----:B------:R-:W-:Y:S05]  /*e5e0*/  BRA `(.L_x_174) ;  /* 0xffffffdc00cc7947 */ /* 0x000fea000383ffff */
.L_x_98:
[----:B-1----:R-:W-:Y:S02]  /*e5f0*/  MOV R4, UR4 ;  /* 0x0000000400047c02 */ /* 0x002fe40008000f00 */
[----:B------:R-:W-:Y:S02]  /*e600*/  MOV R5, UR4 ;  /* 0x0000000400057c02 */ /* 0x000fe40008000f00 */
[----:B------:R-:W-:-:S07]  /*e610*/  MOV R2, UR7 ;  /* 0x0000000700027c02 */ /* 0x000fce0008000f00 */
.L_x_175:
[----:B-1----:R1:W2:Y:S02]  /*e620*/  SYNCS.PHASECHK.TRANS64.TRYWAIT P0, [R2+URZ+0x158], R5 ;  /* 0x00015805020075a7 */ /* 0x0022a400080011ff */
[----:B--2---:R-:W-:Y:S05]  /*e630*/  @!P0 NANOSLEEP.SYNCS 0x989680 ;  /* 0x009896800000895d */ /* 0x004fea0003900000 */
[----:B------:R-:W2:Y:S02]  /*e640*/  @!P0 SYNCS.PHASECHK.TRANS64 P0, [R2+URZ+0x158], R5 ;  /* 0x00015805020085a7 */ /* 0x000ea400080010ff */
[----:B--2---:R-:W-:Y:S05]  /*e650*/  @!P0 BRA `(.L_x_175) ;  /* 0xfffffffc00f08947 */ /* 0x004fea000383ffff */
[----:B------:R-:W-:Y:S05]  /*e660*/  BRA `(.L_x_176) ;  /* 0xffffffe800d07947 */ /* 0x000fea000383ffff */
        .weak           $__internal_0_$__cuda_sm10x_tcgen05_guardrail_trap_col_being_dealloced_not_returned_by_alloc
        .type           $__internal_0_$__cuda_sm10x_tcgen05_guardrail_trap_col_being_dealloced_not_returned_by_alloc,@function
        .size           $__internal_0_$__cuda_sm10x_tcgen05_guardrail_trap_col_being_dealloced_not_returned_by_alloc,($__internal_1_$__cuda_sm10x_tcgen05_guardrail_trap_phase_invalid_during_alloc - $__internal_0_$__cuda_sm10x_tcgen05_guardrail_trap_col_being_dealloced_not_returned_by_alloc)
$__internal_0_$__cuda_sm10x_tcgen05_guardrail_trap_col_being_dealloced_not_returned_by_alloc:
[----:B------:R-:W-:Y:S05]  /*e670*/  BPT.TRAP 0x1 ;  /* 0x000000040000795c */ /* 0x000fea0000300000 */
[----:B------:R-:W-:-:S04]  /*e680*/  HFMA2 R5, -RZ, RZ, 0, 0 ;  /* 0x00000000ff057431 */ /* 0x000fc800000001ff */
[----:B------:R-:W-:Y:S05]  /*e690*/  RET.REL.NODEC R4 `(kernel_cutlass_kernel_flash_attncuteflash_fwd_sm100FlashAttentionForwardSm100_object_at__tensor0000o9611101213_tensor0000o9611101213_tensor0000o9610111213_tensor0000o9611101213_tensorptrf_0) ;  /* 0xffffff1804587950 */ /* 0x000fea0003c3ffff */
        .weak           $__internal_1_$__cuda_sm10x_tcgen05_guardrail_trap_phase_invalid_during_alloc
        .type           $__internal_1_$__cuda_sm10x_tcgen05_guardrail_trap_phase_invalid_during_alloc,@function
        .size           $__internal_1_$__cuda_sm10x_tcgen05_guardrail_trap_phase_invalid_during_alloc,($__internal_2_$__cuda_sm10x_tcgen05_guardrail_trap_unallocated_columns_being_dealloced - $__internal_1_$__cuda_sm10x_tcgen05_guardrail_trap_phase_invalid_during_alloc)
$__internal_1_$__cuda_sm10x_tcgen05_guardrail_trap_phase_invalid_during_alloc:
[----:B------:R-:W-:Y:S05]  /*e6a0*/  BPT.TRAP 0x1 ;  /* 0x000000040000795c */ /* 0x000fea0000300000 */
[----:B------:R-:W-:-:S04]  /*e6b0*/  MOV R5, 0x0 ;  /* 0x0000000000057802 */ /* 0x000fc80000000f00 */
[----:B------:R-:W-:Y:S05]  /*e6c0*/  RET.REL.NODEC R4 `(kernel_cutlass_kernel_flash_attncuteflash_fwd_sm100FlashAttentionForwardSm100_object_at__tensor0000o9611101213_tensor0000o9611101213_tensor0000o9610111213_tensor0000o9611101213_tensorptrf_0) ;  /* 0xffffff18044c7950 */ /* 0x000fea0003c3ffff */
        .weak           $__internal_2_$__cuda_sm10x_tcgen05_guardrail_trap_unallocated_columns_being_dealloced
        .type           $__internal_2_$__cuda_sm10x_tcgen05_guardrail_trap_unallocated_columns_being_dealloced,@function
        .size           $__internal_2_$__cuda_sm10x_tcgen05_guardrail_trap_unallocated_columns_being_dealloced,(.L_x_180 - $__internal_2_$__cuda_sm10x_tcgen05_guardrail_trap_unallocated_columns_being_dealloced)
$__internal_2_$__cuda_sm10x_tcgen05_guardrail_trap_unallocated_columns_being_dealloced:
[----:B------:R-:W-:Y:S05]  /*e6d0*/  BPT.TRAP 0x1 ;  /* 0x000000040000795c */ /* 0x000fea0000300000 */
[----:B------:R-:W-:-:S04]  /*e6e0*/  HFMA2 R5, -RZ, RZ, 0, 0 ;  /* 0x00000000ff057431 */ /* 0x000fc800000001ff */
[----:B------:R-:W-:Y:S05]  /*e6f0*/  RET.REL.NODEC R4 `(kernel_cutlass_kernel_flash_attncuteflash_fwd_sm100FlashAttentionForwardSm100_object_at__tensor0000o9611101213_tensor0000o9611101213_tensor0000o9610111213_tensor0000o9611101213_tensorptrf_0) ;  /* 0xffffff1804407950 */ /* 0x000fea0003c3ffff */
.L_x_177:
[----:B------:R-:W-:-:S00]  /*e700*/  BRA `(.L_x_177) ;  /* 0xfffffffc00fc7947 */ /* 0x000fc0000383ffff */
[----:B------:R-:W-:-:S00]  /*e710*/  NOP ;  /* 0x0000000000007918 */ /* 0x000fc00000000000 */
        /* <DEDUP_REMOVED lines=14> */
.L_x_180:


//--------------------- .nv.shared.kernel_cutlass_kernel_flash_attncuteflash_fwd_sm100FlashAttentionForwardSm100_object_at__tensor0000o9611101213_tensor0000o9611101213_tensor0000o9610111213_tensor0000o9611101213_tensorptrf_0 --------------------------
	.section	.nv.shared.kernel_cutlass_kernel_flash_attncuteflash_fwd_sm100FlashAttentionForwardSm100_object_at__tensor0000o9611101213_tensor0000o9611101213_tensor0000o9610111213_tensor0000o9611101213_tensorptrf_0,"aw",@nobits
	.sectionflags	@""
	.align	1024
	.zero		1024


//--------------------- .nv.shared.reserved.0     --------------------------
	.section	.nv.shared.reserved.0,"aw",@nobits
	.align	8
	.weak		__nv_reservedSMEM_offset_0_alias
	.size		__nv_reservedSMEM_offset_0_alias, 0, 64
	.other		__nv_reservedSMEM_offset_0_alias,@"STO_CUDA_RESERVED_SHARED STV_DEFAULT"
__nv_reservedSMEM_offset_0_alias:
	.zero		0
.nv.shared.reserved.0:
	.zero		64
	.weak		__nv_reservedSMEM_allocation_phase
	.type		__nv_reservedSMEM_allocation_phase,@object
	.size		__nv_reservedSMEM_allocation_phase,(.L_0 - __nv_reservedSMEM_allocation_phase)
__nv_reservedSMEM_allocation_phase:
	.zero		1
.L_0:
	.zero		7
	.weak		__nv_reservedSMEM_devtool_atexit_pc
	.type		__nv_reservedSMEM_devtool_atexit_pc,@object
	.size		__nv_reservedSMEM_devtool_atexit_pc,(__nv_reservedSMEM_allocation_mask - __nv_reservedSMEM_devtool_atexit_pc)
__nv_reservedSMEM_devtool_atexit_pc:
	.zero		8
	.weak		__nv_reservedSMEM_allocation_mask
	.type		__nv_reservedSMEM_allocation_mask,@object
	.size		__nv_reservedSMEM_allocation_mask,(.L_2 - __nv_reservedSMEM_allocation_mask)
__nv_reservedSMEM_allocation_mask:
	.zero		4
.L_2:
	.zero		4
	.weak		__nv_reservedSMEM_tmem_allocation_pipeline_mbarrier
	.type		__nv_reservedSMEM_tmem_allocation_pipeline_mbarrier,@object
	.size		__nv_reservedSMEM_tmem_allocation_pipeline_mbarrier,(__nv_reservedSMEM_tmem_allocation_pipeline_mbarrier_parity - __nv_reservedSMEM_tmem_allocation_pipeline_mbarrier)
__nv_reservedSMEM_tmem_allocation_pipeline_mbarrier:
	.zero		8
	.weak		__nv_reservedSMEM_tmem_allocation_pipeline_mbarrier_parity
	.type		__nv_reservedSMEM_tmem_allocation_pipeline_mbarrier_parity,@object
	.size		__nv_reservedSMEM_tmem_allocation_pipeline_mbarrier_parity,(.L_4 - __nv_reservedSMEM_tmem_allocation_pipeline_mbarrier_parity)
__nv_reservedSMEM_tmem_allocation_pipeline_mbarrier_parity:
	.zero		4
.L_4:


//--------------------- .nv.constant0.kernel_cutlass_kernel_flash_attncuteflash_fwd_sm100FlashAttentionForwardSm100_object_at__tensor0000o9611101213_tensor0000o9611101213_tensor0000o9610111213_tensor0000o9611101213_tensorptrf_0 --------------------------
	.section	.nv.constant0.kernel_cutlass_kernel_flash_attncuteflash_fwd_sm100FlashAttentionForwardSm100_object_at__tensor0000o9611101213_tensor0000o9611101213_tensor0000o9610111213_tensor0000o9611101213_tensorptrf_0,"a",@progbits
	.sectionflags	@""
	.align	4
.nv.constant0.kernel_cutlass_kernel_flash_attncuteflash_fwd_sm100FlashAttentionForwardSm100_object_at__tensor0000o9611101213_tensor0000o9611101213_tensor0000o9610111213_tensor0000o9611101213_tensorptrf_0:
	.zero		1580


//--------------------- SYMBOLS --------------------------

	.type		.nv.reservedSmem.offset0,@object
	.size		.nv.reservedSmem.offset0,0x4
	.type		.nv.reservedSmem.cap,@object
	.size		.nv.reservedSmem.cap,0x4
